//
// Generated by NVIDIA NVVM Compiler
//
// Compiler Build ID: CL-36424714
// Cuda compilation tools, release 13.0, V13.0.88
// Based on NVVM 20.0.0
//

.version 9.0
.target sm_100
.address_size 64

	// .globl	steel_attention_tiled_kernel
// _ZZ28steel_attention_tiled_kernelE2Qs has been demoted
// _ZZ28steel_attention_tiled_kernelE2Ks has been demoted
// _ZZ28steel_attention_tiled_kernelE2Vs has been demoted
// _ZZ28steel_attention_tiled_kernelE2Ss has been demoted
// _ZZ26steel_gqa_attention_kernelE9block_max has been demoted
// _ZZ26steel_gqa_attention_kernelE9block_sum has been demoted
// _ZZ26steel_mqa_attention_kernelE9block_max has been demoted
// _ZZ26steel_mqa_attention_kernelE9block_sum has been demoted
// _ZZ37steel_sliding_window_attention_kernelE9block_max has been demoted
// _ZZ37steel_sliding_window_attention_kernelE9block_sum has been demoted
.extern .shared .align 16 .b8 smem[];

.visible .entry steel_attention_tiled_kernel(
	.param .u64 .ptr .align 1 steel_attention_tiled_kernel_param_0,
	.param .u64 .ptr .align 1 steel_attention_tiled_kernel_param_1,
	.param .u64 .ptr .align 1 steel_attention_tiled_kernel_param_2,
	.param .u64 .ptr .align 1 steel_attention_tiled_kernel_param_3,
	.param .u64 .ptr .align 1 steel_attention_tiled_kernel_param_4,
	.param .f32 steel_attention_tiled_kernel_param_5,
	.param .u32 steel_attention_tiled_kernel_param_6,
	.param .u32 steel_attention_tiled_kernel_param_7,
	.param .u32 steel_attention_tiled_kernel_param_8,
	.param .u32 steel_attention_tiled_kernel_param_9
)
{
	.local .align 16 .b8 	__local_depot0[384];
	.reg .b64 	%SP;
	.reg .b64 	%SPL;
	.reg .pred 	%p<332>;
	.reg .b32 	%r<1248>;
	.reg .b32 	%f<2836>;
	.reg .b64 	%rd<57>;
	// demoted variable
	.shared .align 4 .b8 _ZZ28steel_attention_tiled_kernelE2Qs[8320];
	// demoted variable
	.shared .align 4 .b8 _ZZ28steel_attention_tiled_kernelE2Ks[8320];
	// demoted variable
	.shared .align 4 .b8 _ZZ28steel_attention_tiled_kernelE2Vs[8320];
	// demoted variable
	.shared .align 4 .b8 _ZZ28steel_attention_tiled_kernelE2Ss[4224];
	mov.u64 	%SPL, __local_depot0;
	ld.param.u64 	%rd12, [steel_attention_tiled_kernel_param_0];
	ld.param.u64 	%rd13, [steel_attention_tiled_kernel_param_1];
	ld.param.u64 	%rd14, [steel_attention_tiled_kernel_param_2];
	ld.param.u64 	%rd15, [steel_attention_tiled_kernel_param_3];
	ld.param.u64 	%rd16, [steel_attention_tiled_kernel_param_4];
	ld.param.f32 	%f498, [steel_attention_tiled_kernel_param_5];
	ld.param.u32 	%r383, [steel_attention_tiled_kernel_param_6];
	ld.param.u32 	%r380, [steel_attention_tiled_kernel_param_7];
	ld.param.u32 	%r381, [steel_attention_tiled_kernel_param_8];
	ld.param.u32 	%r382, [steel_attention_tiled_kernel_param_9];
	cvta.to.global.u64 	%rd1, %rd16;
	add.u64 	%rd2, %SPL, 0;
	add.u64 	%rd3, %SPL, 128;
	add.u64 	%rd4, %SPL, 256;
	mov.u32 	%r1, %ctaid.z;
	div.u32 	%r2, %r1, %r380;
	mov.u32 	%r1247, %tid.x;
	setp.ge.u32 	%p1, %r2, %r383;
	@%p1 bra 	$L__BB0_18;
	mov.u32 	%r384, %ctaid.y;
	rem.u32 	%r385, %r1, %r380;
	mad.lo.s32 	%r386, %r2, %r380, %r385;
	mul.lo.s32 	%r387, %r382, %r381;
	mul.lo.s32 	%r388, %r387, %r386;
	cvt.u64.u32 	%rd5, %r388;
	shl.b32 	%r4, %r384, 5;
	shl.b32 	%r5, %r382, 5;
	setp.ge.u32 	%p2, %r1247, %r5;
	@%p2 bra 	$L__BB0_7;
	mov.u32 	%r6, %ntid.x;
	cvta.to.global.u64 	%rd6, %rd13;
	mov.u32 	%r1098, %r1247;
$L__BB0_3:
	div.u32 	%r8, %r1098, %r382;
	mul.lo.s32 	%r389, %r8, %r382;
	sub.s32 	%r9, %r1098, %r389;
	add.s32 	%r10, %r8, %r4;
	setp.ge.u32 	%p3, %r10, %r381;
	@%p3 bra 	$L__BB0_5;
	mad.lo.s32 	%r395, %r10, %r382, %r9;
	cvt.u64.u32 	%rd20, %r395;
	add.s64 	%rd21, %rd20, %rd5;
	shl.b64 	%rd22, %rd21, 2;
	add.s64 	%rd23, %rd6, %rd22;
	ld.global.nc.f32 	%f499, [%rd23];
	mov.u32 	%r396, _ZZ28steel_attention_tiled_kernelE2Qs;
	mad.lo.s32 	%r397, %r8, 260, %r396;
	shl.b32 	%r398, %r9, 2;
	add.s32 	%r399, %r397, %r398;
	st.shared.f32 	[%r399], %f499;
	bra.uni 	$L__BB0_6;
$L__BB0_5:
	mov.u32 	%r390, _ZZ28steel_attention_tiled_kernelE2Qs;
	mad.lo.s32 	%r391, %r8, 260, %r390;
	shl.b32 	%r392, %r9, 2;
	add.s32 	%r393, %r391, %r392;
	mov.b32 	%r394, 0;
	st.shared.u32 	[%r393], %r394;
$L__BB0_6:
	add.s32 	%r1098, %r1098, %r6;
	setp.lt.u32 	%p4, %r1098, %r5;
	@%p4 bra 	$L__BB0_3;
$L__BB0_7:
	bar.sync 	0;
	mov.f32 	%f500, 0f00000000;
	st.local.v4.f32 	[%rd2], {%f500, %f500, %f500, %f500};
	mov.f32 	%f501, 0fD01502F9;
	st.local.v4.f32 	[%rd3], {%f501, %f501, %f501, %f501};
	st.local.v4.f32 	[%rd4], {%f500, %f500, %f500, %f500};
	st.local.v4.f32 	[%rd2+16], {%f500, %f500, %f500, %f500};
	st.local.v4.f32 	[%rd3+16], {%f501, %f501, %f501, %f501};
	st.local.v4.f32 	[%rd4+16], {%f500, %f500, %f500, %f500};
	st.local.v4.f32 	[%rd2+32], {%f500, %f500, %f500, %f500};
	st.local.v4.f32 	[%rd3+32], {%f501, %f501, %f501, %f501};
	st.local.v4.f32 	[%rd4+32], {%f500, %f500, %f500, %f500};
	st.local.v4.f32 	[%rd2+48], {%f500, %f500, %f500, %f500};
	st.local.v4.f32 	[%rd3+48], {%f501, %f501, %f501, %f501};
	st.local.v4.f32 	[%rd4+48], {%f500, %f500, %f500, %f500};
	st.local.v4.f32 	[%rd2+64], {%f500, %f500, %f500, %f500};
	st.local.v4.f32 	[%rd3+64], {%f501, %f501, %f501, %f501};
	st.local.v4.f32 	[%rd4+64], {%f500, %f500, %f500, %f500};
	st.local.v4.f32 	[%rd2+80], {%f500, %f500, %f500, %f500};
	st.local.v4.f32 	[%rd3+80], {%f501, %f501, %f501, %f501};
	st.local.v4.f32 	[%rd4+80], {%f500, %f500, %f500, %f500};
	st.local.v4.f32 	[%rd2+96], {%f500, %f500, %f500, %f500};
	st.local.v4.f32 	[%rd3+96], {%f501, %f501, %f501, %f501};
	st.local.v4.f32 	[%rd4+96], {%f500, %f500, %f500, %f500};
	st.local.v4.f32 	[%rd2+112], {%f500, %f500, %f500, %f500};
	st.local.v4.f32 	[%rd3+112], {%f501, %f501, %f501, %f501};
	st.local.v4.f32 	[%rd4+112], {%f500, %f500, %f500, %f500};
	add.s32 	%r12, %r381, 31;
	setp.lt.u32 	%p5, %r12, 32;
	@%p5 bra 	$L__BB0_13;
	mov.u32 	%r13, %ntid.x;
	mul.lo.s32 	%r14, %r2, %r381;
	shr.u32 	%r15, %r1247, 5;
	shr.u32 	%r16, %r13, 5;
	add.s32 	%r17, %r382, -1;
	and.b32  	%r18, %r382, 15;
	add.s32 	%r19, %r18, -1;
	and.b32  	%r20, %r382, 7;
	add.s32 	%r21, %r20, -1;
	and.b32  	%r22, %r382, 3;
	add.s32 	%r23, %r22, -1;
	add.s32 	%r24, %r1247, %r13;
	max.u32 	%r401, %r24, 1024;
	setp.lt.u32 	%p6, %r24, 1024;
	selp.u32 	%r402, 1, 0, %p6;
	add.s32 	%r403, %r24, %r402;
	sub.s32 	%r404, %r401, %r403;
	div.u32 	%r405, %r404, %r13;
	add.s32 	%r25, %r405, %r402;
	add.s32 	%r406, %r25, 1;
	and.b32  	%r26, %r382, -16;
	and.b32  	%r27, %r406, 3;
	and.b32  	%r28, %r1247, 31;
	add.s32 	%r29, %r15, %r4;
	mul.f32 	%f1, %f498, 0f00000000;
	add.s32 	%r407, %r29, %r14;
	mul.lo.s32 	%r30, %r407, %r381;
	mov.u32 	%r408, _ZZ28steel_attention_tiled_kernelE2Ss;
	mad.lo.s32 	%r409, %r15, 132, %r408;
	shl.b32 	%r410, %r1247, 2;
	and.b32  	%r411, %r410, 124;
	add.s32 	%r31, %r409, %r411;
	shr.u32 	%r412, %r24, 5;
	and.b32  	%r32, %r24, 31;
	add.s32 	%r33, %r412, %r4;
	add.s32 	%r413, %r33, %r14;
	mul.lo.s32 	%r34, %r413, %r381;
	mad.lo.s32 	%r414, %r412, 132, %r408;
	shl.b32 	%r415, %r24, 2;
	and.b32  	%r416, %r415, 124;
	add.s32 	%r35, %r414, %r416;
	add.s32 	%r36, %r24, %r13;
	shr.u32 	%r417, %r36, 5;
	and.b32  	%r37, %r36, 31;
	add.s32 	%r38, %r417, %r4;
	add.s32 	%r418, %r38, %r14;
	mul.lo.s32 	%r39, %r418, %r381;
	mad.lo.s32 	%r419, %r417, 132, %r408;
	shl.b32 	%r420, %r36, 2;
	and.b32  	%r421, %r420, 124;
	add.s32 	%r40, %r419, %r421;
	add.s32 	%r41, %r36, %r13;
	and.b32  	%r42, %r382, -8;
	and.b32  	%r43, %r382, 1;
	neg.s32 	%r44, %r26;
	cvta.to.global.u64 	%rd7, %rd15;
	cvta.to.global.u64 	%rd8, %rd14;
	shr.u32 	%r45, %r12, 5;
	mov.b32 	%r1099, 0;
$L__BB0_9:
	setp.ge.u32 	%p7, %r1247, %r5;
	shl.b32 	%r48, %r1099, 5;
	@%p7 bra 	$L__BB0_26;
	mov.u32 	%r1100, %r1247;
$L__BB0_11:
	div.u32 	%r50, %r1100, %r382;
	mul.lo.s32 	%r422, %r50, %r382;
	sub.s32 	%r51, %r1100, %r422;
	add.s32 	%r52, %r50, %r48;
	setp.ge.u32 	%p8, %r52, %r381;
	@%p8 bra 	$L__BB0_19;
	mad.lo.s32 	%r428, %r52, %r382, %r51;
	cvt.u64.u32 	%rd24, %r428;
	add.s64 	%rd25, %rd24, %rd5;
	shl.b64 	%rd26, %rd25, 2;
	add.s64 	%rd27, %rd8, %rd26;
	ld.global.nc.f32 	%f502, [%rd27];
	mov.u32 	%r429, _ZZ28steel_attention_tiled_kernelE2Ks;
	mad.lo.s32 	%r430, %r50, 260, %r429;
	shl.b32 	%r431, %r51, 2;
	add.s32 	%r432, %r430, %r431;
	st.shared.f32 	[%r432], %f502;
	bra.uni 	$L__BB0_20;
$L__BB0_13:
	setp.ge.u32 	%p329, %r1247, %r5;
	@%p329 bra 	$L__BB0_18;
	mov.u32 	%r46, %ntid.x;
	cvta.to.global.u64 	%rd9, %rd12;
$L__BB0_15:
	div.u32 	%r377, %r1247, %r382;
	add.s32 	%r378, %r377, %r4;
	setp.ge.u32 	%p330, %r378, %r381;
	@%p330 bra 	$L__BB0_17;
	mul.wide.u32 	%rd50, %r377, 4;
	add.s64 	%rd51, %rd2, %rd50;
	ld.local.f32 	%f2552, [%rd51];
	add.s64 	%rd52, %rd4, %rd50;
	ld.local.f32 	%f2553, [%rd52];
	div.rn.f32 	%f2554, %f2552, %f2553;
	rem.u32 	%r1096, %r1247, %r382;
	mad.lo.s32 	%r1097, %r378, %r382, %r1096;
	cvt.u64.u32 	%rd53, %r1097;
	add.s64 	%rd54, %rd53, %rd5;
	shl.b64 	%rd55, %rd54, 2;
	add.s64 	%rd56, %rd9, %rd55;
	st.global.f32 	[%rd56], %f2554;
$L__BB0_17:
	add.s32 	%r1247, %r1247, %r46;
	setp.lt.u32 	%p331, %r1247, %r5;
	@%p331 bra 	$L__BB0_15;
$L__BB0_18:
	ret;
$L__BB0_19:
	mov.u32 	%r423, _ZZ28steel_attention_tiled_kernelE2Ks;
	mad.lo.s32 	%r424, %r50, 260, %r423;
	shl.b32 	%r425, %r51, 2;
	add.s32 	%r426, %r424, %r425;
	mov.b32 	%r427, 0;
	st.shared.u32 	[%r426], %r427;
$L__BB0_20:
	add.s32 	%r1100, %r1100, %r13;
	setp.lt.u32 	%p9, %r1100, %r5;
	@%p9 bra 	$L__BB0_11;
	mov.u32 	%r1101, %r1247;
$L__BB0_22:
	div.u32 	%r55, %r1101, %r382;
	mul.lo.s32 	%r433, %r55, %r382;
	sub.s32 	%r56, %r1101, %r433;
	add.s32 	%r57, %r55, %r48;
	setp.ge.u32 	%p10, %r57, %r381;
	@%p10 bra 	$L__BB0_24;
	mad.lo.s32 	%r439, %r57, %r382, %r56;
	cvt.u64.u32 	%rd28, %r439;
	add.s64 	%rd29, %rd28, %rd5;
	shl.b64 	%rd30, %rd29, 2;
	add.s64 	%rd31, %rd7, %rd30;
	ld.global.nc.f32 	%f503, [%rd31];
	mov.u32 	%r440, _ZZ28steel_attention_tiled_kernelE2Vs;
	mad.lo.s32 	%r441, %r55, 260, %r440;
	shl.b32 	%r442, %r56, 2;
	add.s32 	%r443, %r441, %r442;
	st.shared.f32 	[%r443], %f503;
	bra.uni 	$L__BB0_25;
$L__BB0_24:
	mov.u32 	%r434, _ZZ28steel_attention_tiled_kernelE2Vs;
	mad.lo.s32 	%r435, %r55, 260, %r434;
	shl.b32 	%r436, %r56, 2;
	add.s32 	%r437, %r435, %r436;
	mov.b32 	%r438, 0;
	st.shared.u32 	[%r437], %r438;
$L__BB0_25:
	add.s32 	%r1101, %r1101, %r13;
	setp.lt.u32 	%p11, %r1101, %r5;
	@%p11 bra 	$L__BB0_22;
$L__BB0_26:
	setp.ne.s32 	%p12, %r382, 0;
	bar.sync 	0;
	@%p12 bra 	$L__BB0_54;
	setp.ne.s64 	%p37, %rd16, 0;
	@%p37 bra 	$L__BB0_34;
	setp.eq.s32 	%p57, %r27, 0;
	mov.u32 	%r1102, %r1247;
	@%p57 bra 	$L__BB0_32;
	setp.eq.s32 	%p58, %r27, 1;
	add.s32 	%r524, %r28, %r48;
	max.u32 	%r525, %r29, %r524;
	setp.lt.u32 	%p59, %r525, %r381;
	selp.f32 	%f706, %f1, 0fD01502F9, %p59;
	st.shared.f32 	[%r31], %f706;
	mov.u32 	%r1102, %r24;
	@%p58 bra 	$L__BB0_32;
	setp.eq.s32 	%p60, %r27, 2;
	add.s32 	%r527, %r32, %r48;
	max.u32 	%r528, %r33, %r527;
	setp.lt.u32 	%p61, %r528, %r381;
	selp.f32 	%f707, %f1, 0fD01502F9, %p61;
	st.shared.f32 	[%r35], %f707;
	mov.u32 	%r1102, %r36;
	@%p60 bra 	$L__BB0_32;
	add.s32 	%r530, %r37, %r48;
	max.u32 	%r531, %r38, %r530;
	setp.lt.u32 	%p62, %r531, %r381;
	selp.f32 	%f708, %f1, 0fD01502F9, %p62;
	st.shared.f32 	[%r40], %f708;
	mov.u32 	%r1102, %r41;
$L__BB0_32:
	setp.lt.u32 	%p63, %r25, 3;
	@%p63 bra 	$L__BB0_88;
$L__BB0_33:
	shr.u32 	%r532, %r1102, 5;
	and.b32  	%r533, %r1102, 31;
	add.s32 	%r534, %r532, %r4;
	add.s32 	%r535, %r533, %r48;
	max.u32 	%r536, %r534, %r535;
	setp.lt.u32 	%p64, %r536, %r381;
	selp.f32 	%f709, %f1, 0fD01502F9, %p64;
	mov.u32 	%r537, _ZZ28steel_attention_tiled_kernelE2Ss;
	mad.lo.s32 	%r538, %r532, 132, %r537;
	shl.b32 	%r539, %r1102, 2;
	and.b32  	%r540, %r539, 124;
	add.s32 	%r541, %r538, %r540;
	st.shared.f32 	[%r541], %f709;
	add.s32 	%r542, %r1102, %r13;
	shr.u32 	%r543, %r542, 5;
	and.b32  	%r544, %r542, 31;
	add.s32 	%r545, %r543, %r4;
	add.s32 	%r546, %r544, %r48;
	max.u32 	%r547, %r545, %r546;
	setp.lt.u32 	%p65, %r547, %r381;
	selp.f32 	%f710, %f1, 0fD01502F9, %p65;
	mad.lo.s32 	%r548, %r543, 132, %r537;
	shl.b32 	%r549, %r542, 2;
	and.b32  	%r550, %r549, 124;
	add.s32 	%r551, %r548, %r550;
	st.shared.f32 	[%r551], %f710;
	add.s32 	%r552, %r542, %r13;
	shr.u32 	%r553, %r552, 5;
	and.b32  	%r554, %r552, 31;
	add.s32 	%r555, %r553, %r4;
	add.s32 	%r556, %r554, %r48;
	max.u32 	%r557, %r555, %r556;
	setp.lt.u32 	%p66, %r557, %r381;
	selp.f32 	%f711, %f1, 0fD01502F9, %p66;
	mad.lo.s32 	%r558, %r553, 132, %r537;
	shl.b32 	%r559, %r552, 2;
	and.b32  	%r560, %r559, 124;
	add.s32 	%r561, %r558, %r560;
	st.shared.f32 	[%r561], %f711;
	add.s32 	%r562, %r552, %r13;
	shr.u32 	%r563, %r562, 5;
	and.b32  	%r564, %r562, 31;
	add.s32 	%r565, %r563, %r4;
	add.s32 	%r566, %r564, %r48;
	max.u32 	%r567, %r565, %r566;
	setp.lt.u32 	%p67, %r567, %r381;
	selp.f32 	%f712, %f1, 0fD01502F9, %p67;
	mad.lo.s32 	%r568, %r563, 132, %r537;
	shl.b32 	%r569, %r562, 2;
	and.b32  	%r570, %r569, 124;
	add.s32 	%r571, %r568, %r570;
	st.shared.f32 	[%r571], %f712;
	add.s32 	%r1102, %r562, %r13;
	setp.lt.u32 	%p68, %r1102, 1024;
	@%p68 bra 	$L__BB0_33;
	bra.uni 	$L__BB0_88;
$L__BB0_34:
	setp.eq.s32 	%p38, %r27, 0;
	mov.u32 	%r1104, %r1247;
	@%p38 bra 	$L__BB0_44;
	add.s32 	%r62, %r28, %r48;
	max.u32 	%r487, %r29, %r62;
	setp.ge.u32 	%p39, %r487, %r381;
	mov.f32 	%f2555, 0fD01502F9;
	@%p39 bra 	$L__BB0_37;
	add.s32 	%r488, %r30, %r62;
	mul.wide.u32 	%rd34, %r488, 4;
	add.s64 	%rd35, %rd1, %rd34;
	ld.global.nc.f32 	%f693, [%rd35];
	setp.eq.f32 	%p40, %f693, 0f00000000;
	selp.f32 	%f2555, 0fD01502F9, %f1, %p40;
$L__BB0_37:
	setp.eq.s32 	%p41, %r27, 1;
	st.shared.f32 	[%r31], %f2555;
	mov.u32 	%r1104, %r24;
	@%p41 bra 	$L__BB0_44;
	add.s32 	%r63, %r32, %r48;
	max.u32 	%r490, %r33, %r63;
	setp.ge.u32 	%p42, %r490, %r381;
	mov.f32 	%f2556, 0fD01502F9;
	@%p42 bra 	$L__BB0_40;
	add.s32 	%r491, %r34, %r63;
	mul.wide.u32 	%rd36, %r491, 4;
	add.s64 	%rd37, %rd1, %rd36;
	ld.global.nc.f32 	%f695, [%rd37];
	setp.eq.f32 	%p43, %f695, 0f00000000;
	selp.f32 	%f2556, 0fD01502F9, %f1, %p43;
$L__BB0_40:
	setp.eq.s32 	%p44, %r27, 2;
	st.shared.f32 	[%r35], %f2556;
	mov.u32 	%r1104, %r36;
	@%p44 bra 	$L__BB0_44;
	add.s32 	%r64, %r37, %r48;
	max.u32 	%r493, %r38, %r64;
	setp.ge.u32 	%p45, %r493, %r381;
	mov.f32 	%f2557, 0fD01502F9;
	@%p45 bra 	$L__BB0_43;
	add.s32 	%r494, %r39, %r64;
	mul.wide.u32 	%rd38, %r494, 4;
	add.s64 	%rd39, %rd1, %rd38;
	ld.global.nc.f32 	%f697, [%rd39];
	setp.eq.f32 	%p46, %f697, 0f00000000;
	selp.f32 	%f2557, 0fD01502F9, %f1, %p46;
$L__BB0_43:
	st.shared.f32 	[%r40], %f2557;
	mov.u32 	%r1104, %r41;
$L__BB0_44:
	setp.lt.u32 	%p47, %r25, 3;
	@%p47 bra 	$L__BB0_88;
$L__BB0_45:
	shr.u32 	%r67, %r1104, 5;
	and.b32  	%r68, %r1104, 31;
	add.s32 	%r69, %r67, %r4;
	add.s32 	%r70, %r68, %r48;
	max.u32 	%r495, %r69, %r70;
	setp.ge.u32 	%p48, %r495, %r381;
	mov.f32 	%f2558, 0fD01502F9;
	@%p48 bra 	$L__BB0_47;
	add.s32 	%r496, %r69, %r14;
	mad.lo.s32 	%r497, %r496, %r381, %r70;
	mul.wide.u32 	%rd40, %r497, 4;
	add.s64 	%rd41, %rd1, %rd40;
	ld.global.nc.f32 	%f699, [%rd41];
	setp.eq.f32 	%p49, %f699, 0f00000000;
	selp.f32 	%f2558, 0fD01502F9, %f1, %p49;
$L__BB0_47:
	mov.u32 	%r498, _ZZ28steel_attention_tiled_kernelE2Ss;
	mad.lo.s32 	%r499, %r67, 132, %r498;
	shl.b32 	%r500, %r68, 2;
	add.s32 	%r501, %r499, %r500;
	st.shared.f32 	[%r501], %f2558;
	add.s32 	%r71, %r1104, %r13;
	shr.u32 	%r72, %r71, 5;
	and.b32  	%r73, %r71, 31;
	add.s32 	%r74, %r72, %r4;
	add.s32 	%r75, %r73, %r48;
	max.u32 	%r502, %r74, %r75;
	setp.ge.u32 	%p50, %r502, %r381;
	mov.f32 	%f2559, 0fD01502F9;
	@%p50 bra 	$L__BB0_49;
	add.s32 	%r503, %r74, %r14;
	mad.lo.s32 	%r504, %r503, %r381, %r75;
	mul.wide.u32 	%rd42, %r504, 4;
	add.s64 	%rd43, %rd1, %rd42;
	ld.global.nc.f32 	%f701, [%rd43];
	setp.eq.f32 	%p51, %f701, 0f00000000;
	selp.f32 	%f2559, 0fD01502F9, %f1, %p51;
$L__BB0_49:
	mad.lo.s32 	%r506, %r72, 132, %r498;
	shl.b32 	%r507, %r73, 2;
	add.s32 	%r508, %r506, %r507;
	st.shared.f32 	[%r508], %f2559;
	add.s32 	%r76, %r71, %r13;
	shr.u32 	%r77, %r76, 5;
	and.b32  	%r78, %r76, 31;
	add.s32 	%r79, %r77, %r4;
	add.s32 	%r80, %r78, %r48;
	max.u32 	%r509, %r79, %r80;
	setp.ge.u32 	%p52, %r509, %r381;
	mov.f32 	%f2560, 0fD01502F9;
	@%p52 bra 	$L__BB0_51;
	add.s32 	%r510, %r79, %r14;
	mad.lo.s32 	%r511, %r510, %r381, %r80;
	mul.wide.u32 	%rd44, %r511, 4;
	add.s64 	%rd45, %rd1, %rd44;
	ld.global.nc.f32 	%f703, [%rd45];
	setp.eq.f32 	%p53, %f703, 0f00000000;
	selp.f32 	%f2560, 0fD01502F9, %f1, %p53;
$L__BB0_51:
	mad.lo.s32 	%r513, %r77, 132, %r498;
	shl.b32 	%r514, %r78, 2;
	add.s32 	%r515, %r513, %r514;
	st.shared.f32 	[%r515], %f2560;
	add.s32 	%r81, %r76, %r13;
	shr.u32 	%r82, %r81, 5;
	and.b32  	%r83, %r81, 31;
	add.s32 	%r84, %r82, %r4;
	add.s32 	%r85, %r83, %r48;
	max.u32 	%r516, %r84, %r85;
	setp.ge.u32 	%p54, %r516, %r381;
	mov.f32 	%f2561, 0fD01502F9;
	@%p54 bra 	$L__BB0_53;
	add.s32 	%r517, %r84, %r14;
	mad.lo.s32 	%r518, %r517, %r381, %r85;
	mul.wide.u32 	%rd46, %r518, 4;
	add.s64 	%rd47, %rd1, %rd46;
	ld.global.nc.f32 	%f705, [%rd47];
	setp.eq.f32 	%p55, %f705, 0f00000000;
	selp.f32 	%f2561, 0fD01502F9, %f1, %p55;
$L__BB0_53:
	mad.lo.s32 	%r520, %r82, 132, %r498;
	shl.b32 	%r521, %r83, 2;
	add.s32 	%r522, %r520, %r521;
	st.shared.f32 	[%r522], %f2561;
	add.s32 	%r1104, %r81, %r13;
	setp.lt.u32 	%p56, %r1104, 1024;
	@%p56 bra 	$L__BB0_45;
	bra.uni 	$L__BB0_88;
$L__BB0_54:
	setp.eq.s64 	%p13, %rd16, 0;
	mov.u32 	%r1111, %r1247;
	@%p13 bra 	$L__BB0_55;
	bra.uni 	$L__BB0_72;
$L__BB0_55:
	mov.u32 	%r1106, %r1247;
$L__BB0_56:
	shr.u32 	%r88, %r1106, 5;
	and.b32  	%r89, %r1106, 31;
	add.s32 	%r465, %r88, %r4;
	add.s32 	%r466, %r89, %r48;
	max.u32 	%r467, %r465, %r466;
	setp.lt.u32 	%p26, %r467, %r381;
	mov.f32 	%f2563, 0fD01502F9;
	@%p26 bra 	$L__BB0_58;
$L__BB0_57:
	mov.u32 	%r482, _ZZ28steel_attention_tiled_kernelE2Ss;
	mad.lo.s32 	%r483, %r88, 132, %r482;
	shl.b32 	%r484, %r89, 2;
	add.s32 	%r485, %r483, %r484;
	st.shared.f32 	[%r485], %f2563;
	add.s32 	%r1106, %r1106, %r13;
	setp.lt.u32 	%p36, %r1106, 1024;
	@%p36 bra 	$L__BB0_56;
	bra.uni 	$L__BB0_88;
$L__BB0_58:
	setp.lt.u32 	%p27, %r17, 15;
	mov.u32 	%r469, _ZZ28steel_attention_tiled_kernelE2Qs;
	mad.lo.s32 	%r93, %r88, 260, %r469;
	mov.u32 	%r470, _ZZ28steel_attention_tiled_kernelE2Ks;
	mad.lo.s32 	%r94, %r89, 260, %r470;
	mov.f32 	%f2570, 0f00000000;
	mov.b32 	%r1109, 0;
	@%p27 bra 	$L__BB0_61;
	mov.f32 	%f2570, 0f00000000;
	mov.b32 	%r1107, 0;
$L__BB0_60:
	.pragma "nounroll";
	shl.b32 	%r472, %r1107, 2;
	add.s32 	%r473, %r93, %r472;
	ld.shared.f32 	%f603, [%r473];
	add.s32 	%r474, %r94, %r472;
	ld.shared.f32 	%f604, [%r474];
	fma.rn.f32 	%f605, %f603, %f604, %f2570;
	ld.shared.f32 	%f606, [%r473+4];
	ld.shared.f32 	%f607, [%r474+4];
	fma.rn.f32 	%f608, %f606, %f607, %f605;
	ld.shared.f32 	%f609, [%r473+8];
	ld.shared.f32 	%f610, [%r474+8];
	fma.rn.f32 	%f611, %f609, %f610, %f608;
	ld.shared.f32 	%f612, [%r473+12];
	ld.shared.f32 	%f613, [%r474+12];
	fma.rn.f32 	%f614, %f612, %f613, %f611;
	ld.shared.f32 	%f615, [%r473+16];
	ld.shared.f32 	%f616, [%r474+16];
	fma.rn.f32 	%f617, %f615, %f616, %f614;
	ld.shared.f32 	%f618, [%r473+20];
	ld.shared.f32 	%f619, [%r474+20];
	fma.rn.f32 	%f620, %f618, %f619, %f617;
	ld.shared.f32 	%f621, [%r473+24];
	ld.shared.f32 	%f622, [%r474+24];
	fma.rn.f32 	%f623, %f621, %f622, %f620;
	ld.shared.f32 	%f624, [%r473+28];
	ld.shared.f32 	%f625, [%r474+28];
	fma.rn.f32 	%f626, %f624, %f625, %f623;
	ld.shared.f32 	%f627, [%r473+32];
	ld.shared.f32 	%f628, [%r474+32];
	fma.rn.f32 	%f629, %f627, %f628, %f626;
	ld.shared.f32 	%f630, [%r473+36];
	ld.shared.f32 	%f631, [%r474+36];
	fma.rn.f32 	%f632, %f630, %f631, %f629;
	ld.shared.f32 	%f633, [%r473+40];
	ld.shared.f32 	%f634, [%r474+40];
	fma.rn.f32 	%f635, %f633, %f634, %f632;
	ld.shared.f32 	%f636, [%r473+44];
	ld.shared.f32 	%f637, [%r474+44];
	fma.rn.f32 	%f638, %f636, %f637, %f635;
	ld.shared.f32 	%f639, [%r473+48];
	ld.shared.f32 	%f640, [%r474+48];
	fma.rn.f32 	%f641, %f639, %f640, %f638;
	ld.shared.f32 	%f642, [%r473+52];
	ld.shared.f32 	%f643, [%r474+52];
	fma.rn.f32 	%f644, %f642, %f643, %f641;
	ld.shared.f32 	%f645, [%r473+56];
	ld.shared.f32 	%f646, [%r474+56];
	fma.rn.f32 	%f647, %f645, %f646, %f644;
	ld.shared.f32 	%f648, [%r473+60];
	ld.shared.f32 	%f649, [%r474+60];
	fma.rn.f32 	%f2570, %f648, %f649, %f647;
	add.s32 	%r1107, %r1107, 16;
	setp.eq.s32 	%p28, %r1107, %r26;
	mov.u32 	%r1109, %r26;
	@%p28 bra 	$L__BB0_61;
	bra.uni 	$L__BB0_60;
$L__BB0_61:
	setp.eq.s32 	%p29, %r18, 0;
	@%p29 bra 	$L__BB0_71;
	setp.lt.u32 	%p30, %r19, 7;
	@%p30 bra 	$L__BB0_64;
	shl.b32 	%r475, %r1109, 2;
	add.s32 	%r476, %r93, %r475;
	ld.shared.f32 	%f651, [%r476];
	add.s32 	%r477, %r94, %r475;
	ld.shared.f32 	%f652, [%r477];
	fma.rn.f32 	%f653, %f651, %f652, %f2570;
	ld.shared.f32 	%f654, [%r476+4];
	ld.shared.f32 	%f655, [%r477+4];
	fma.rn.f32 	%f656, %f654, %f655, %f653;
	ld.shared.f32 	%f657, [%r476+8];
	ld.shared.f32 	%f658, [%r477+8];
	fma.rn.f32 	%f659, %f657, %f658, %f656;
	ld.shared.f32 	%f660, [%r476+12];
	ld.shared.f32 	%f661, [%r477+12];
	fma.rn.f32 	%f662, %f660, %f661, %f659;
	ld.shared.f32 	%f663, [%r476+16];
	ld.shared.f32 	%f664, [%r477+16];
	fma.rn.f32 	%f665, %f663, %f664, %f662;
	ld.shared.f32 	%f666, [%r476+20];
	ld.shared.f32 	%f667, [%r477+20];
	fma.rn.f32 	%f668, %f666, %f667, %f665;
	ld.shared.f32 	%f669, [%r476+24];
	ld.shared.f32 	%f670, [%r477+24];
	fma.rn.f32 	%f671, %f669, %f670, %f668;
	ld.shared.f32 	%f672, [%r476+28];
	ld.shared.f32 	%f673, [%r477+28];
	fma.rn.f32 	%f2570, %f672, %f673, %f671;
	add.s32 	%r1109, %r1109, 8;
$L__BB0_64:
	setp.eq.s32 	%p31, %r20, 0;
	@%p31 bra 	$L__BB0_71;
	setp.lt.u32 	%p32, %r21, 3;
	@%p32 bra 	$L__BB0_67;
	shl.b32 	%r478, %r1109, 2;
	add.s32 	%r479, %r93, %r478;
	ld.shared.f32 	%f675, [%r479];
	add.s32 	%r480, %r94, %r478;
	ld.shared.f32 	%f676, [%r480];
	fma.rn.f32 	%f677, %f675, %f676, %f2570;
	ld.shared.f32 	%f678, [%r479+4];
	ld.shared.f32 	%f679, [%r480+4];
	fma.rn.f32 	%f680, %f678, %f679, %f677;
	ld.shared.f32 	%f681, [%r479+8];
	ld.shared.f32 	%f682, [%r480+8];
	fma.rn.f32 	%f683, %f681, %f682, %f680;
	ld.shared.f32 	%f684, [%r479+12];
	ld.shared.f32 	%f685, [%r480+12];
	fma.rn.f32 	%f2570, %f684, %f685, %f683;
	add.s32 	%r1109, %r1109, 4;
$L__BB0_67:
	setp.eq.s32 	%p33, %r22, 0;
	@%p33 bra 	$L__BB0_71;
	setp.eq.s32 	%p34, %r22, 1;
	shl.b32 	%r481, %r1109, 2;
	add.s32 	%r100, %r93, %r481;
	ld.shared.f32 	%f686, [%r100];
	add.s32 	%r101, %r94, %r481;
	ld.shared.f32 	%f687, [%r101];
	fma.rn.f32 	%f2570, %f686, %f687, %f2570;
	@%p34 bra 	$L__BB0_71;
	setp.eq.s32 	%p35, %r22, 2;
	ld.shared.f32 	%f688, [%r100+4];
	ld.shared.f32 	%f689, [%r101+4];
	fma.rn.f32 	%f2570, %f688, %f689, %f2570;
	@%p35 bra 	$L__BB0_71;
	ld.shared.f32 	%f690, [%r100+8];
	ld.shared.f32 	%f691, [%r101+8];
	fma.rn.f32 	%f2570, %f690, %f691, %f2570;
$L__BB0_71:
	mul.f32 	%f2563, %f498, %f2570;
	bra.uni 	$L__BB0_57;
$L__BB0_72:
	shr.u32 	%r103, %r1111, 5;
	and.b32  	%r104, %r1111, 31;
	add.s32 	%r105, %r103, %r4;
	add.s32 	%r106, %r104, %r48;
	max.u32 	%r444, %r105, %r106;
	setp.ge.u32 	%p14, %r444, %r381;
	mov.f32 	%f2579, 0fD01502F9;
	@%p14 bra 	$L__BB0_87;
	setp.lt.u32 	%p15, %r17, 15;
	mov.f32 	%f2578, 0f00000000;
	mov.b32 	%r1116, 0;
	@%p15 bra 	$L__BB0_76;
	mov.u32 	%r446, _ZZ28steel_attention_tiled_kernelE2Qs;
	mad.lo.s32 	%r447, %r103, 260, %r446;
	add.s32 	%r1113, %r447, 32;
	mov.u32 	%r448, _ZZ28steel_attention_tiled_kernelE2Ks;
	mad.lo.s32 	%r449, %r104, 260, %r448;
	add.s32 	%r1112, %r449, 32;
	mov.f32 	%f2578, 0f00000000;
	mov.u32 	%r1114, %r44;
$L__BB0_75:
	.pragma "nounroll";
	ld.shared.f32 	%f508, [%r1113+-32];
	ld.shared.f32 	%f509, [%r1112+-32];
	fma.rn.f32 	%f510, %f508, %f509, %f2578;
	ld.shared.f32 	%f511, [%r1113+-28];
	ld.shared.f32 	%f512, [%r1112+-28];
	fma.rn.f32 	%f513, %f511, %f512, %f510;
	ld.shared.f32 	%f514, [%r1113+-24];
	ld.shared.f32 	%f515, [%r1112+-24];
	fma.rn.f32 	%f516, %f514, %f515, %f513;
	ld.shared.f32 	%f517, [%r1113+-20];
	ld.shared.f32 	%f518, [%r1112+-20];
	fma.rn.f32 	%f519, %f517, %f518, %f516;
	ld.shared.f32 	%f520, [%r1113+-16];
	ld.shared.f32 	%f521, [%r1112+-16];
	fma.rn.f32 	%f522, %f520, %f521, %f519;
	ld.shared.f32 	%f523, [%r1113+-12];
	ld.shared.f32 	%f524, [%r1112+-12];
	fma.rn.f32 	%f525, %f523, %f524, %f522;
	ld.shared.f32 	%f526, [%r1113+-8];
	ld.shared.f32 	%f527, [%r1112+-8];
	fma.rn.f32 	%f528, %f526, %f527, %f525;
	ld.shared.f32 	%f529, [%r1113+-4];
	ld.shared.f32 	%f530, [%r1112+-4];
	fma.rn.f32 	%f531, %f529, %f530, %f528;
	ld.shared.f32 	%f532, [%r1113];
	ld.shared.f32 	%f533, [%r1112];
	fma.rn.f32 	%f534, %f532, %f533, %f531;
	ld.shared.f32 	%f535, [%r1113+4];
	ld.shared.f32 	%f536, [%r1112+4];
	fma.rn.f32 	%f537, %f535, %f536, %f534;
	ld.shared.f32 	%f538, [%r1113+8];
	ld.shared.f32 	%f539, [%r1112+8];
	fma.rn.f32 	%f540, %f538, %f539, %f537;
	ld.shared.f32 	%f541, [%r1113+12];
	ld.shared.f32 	%f542, [%r1112+12];
	fma.rn.f32 	%f543, %f541, %f542, %f540;
	ld.shared.f32 	%f544, [%r1113+16];
	ld.shared.f32 	%f545, [%r1112+16];
	fma.rn.f32 	%f546, %f544, %f545, %f543;
	ld.shared.f32 	%f547, [%r1113+20];
	ld.shared.f32 	%f548, [%r1112+20];
	fma.rn.f32 	%f549, %f547, %f548, %f546;
	ld.shared.f32 	%f550, [%r1113+24];
	ld.shared.f32 	%f551, [%r1112+24];
	fma.rn.f32 	%f552, %f550, %f551, %f549;
	ld.shared.f32 	%f553, [%r1113+28];
	ld.shared.f32 	%f554, [%r1112+28];
	fma.rn.f32 	%f2578, %f553, %f554, %f552;
	add.s32 	%r1114, %r1114, 16;
	add.s32 	%r1113, %r1113, 64;
	add.s32 	%r1112, %r1112, 64;
	setp.ne.s32 	%p16, %r1114, 0;
	mov.u32 	%r1116, %r26;
	@%p16 bra 	$L__BB0_75;
$L__BB0_76:
	setp.eq.s32 	%p17, %r18, 0;
	@%p17 bra 	$L__BB0_86;
	mov.u32 	%r450, _ZZ28steel_attention_tiled_kernelE2Qs;
	mad.lo.s32 	%r116, %r103, 260, %r450;
	mov.u32 	%r451, _ZZ28steel_attention_tiled_kernelE2Ks;
	mad.lo.s32 	%r117, %r104, 260, %r451;
	setp.lt.u32 	%p18, %r19, 7;
	@%p18 bra 	$L__BB0_79;
	shl.b32 	%r452, %r1116, 2;
	add.s32 	%r453, %r116, %r452;
	ld.shared.f32 	%f556, [%r453];
	add.s32 	%r454, %r117, %r452;
	ld.shared.f32 	%f557, [%r454];
	fma.rn.f32 	%f558, %f556, %f557, %f2578;
	ld.shared.f32 	%f559, [%r453+4];
	ld.shared.f32 	%f560, [%r454+4];
	fma.rn.f32 	%f561, %f559, %f560, %f558;
	ld.shared.f32 	%f562, [%r453+8];
	ld.shared.f32 	%f563, [%r454+8];
	fma.rn.f32 	%f564, %f562, %f563, %f561;
	ld.shared.f32 	%f565, [%r453+12];
	ld.shared.f32 	%f566, [%r454+12];
	fma.rn.f32 	%f567, %f565, %f566, %f564;
	ld.shared.f32 	%f568, [%r453+16];
	ld.shared.f32 	%f569, [%r454+16];
	fma.rn.f32 	%f570, %f568, %f569, %f567;
	ld.shared.f32 	%f571, [%r453+20];
	ld.shared.f32 	%f572, [%r454+20];
	fma.rn.f32 	%f573, %f571, %f572, %f570;
	ld.shared.f32 	%f574, [%r453+24];
	ld.shared.f32 	%f575, [%r454+24];
	fma.rn.f32 	%f576, %f574, %f575, %f573;
	ld.shared.f32 	%f577, [%r453+28];
	ld.shared.f32 	%f578, [%r454+28];
	fma.rn.f32 	%f2578, %f577, %f578, %f576;
	add.s32 	%r1116, %r1116, 8;
$L__BB0_79:
	setp.eq.s32 	%p19, %r20, 0;
	@%p19 bra 	$L__BB0_86;
	setp.lt.u32 	%p20, %r21, 3;
	@%p20 bra 	$L__BB0_82;
	shl.b32 	%r455, %r1116, 2;
	add.s32 	%r456, %r116, %r455;
	ld.shared.f32 	%f580, [%r456];
	add.s32 	%r457, %r117, %r455;
	ld.shared.f32 	%f581, [%r457];
	fma.rn.f32 	%f582, %f580, %f581, %f2578;
	ld.shared.f32 	%f583, [%r456+4];
	ld.shared.f32 	%f584, [%r457+4];
	fma.rn.f32 	%f585, %f583, %f584, %f582;
	ld.shared.f32 	%f586, [%r456+8];
	ld.shared.f32 	%f587, [%r457+8];
	fma.rn.f32 	%f588, %f586, %f587, %f585;
	ld.shared.f32 	%f589, [%r456+12];
	ld.shared.f32 	%f590, [%r457+12];
	fma.rn.f32 	%f2578, %f589, %f590, %f588;
	add.s32 	%r1116, %r1116, 4;
$L__BB0_82:
	setp.eq.s32 	%p21, %r22, 0;
	@%p21 bra 	$L__BB0_86;
	setp.eq.s32 	%p22, %r22, 1;
	shl.b32 	%r458, %r1116, 2;
	add.s32 	%r122, %r116, %r458;
	ld.shared.f32 	%f591, [%r122];
	add.s32 	%r123, %r117, %r458;
	ld.shared.f32 	%f592, [%r123];
	fma.rn.f32 	%f2578, %f591, %f592, %f2578;
	@%p22 bra 	$L__BB0_86;
	setp.eq.s32 	%p23, %r22, 2;
	ld.shared.f32 	%f593, [%r122+4];
	ld.shared.f32 	%f594, [%r123+4];
	fma.rn.f32 	%f2578, %f593, %f594, %f2578;
	@%p23 bra 	$L__BB0_86;
	ld.shared.f32 	%f595, [%r122+8];
	ld.shared.f32 	%f596, [%r123+8];
	fma.rn.f32 	%f2578, %f595, %f596, %f2578;
$L__BB0_86:
	mul.f32 	%f597, %f498, %f2578;
	add.s32 	%r459, %r105, %r14;
	mad.lo.s32 	%r460, %r459, %r381, %r106;
	mul.wide.u32 	%rd32, %r460, 4;
	add.s64 	%rd33, %rd1, %rd32;
	ld.global.nc.f32 	%f598, [%rd33];
	setp.eq.f32 	%p24, %f598, 0f00000000;
	selp.f32 	%f2579, 0fD01502F9, %f597, %p24;
$L__BB0_87:
	mov.u32 	%r461, _ZZ28steel_attention_tiled_kernelE2Ss;
	mad.lo.s32 	%r462, %r103, 132, %r461;
	shl.b32 	%r463, %r104, 2;
	add.s32 	%r464, %r462, %r463;
	st.shared.f32 	[%r464], %f2579;
	add.s32 	%r1111, %r1111, %r13;
	setp.lt.u32 	%p25, %r1111, 1024;
	@%p25 bra 	$L__BB0_72;
$L__BB0_88:
	bar.sync 	0;
	add.s32 	%r125, %r48, 1;
	add.s32 	%r126, %r48, 4;
	add.s32 	%r127, %r48, 5;
	add.s32 	%r128, %r48, 6;
	add.s32 	%r129, %r48, 7;
	add.s32 	%r130, %r48, 9;
	add.s32 	%r131, %r48, 10;
	add.s32 	%r132, %r48, 11;
	add.s32 	%r133, %r48, 16;
	add.s32 	%r134, %r48, 17;
	add.s32 	%r135, %r48, 18;
	add.s32 	%r136, %r48, 19;
	add.s32 	%r137, %r48, 20;
	add.s32 	%r138, %r48, 21;
	add.s32 	%r139, %r48, 22;
	add.s32 	%r140, %r48, 23;
	add.s32 	%r141, %r48, 24;
	add.s32 	%r142, %r48, 25;
	add.s32 	%r143, %r48, 26;
	add.s32 	%r144, %r48, 27;
	add.s32 	%r145, %r48, 28;
	add.s32 	%r146, %r48, 29;
	add.s32 	%r147, %r48, 30;
	add.s32 	%r148, %r48, 31;
	mov.u32 	%r1118, %r15;
$L__BB0_89:
	add.s32 	%r572, %r4, %r1118;
	setp.ge.u32 	%p69, %r572, %r381;
	@%p69 bra 	$L__BB0_508;
	setp.eq.s32 	%p70, %r382, 0;
	mov.u32 	%r573, _ZZ28steel_attention_tiled_kernelE2Ss;
	mad.lo.s32 	%r574, %r1118, 132, %r573;
	ld.shared.f32 	%f713, [%r574];
	max.f32 	%f714, %f713, 0fD01502F9;
	ld.shared.f32 	%f715, [%r574+4];
	max.f32 	%f716, %f714, %f715;
	ld.shared.f32 	%f717, [%r574+8];
	max.f32 	%f718, %f716, %f717;
	ld.shared.f32 	%f719, [%r574+12];
	max.f32 	%f720, %f718, %f719;
	ld.shared.f32 	%f721, [%r574+16];
	max.f32 	%f722, %f720, %f721;
	ld.shared.f32 	%f723, [%r574+20];
	max.f32 	%f724, %f722, %f723;
	ld.shared.f32 	%f725, [%r574+24];
	max.f32 	%f726, %f724, %f725;
	ld.shared.f32 	%f727, [%r574+28];
	max.f32 	%f728, %f726, %f727;
	ld.shared.f32 	%f729, [%r574+32];
	max.f32 	%f730, %f728, %f729;
	ld.shared.f32 	%f731, [%r574+36];
	max.f32 	%f732, %f730, %f731;
	ld.shared.f32 	%f733, [%r574+40];
	max.f32 	%f734, %f732, %f733;
	ld.shared.f32 	%f735, [%r574+44];
	max.f32 	%f736, %f734, %f735;
	ld.shared.f32 	%f737, [%r574+48];
	max.f32 	%f738, %f736, %f737;
	ld.shared.f32 	%f739, [%r574+52];
	max.f32 	%f740, %f738, %f739;
	ld.shared.f32 	%f741, [%r574+56];
	max.f32 	%f742, %f740, %f741;
	ld.shared.f32 	%f743, [%r574+60];
	max.f32 	%f744, %f742, %f743;
	ld.shared.f32 	%f745, [%r574+64];
	max.f32 	%f746, %f744, %f745;
	ld.shared.f32 	%f747, [%r574+68];
	max.f32 	%f748, %f746, %f747;
	ld.shared.f32 	%f749, [%r574+72];
	max.f32 	%f750, %f748, %f749;
	ld.shared.f32 	%f751, [%r574+76];
	max.f32 	%f752, %f750, %f751;
	ld.shared.f32 	%f753, [%r574+80];
	max.f32 	%f754, %f752, %f753;
	ld.shared.f32 	%f755, [%r574+84];
	max.f32 	%f756, %f754, %f755;
	ld.shared.f32 	%f757, [%r574+88];
	max.f32 	%f758, %f756, %f757;
	ld.shared.f32 	%f759, [%r574+92];
	max.f32 	%f760, %f758, %f759;
	ld.shared.f32 	%f761, [%r574+96];
	max.f32 	%f762, %f760, %f761;
	ld.shared.f32 	%f763, [%r574+100];
	max.f32 	%f764, %f762, %f763;
	ld.shared.f32 	%f765, [%r574+104];
	max.f32 	%f766, %f764, %f765;
	ld.shared.f32 	%f767, [%r574+108];
	max.f32 	%f768, %f766, %f767;
	ld.shared.f32 	%f769, [%r574+112];
	max.f32 	%f770, %f768, %f769;
	ld.shared.f32 	%f771, [%r574+116];
	max.f32 	%f772, %f770, %f771;
	ld.shared.f32 	%f773, [%r574+120];
	max.f32 	%f774, %f772, %f773;
	ld.shared.f32 	%f775, [%r574+124];
	max.f32 	%f776, %f774, %f775;
	mul.wide.u32 	%rd48, %r1118, 4;
	add.s64 	%rd10, %rd3, %rd48;
	ld.local.f32 	%f777, [%rd10];
	max.f32 	%f48, %f777, %f776;
	sub.f32 	%f778, %f713, %f48;
	fma.rn.f32 	%f779, %f778, 0f3BBB989D, 0f3F000000;
	cvt.sat.f32.f32 	%f780, %f779;
	mov.f32 	%f781, 0f4B400001;
	mov.f32 	%f782, 0f437C0000;
	fma.rm.f32 	%f783, %f780, %f782, %f781;
	add.f32 	%f784, %f783, 0fCB40007F;
	neg.f32 	%f785, %f784;
	fma.rn.f32 	%f786, %f778, 0f3FB8AA3B, %f785;
	fma.rn.f32 	%f787, %f778, 0f32A57060, %f786;
	mov.b32 	%r575, %f783;
	shl.b32 	%r576, %r575, 23;
	mov.b32 	%f788, %r576;
	ex2.approx.ftz.f32 	%f789, %f787;
	mul.f32 	%f49, %f789, %f788;
	add.f32 	%f790, %f49, 0f00000000;
	sub.f32 	%f791, %f715, %f48;
	fma.rn.f32 	%f792, %f791, 0f3BBB989D, 0f3F000000;
	cvt.sat.f32.f32 	%f793, %f792;
	fma.rm.f32 	%f794, %f793, %f782, %f781;
	add.f32 	%f795, %f794, 0fCB40007F;
	neg.f32 	%f796, %f795;
	fma.rn.f32 	%f797, %f791, 0f3FB8AA3B, %f796;
	fma.rn.f32 	%f798, %f791, 0f32A57060, %f797;
	mov.b32 	%r577, %f794;
	shl.b32 	%r578, %r577, 23;
	mov.b32 	%f799, %r578;
	ex2.approx.ftz.f32 	%f800, %f798;
	mul.f32 	%f50, %f800, %f799;
	add.f32 	%f801, %f790, %f50;
	sub.f32 	%f802, %f717, %f48;
	fma.rn.f32 	%f803, %f802, 0f3BBB989D, 0f3F000000;
	cvt.sat.f32.f32 	%f804, %f803;
	fma.rm.f32 	%f805, %f804, %f782, %f781;
	add.f32 	%f806, %f805, 0fCB40007F;
	neg.f32 	%f807, %f806;
	fma.rn.f32 	%f808, %f802, 0f3FB8AA3B, %f807;
	fma.rn.f32 	%f809, %f802, 0f32A57060, %f808;
	mov.b32 	%r579, %f805;
	shl.b32 	%r580, %r579, 23;
	mov.b32 	%f810, %r580;
	ex2.approx.ftz.f32 	%f811, %f809;
	mul.f32 	%f51, %f811, %f810;
	add.f32 	%f812, %f801, %f51;
	sub.f32 	%f813, %f719, %f48;
	fma.rn.f32 	%f814, %f813, 0f3BBB989D, 0f3F000000;
	cvt.sat.f32.f32 	%f815, %f814;
	fma.rm.f32 	%f816, %f815, %f782, %f781;
	add.f32 	%f817, %f816, 0fCB40007F;
	neg.f32 	%f818, %f817;
	fma.rn.f32 	%f819, %f813, 0f3FB8AA3B, %f818;
	fma.rn.f32 	%f820, %f813, 0f32A57060, %f819;
	mov.b32 	%r581, %f816;
	shl.b32 	%r582, %r581, 23;
	mov.b32 	%f821, %r582;
	ex2.approx.ftz.f32 	%f822, %f820;
	mul.f32 	%f52, %f822, %f821;
	add.f32 	%f823, %f812, %f52;
	sub.f32 	%f824, %f721, %f48;
	fma.rn.f32 	%f825, %f824, 0f3BBB989D, 0f3F000000;
	cvt.sat.f32.f32 	%f826, %f825;
	fma.rm.f32 	%f827, %f826, %f782, %f781;
	add.f32 	%f828, %f827, 0fCB40007F;
	neg.f32 	%f829, %f828;
	fma.rn.f32 	%f830, %f824, 0f3FB8AA3B, %f829;
	fma.rn.f32 	%f831, %f824, 0f32A57060, %f830;
	mov.b32 	%r583, %f827;
	shl.b32 	%r584, %r583, 23;
	mov.b32 	%f832, %r584;
	ex2.approx.ftz.f32 	%f833, %f831;
	mul.f32 	%f53, %f833, %f832;
	add.f32 	%f834, %f823, %f53;
	sub.f32 	%f835, %f723, %f48;
	fma.rn.f32 	%f836, %f835, 0f3BBB989D, 0f3F000000;
	cvt.sat.f32.f32 	%f837, %f836;
	fma.rm.f32 	%f838, %f837, %f782, %f781;
	add.f32 	%f839, %f838, 0fCB40007F;
	neg.f32 	%f840, %f839;
	fma.rn.f32 	%f841, %f835, 0f3FB8AA3B, %f840;
	fma.rn.f32 	%f842, %f835, 0f32A57060, %f841;
	mov.b32 	%r585, %f838;
	shl.b32 	%r586, %r585, 23;
	mov.b32 	%f843, %r586;
	ex2.approx.ftz.f32 	%f844, %f842;
	mul.f32 	%f54, %f844, %f843;
	add.f32 	%f845, %f834, %f54;
	sub.f32 	%f846, %f725, %f48;
	fma.rn.f32 	%f847, %f846, 0f3BBB989D, 0f3F000000;
	cvt.sat.f32.f32 	%f848, %f847;
	fma.rm.f32 	%f849, %f848, %f782, %f781;
	add.f32 	%f850, %f849, 0fCB40007F;
	neg.f32 	%f851, %f850;
	fma.rn.f32 	%f852, %f846, 0f3FB8AA3B, %f851;
	fma.rn.f32 	%f853, %f846, 0f32A57060, %f852;
	mov.b32 	%r587, %f849;
	shl.b32 	%r588, %r587, 23;
	mov.b32 	%f854, %r588;
	ex2.approx.ftz.f32 	%f855, %f853;
	mul.f32 	%f55, %f855, %f854;
	add.f32 	%f856, %f845, %f55;
	sub.f32 	%f857, %f727, %f48;
	fma.rn.f32 	%f858, %f857, 0f3BBB989D, 0f3F000000;
	cvt.sat.f32.f32 	%f859, %f858;
	fma.rm.f32 	%f860, %f859, %f782, %f781;
	add.f32 	%f861, %f860, 0fCB40007F;
	neg.f32 	%f862, %f861;
	fma.rn.f32 	%f863, %f857, 0f3FB8AA3B, %f862;
	fma.rn.f32 	%f864, %f857, 0f32A57060, %f863;
	mov.b32 	%r589, %f860;
	shl.b32 	%r590, %r589, 23;
	mov.b32 	%f865, %r590;
	ex2.approx.ftz.f32 	%f866, %f864;
	mul.f32 	%f56, %f866, %f865;
	add.f32 	%f867, %f856, %f56;
	sub.f32 	%f868, %f729, %f48;
	fma.rn.f32 	%f869, %f868, 0f3BBB989D, 0f3F000000;
	cvt.sat.f32.f32 	%f870, %f869;
	fma.rm.f32 	%f871, %f870, %f782, %f781;
	add.f32 	%f872, %f871, 0fCB40007F;
	neg.f32 	%f873, %f872;
	fma.rn.f32 	%f874, %f868, 0f3FB8AA3B, %f873;
	fma.rn.f32 	%f875, %f868, 0f32A57060, %f874;
	mov.b32 	%r591, %f871;
	shl.b32 	%r592, %r591, 23;
	mov.b32 	%f876, %r592;
	ex2.approx.ftz.f32 	%f877, %f875;
	mul.f32 	%f57, %f877, %f876;
	add.f32 	%f878, %f867, %f57;
	sub.f32 	%f879, %f731, %f48;
	fma.rn.f32 	%f880, %f879, 0f3BBB989D, 0f3F000000;
	cvt.sat.f32.f32 	%f881, %f880;
	fma.rm.f32 	%f882, %f881, %f782, %f781;
	add.f32 	%f883, %f882, 0fCB40007F;
	neg.f32 	%f884, %f883;
	fma.rn.f32 	%f885, %f879, 0f3FB8AA3B, %f884;
	fma.rn.f32 	%f886, %f879, 0f32A57060, %f885;
	mov.b32 	%r593, %f882;
	shl.b32 	%r594, %r593, 23;
	mov.b32 	%f887, %r594;
	ex2.approx.ftz.f32 	%f888, %f886;
	mul.f32 	%f58, %f888, %f887;
	add.f32 	%f889, %f878, %f58;
	sub.f32 	%f890, %f733, %f48;
	fma.rn.f32 	%f891, %f890, 0f3BBB989D, 0f3F000000;
	cvt.sat.f32.f32 	%f892, %f891;
	fma.rm.f32 	%f893, %f892, %f782, %f781;
	add.f32 	%f894, %f893, 0fCB40007F;
	neg.f32 	%f895, %f894;
	fma.rn.f32 	%f896, %f890, 0f3FB8AA3B, %f895;
	fma.rn.f32 	%f897, %f890, 0f32A57060, %f896;
	mov.b32 	%r595, %f893;
	shl.b32 	%r596, %r595, 23;
	mov.b32 	%f898, %r596;
	ex2.approx.ftz.f32 	%f899, %f897;
	mul.f32 	%f59, %f899, %f898;
	add.f32 	%f900, %f889, %f59;
	sub.f32 	%f901, %f735, %f48;
	fma.rn.f32 	%f902, %f901, 0f3BBB989D, 0f3F000000;
	cvt.sat.f32.f32 	%f903, %f902;
	fma.rm.f32 	%f904, %f903, %f782, %f781;
	add.f32 	%f905, %f904, 0fCB40007F;
	neg.f32 	%f906, %f905;
	fma.rn.f32 	%f907, %f901, 0f3FB8AA3B, %f906;
	fma.rn.f32 	%f908, %f901, 0f32A57060, %f907;
	mov.b32 	%r597, %f904;
	shl.b32 	%r598, %r597, 23;
	mov.b32 	%f909, %r598;
	ex2.approx.ftz.f32 	%f910, %f908;
	mul.f32 	%f60, %f910, %f909;
	add.f32 	%f911, %f900, %f60;
	sub.f32 	%f912, %f737, %f48;
	fma.rn.f32 	%f913, %f912, 0f3BBB989D, 0f3F000000;
	cvt.sat.f32.f32 	%f914, %f913;
	fma.rm.f32 	%f915, %f914, %f782, %f781;
	add.f32 	%f916, %f915, 0fCB40007F;
	neg.f32 	%f917, %f916;
	fma.rn.f32 	%f918, %f912, 0f3FB8AA3B, %f917;
	fma.rn.f32 	%f919, %f912, 0f32A57060, %f918;
	mov.b32 	%r599, %f915;
	shl.b32 	%r600, %r599, 23;
	mov.b32 	%f920, %r600;
	ex2.approx.ftz.f32 	%f921, %f919;
	mul.f32 	%f61, %f921, %f920;
	add.f32 	%f922, %f911, %f61;
	sub.f32 	%f923, %f739, %f48;
	fma.rn.f32 	%f924, %f923, 0f3BBB989D, 0f3F000000;
	cvt.sat.f32.f32 	%f925, %f924;
	fma.rm.f32 	%f926, %f925, %f782, %f781;
	add.f32 	%f927, %f926, 0fCB40007F;
	neg.f32 	%f928, %f927;
	fma.rn.f32 	%f929, %f923, 0f3FB8AA3B, %f928;
	fma.rn.f32 	%f930, %f923, 0f32A57060, %f929;
	mov.b32 	%r601, %f926;
	shl.b32 	%r602, %r601, 23;
	mov.b32 	%f931, %r602;
	ex2.approx.ftz.f32 	%f932, %f930;
	mul.f32 	%f62, %f932, %f931;
	add.f32 	%f933, %f922, %f62;
	sub.f32 	%f934, %f741, %f48;
	fma.rn.f32 	%f935, %f934, 0f3BBB989D, 0f3F000000;
	cvt.sat.f32.f32 	%f936, %f935;
	fma.rm.f32 	%f937, %f936, %f782, %f781;
	add.f32 	%f938, %f937, 0fCB40007F;
	neg.f32 	%f939, %f938;
	fma.rn.f32 	%f940, %f934, 0f3FB8AA3B, %f939;
	fma.rn.f32 	%f941, %f934, 0f32A57060, %f940;
	mov.b32 	%r603, %f937;
	shl.b32 	%r604, %r603, 23;
	mov.b32 	%f942, %r604;
	ex2.approx.ftz.f32 	%f943, %f941;
	mul.f32 	%f63, %f943, %f942;
	add.f32 	%f944, %f933, %f63;
	sub.f32 	%f945, %f743, %f48;
	fma.rn.f32 	%f946, %f945, 0f3BBB989D, 0f3F000000;
	cvt.sat.f32.f32 	%f947, %f946;
	fma.rm.f32 	%f948, %f947, %f782, %f781;
	add.f32 	%f949, %f948, 0fCB40007F;
	neg.f32 	%f950, %f949;
	fma.rn.f32 	%f951, %f945, 0f3FB8AA3B, %f950;
	fma.rn.f32 	%f952, %f945, 0f32A57060, %f951;
	mov.b32 	%r605, %f948;
	shl.b32 	%r606, %r605, 23;
	mov.b32 	%f953, %r606;
	ex2.approx.ftz.f32 	%f954, %f952;
	mul.f32 	%f64, %f954, %f953;
	add.f32 	%f955, %f944, %f64;
	sub.f32 	%f956, %f745, %f48;
	fma.rn.f32 	%f957, %f956, 0f3BBB989D, 0f3F000000;
	cvt.sat.f32.f32 	%f958, %f957;
	fma.rm.f32 	%f959, %f958, %f782, %f781;
	add.f32 	%f960, %f959, 0fCB40007F;
	neg.f32 	%f961, %f960;
	fma.rn.f32 	%f962, %f956, 0f3FB8AA3B, %f961;
	fma.rn.f32 	%f963, %f956, 0f32A57060, %f962;
	mov.b32 	%r607, %f959;
	shl.b32 	%r608, %r607, 23;
	mov.b32 	%f964, %r608;
	ex2.approx.ftz.f32 	%f965, %f963;
	mul.f32 	%f65, %f965, %f964;
	add.f32 	%f966, %f955, %f65;
	sub.f32 	%f967, %f747, %f48;
	fma.rn.f32 	%f968, %f967, 0f3BBB989D, 0f3F000000;
	cvt.sat.f32.f32 	%f969, %f968;
	fma.rm.f32 	%f970, %f969, %f782, %f781;
	add.f32 	%f971, %f970, 0fCB40007F;
	neg.f32 	%f972, %f971;
	fma.rn.f32 	%f973, %f967, 0f3FB8AA3B, %f972;
	fma.rn.f32 	%f974, %f967, 0f32A57060, %f973;
	mov.b32 	%r609, %f970;
	shl.b32 	%r610, %r609, 23;
	mov.b32 	%f975, %r610;
	ex2.approx.ftz.f32 	%f976, %f974;
	mul.f32 	%f66, %f976, %f975;
	add.f32 	%f977, %f966, %f66;
	sub.f32 	%f978, %f749, %f48;
	fma.rn.f32 	%f979, %f978, 0f3BBB989D, 0f3F000000;
	cvt.sat.f32.f32 	%f980, %f979;
	fma.rm.f32 	%f981, %f980, %f782, %f781;
	add.f32 	%f982, %f981, 0fCB40007F;
	neg.f32 	%f983, %f982;
	fma.rn.f32 	%f984, %f978, 0f3FB8AA3B, %f983;
	fma.rn.f32 	%f985, %f978, 0f32A57060, %f984;
	mov.b32 	%r611, %f981;
	shl.b32 	%r612, %r611, 23;
	mov.b32 	%f986, %r612;
	ex2.approx.ftz.f32 	%f987, %f985;
	mul.f32 	%f67, %f987, %f986;
	add.f32 	%f988, %f977, %f67;
	sub.f32 	%f989, %f751, %f48;
	fma.rn.f32 	%f990, %f989, 0f3BBB989D, 0f3F000000;
	cvt.sat.f32.f32 	%f991, %f990;
	fma.rm.f32 	%f992, %f991, %f782, %f781;
	add.f32 	%f993, %f992, 0fCB40007F;
	neg.f32 	%f994, %f993;
	fma.rn.f32 	%f995, %f989, 0f3FB8AA3B, %f994;
	fma.rn.f32 	%f996, %f989, 0f32A57060, %f995;
	mov.b32 	%r613, %f992;
	shl.b32 	%r614, %r613, 23;
	mov.b32 	%f997, %r614;
	ex2.approx.ftz.f32 	%f998, %f996;
	mul.f32 	%f68, %f998, %f997;
	add.f32 	%f999, %f988, %f68;
	sub.f32 	%f1000, %f753, %f48;
	fma.rn.f32 	%f1001, %f1000, 0f3BBB989D, 0f3F000000;
	cvt.sat.f32.f32 	%f1002, %f1001;
	fma.rm.f32 	%f1003, %f1002, %f782, %f781;
	add.f32 	%f1004, %f1003, 0fCB40007F;
	neg.f32 	%f1005, %f1004;
	fma.rn.f32 	%f1006, %f1000, 0f3FB8AA3B, %f1005;
	fma.rn.f32 	%f1007, %f1000, 0f32A57060, %f1006;
	mov.b32 	%r615, %f1003;
	shl.b32 	%r616, %r615, 23;
	mov.b32 	%f1008, %r616;
	ex2.approx.ftz.f32 	%f1009, %f1007;
	mul.f32 	%f69, %f1009, %f1008;
	add.f32 	%f1010, %f999, %f69;
	sub.f32 	%f1011, %f755, %f48;
	fma.rn.f32 	%f1012, %f1011, 0f3BBB989D, 0f3F000000;
	cvt.sat.f32.f32 	%f1013, %f1012;
	fma.rm.f32 	%f1014, %f1013, %f782, %f781;
	add.f32 	%f1015, %f1014, 0fCB40007F;
	neg.f32 	%f1016, %f1015;
	fma.rn.f32 	%f1017, %f1011, 0f3FB8AA3B, %f1016;
	fma.rn.f32 	%f1018, %f1011, 0f32A57060, %f1017;
	mov.b32 	%r617, %f1014;
	shl.b32 	%r618, %r617, 23;
	mov.b32 	%f1019, %r618;
	ex2.approx.ftz.f32 	%f1020, %f1018;
	mul.f32 	%f70, %f1020, %f1019;
	add.f32 	%f1021, %f1010, %f70;
	sub.f32 	%f1022, %f757, %f48;
	fma.rn.f32 	%f1023, %f1022, 0f3BBB989D, 0f3F000000;
	cvt.sat.f32.f32 	%f1024, %f1023;
	fma.rm.f32 	%f1025, %f1024, %f782, %f781;
	add.f32 	%f1026, %f1025, 0fCB40007F;
	neg.f32 	%f1027, %f1026;
	fma.rn.f32 	%f1028, %f1022, 0f3FB8AA3B, %f1027;
	fma.rn.f32 	%f1029, %f1022, 0f32A57060, %f1028;
	mov.b32 	%r619, %f1025;
	shl.b32 	%r620, %r619, 23;
	mov.b32 	%f1030, %r620;
	ex2.approx.ftz.f32 	%f1031, %f1029;
	mul.f32 	%f71, %f1031, %f1030;
	add.f32 	%f1032, %f1021, %f71;
	sub.f32 	%f1033, %f759, %f48;
	fma.rn.f32 	%f1034, %f1033, 0f3BBB989D, 0f3F000000;
	cvt.sat.f32.f32 	%f1035, %f1034;
	fma.rm.f32 	%f1036, %f1035, %f782, %f781;
	add.f32 	%f1037, %f1036, 0fCB40007F;
	neg.f32 	%f1038, %f1037;
	fma.rn.f32 	%f1039, %f1033, 0f3FB8AA3B, %f1038;
	fma.rn.f32 	%f1040, %f1033, 0f32A57060, %f1039;
	mov.b32 	%r621, %f1036;
	shl.b32 	%r622, %r621, 23;
	mov.b32 	%f1041, %r622;
	ex2.approx.ftz.f32 	%f1042, %f1040;
	mul.f32 	%f72, %f1042, %f1041;
	add.f32 	%f1043, %f1032, %f72;
	sub.f32 	%f1044, %f761, %f48;
	fma.rn.f32 	%f1045, %f1044, 0f3BBB989D, 0f3F000000;
	cvt.sat.f32.f32 	%f1046, %f1045;
	fma.rm.f32 	%f1047, %f1046, %f782, %f781;
	add.f32 	%f1048, %f1047, 0fCB40007F;
	neg.f32 	%f1049, %f1048;
	fma.rn.f32 	%f1050, %f1044, 0f3FB8AA3B, %f1049;
	fma.rn.f32 	%f1051, %f1044, 0f32A57060, %f1050;
	mov.b32 	%r623, %f1047;
	shl.b32 	%r624, %r623, 23;
	mov.b32 	%f1052, %r624;
	ex2.approx.ftz.f32 	%f1053, %f1051;
	mul.f32 	%f73, %f1053, %f1052;
	add.f32 	%f1054, %f1043, %f73;
	sub.f32 	%f1055, %f763, %f48;
	fma.rn.f32 	%f1056, %f1055, 0f3BBB989D, 0f3F000000;
	cvt.sat.f32.f32 	%f1057, %f1056;
	fma.rm.f32 	%f1058, %f1057, %f782, %f781;
	add.f32 	%f1059, %f1058, 0fCB40007F;
	neg.f32 	%f1060, %f1059;
	fma.rn.f32 	%f1061, %f1055, 0f3FB8AA3B, %f1060;
	fma.rn.f32 	%f1062, %f1055, 0f32A57060, %f1061;
	mov.b32 	%r625, %f1058;
	shl.b32 	%r626, %r625, 23;
	mov.b32 	%f1063, %r626;
	ex2.approx.ftz.f32 	%f1064, %f1062;
	mul.f32 	%f74, %f1064, %f1063;
	add.f32 	%f1065, %f1054, %f74;
	sub.f32 	%f1066, %f765, %f48;
	fma.rn.f32 	%f1067, %f1066, 0f3BBB989D, 0f3F000000;
	cvt.sat.f32.f32 	%f1068, %f1067;
	fma.rm.f32 	%f1069, %f1068, %f782, %f781;
	add.f32 	%f1070, %f1069, 0fCB40007F;
	neg.f32 	%f1071, %f1070;
	fma.rn.f32 	%f1072, %f1066, 0f3FB8AA3B, %f1071;
	fma.rn.f32 	%f1073, %f1066, 0f32A57060, %f1072;
	mov.b32 	%r627, %f1069;
	shl.b32 	%r628, %r627, 23;
	mov.b32 	%f1074, %r628;
	ex2.approx.ftz.f32 	%f1075, %f1073;
	mul.f32 	%f75, %f1075, %f1074;
	add.f32 	%f1076, %f1065, %f75;
	sub.f32 	%f1077, %f767, %f48;
	fma.rn.f32 	%f1078, %f1077, 0f3BBB989D, 0f3F000000;
	cvt.sat.f32.f32 	%f1079, %f1078;
	fma.rm.f32 	%f1080, %f1079, %f782, %f781;
	add.f32 	%f1081, %f1080, 0fCB40007F;
	neg.f32 	%f1082, %f1081;
	fma.rn.f32 	%f1083, %f1077, 0f3FB8AA3B, %f1082;
	fma.rn.f32 	%f1084, %f1077, 0f32A57060, %f1083;
	mov.b32 	%r629, %f1080;
	shl.b32 	%r630, %r629, 23;
	mov.b32 	%f1085, %r630;
	ex2.approx.ftz.f32 	%f1086, %f1084;
	mul.f32 	%f76, %f1086, %f1085;
	add.f32 	%f1087, %f1076, %f76;
	sub.f32 	%f1088, %f769, %f48;
	fma.rn.f32 	%f1089, %f1088, 0f3BBB989D, 0f3F000000;
	cvt.sat.f32.f32 	%f1090, %f1089;
	fma.rm.f32 	%f1091, %f1090, %f782, %f781;
	add.f32 	%f1092, %f1091, 0fCB40007F;
	neg.f32 	%f1093, %f1092;
	fma.rn.f32 	%f1094, %f1088, 0f3FB8AA3B, %f1093;
	fma.rn.f32 	%f1095, %f1088, 0f32A57060, %f1094;
	mov.b32 	%r631, %f1091;
	shl.b32 	%r632, %r631, 23;
	mov.b32 	%f1096, %r632;
	ex2.approx.ftz.f32 	%f1097, %f1095;
	mul.f32 	%f77, %f1097, %f1096;
	add.f32 	%f1098, %f1087, %f77;
	sub.f32 	%f1099, %f771, %f48;
	fma.rn.f32 	%f1100, %f1099, 0f3BBB989D, 0f3F000000;
	cvt.sat.f32.f32 	%f1101, %f1100;
	fma.rm.f32 	%f1102, %f1101, %f782, %f781;
	add.f32 	%f1103, %f1102, 0fCB40007F;
	neg.f32 	%f1104, %f1103;
	fma.rn.f32 	%f1105, %f1099, 0f3FB8AA3B, %f1104;
	fma.rn.f32 	%f1106, %f1099, 0f32A57060, %f1105;
	mov.b32 	%r633, %f1102;
	shl.b32 	%r634, %r633, 23;
	mov.b32 	%f1107, %r634;
	ex2.approx.ftz.f32 	%f1108, %f1106;
	mul.f32 	%f78, %f1108, %f1107;
	add.f32 	%f1109, %f1098, %f78;
	sub.f32 	%f1110, %f773, %f48;
	fma.rn.f32 	%f1111, %f1110, 0f3BBB989D, 0f3F000000;
	cvt.sat.f32.f32 	%f1112, %f1111;
	fma.rm.f32 	%f1113, %f1112, %f782, %f781;
	add.f32 	%f1114, %f1113, 0fCB40007F;
	neg.f32 	%f1115, %f1114;
	fma.rn.f32 	%f1116, %f1110, 0f3FB8AA3B, %f1115;
	fma.rn.f32 	%f1117, %f1110, 0f32A57060, %f1116;
	mov.b32 	%r635, %f1113;
	shl.b32 	%r636, %r635, 23;
	mov.b32 	%f1118, %r636;
	ex2.approx.ftz.f32 	%f1119, %f1117;
	mul.f32 	%f79, %f1119, %f1118;
	add.f32 	%f1120, %f1109, %f79;
	sub.f32 	%f1121, %f775, %f48;
	fma.rn.f32 	%f1122, %f1121, 0f3BBB989D, 0f3F000000;
	cvt.sat.f32.f32 	%f1123, %f1122;
	fma.rm.f32 	%f1124, %f1123, %f782, %f781;
	add.f32 	%f1125, %f1124, 0fCB40007F;
	neg.f32 	%f1126, %f1125;
	fma.rn.f32 	%f1127, %f1121, 0f3FB8AA3B, %f1126;
	fma.rn.f32 	%f1128, %f1121, 0f32A57060, %f1127;
	mov.b32 	%r637, %f1124;
	shl.b32 	%r638, %r637, 23;
	mov.b32 	%f1129, %r638;
	ex2.approx.ftz.f32 	%f1130, %f1128;
	mul.f32 	%f80, %f1130, %f1129;
	add.f32 	%f1131, %f1120, %f80;
	sub.f32 	%f1132, %f777, %f48;
	fma.rn.f32 	%f1133, %f1132, 0f3BBB989D, 0f3F000000;
	cvt.sat.f32.f32 	%f1134, %f1133;
	fma.rm.f32 	%f1135, %f1134, %f782, %f781;
	add.f32 	%f1136, %f1135, 0fCB40007F;
	neg.f32 	%f1137, %f1136;
	fma.rn.f32 	%f1138, %f1132, 0f3FB8AA3B, %f1137;
	fma.rn.f32 	%f1139, %f1132, 0f32A57060, %f1138;
	mov.b32 	%r639, %f1135;
	shl.b32 	%r640, %r639, 23;
	mov.b32 	%f1140, %r640;
	ex2.approx.ftz.f32 	%f1141, %f1139;
	mul.f32 	%f81, %f1141, %f1140;
	add.s64 	%rd49, %rd4, %rd48;
	ld.local.f32 	%f1142, [%rd49];
	fma.rn.f32 	%f1143, %f1142, %f81, %f1131;
	st.local.f32 	[%rd49], %f1143;
	add.s64 	%rd11, %rd2, %rd48;
	@%p70 bra 	$L__BB0_507;
	setp.ge.u32 	%p71, %r48, %r381;
	@%p71 bra 	$L__BB0_104;
	setp.lt.u32 	%p72, %r17, 7;
	ld.local.f32 	%f2587, [%rd11];
	mov.b32 	%r1121, 0;
	@%p72 bra 	$L__BB0_95;
	mov.b32 	%r1119, 0;
$L__BB0_94:
	.pragma "nounroll";
	shl.b32 	%r643, %r1119, 2;
	mov.u32 	%r644, _ZZ28steel_attention_tiled_kernelE2Vs;
	add.s32 	%r645, %r644, %r643;
	ld.shared.f32 	%f1145, [%r645];
	mul.f32 	%f1146, %f49, %f1145;
	fma.rn.f32 	%f1147, %f81, %f2587, %f1146;
	ld.shared.f32 	%f1148, [%r645+4];
	mul.f32 	%f1149, %f49, %f1148;
	fma.rn.f32 	%f1150, %f81, %f1147, %f1149;
	ld.shared.f32 	%f1151, [%r645+8];
	mul.f32 	%f1152, %f49, %f1151;
	fma.rn.f32 	%f1153, %f81, %f1150, %f1152;
	ld.shared.f32 	%f1154, [%r645+12];
	mul.f32 	%f1155, %f49, %f1154;
	fma.rn.f32 	%f1156, %f81, %f1153, %f1155;
	ld.shared.f32 	%f1157, [%r645+16];
	mul.f32 	%f1158, %f49, %f1157;
	fma.rn.f32 	%f1159, %f81, %f1156, %f1158;
	ld.shared.f32 	%f1160, [%r645+20];
	mul.f32 	%f1161, %f49, %f1160;
	fma.rn.f32 	%f1162, %f81, %f1159, %f1161;
	ld.shared.f32 	%f1163, [%r645+24];
	mul.f32 	%f1164, %f49, %f1163;
	fma.rn.f32 	%f1165, %f81, %f1162, %f1164;
	ld.shared.f32 	%f1166, [%r645+28];
	mul.f32 	%f1167, %f49, %f1166;
	fma.rn.f32 	%f2587, %f81, %f1165, %f1167;
	add.s32 	%r1119, %r1119, 8;
	setp.ne.s32 	%p73, %r1119, %r42;
	mov.u32 	%r1121, %r42;
	@%p73 bra 	$L__BB0_94;
$L__BB0_95:
	setp.eq.s32 	%p74, %r20, 0;
	@%p74 bra 	$L__BB0_103;
	setp.lt.u32 	%p75, %r21, 3;
	@%p75 bra 	$L__BB0_98;
	shl.b32 	%r646, %r1121, 2;
	mov.u32 	%r647, _ZZ28steel_attention_tiled_kernelE2Vs;
	add.s32 	%r648, %r647, %r646;
	ld.shared.f32 	%f1169, [%r648];
	mul.f32 	%f1170, %f49, %f1169;
	fma.rn.f32 	%f1171, %f81, %f2587, %f1170;
	ld.shared.f32 	%f1172, [%r648+4];
	mul.f32 	%f1173, %f49, %f1172;
	fma.rn.f32 	%f1174, %f81, %f1171, %f1173;
	ld.shared.f32 	%f1175, [%r648+8];
	mul.f32 	%f1176, %f49, %f1175;
	fma.rn.f32 	%f1177, %f81, %f1174, %f1176;
	ld.shared.f32 	%f1178, [%r648+12];
	mul.f32 	%f1179, %f49, %f1178;
	fma.rn.f32 	%f2587, %f81, %f1177, %f1179;
	add.s32 	%r1121, %r1121, 4;
$L__BB0_98:
	setp.eq.s32 	%p76, %r22, 0;
	@%p76 bra 	$L__BB0_103;
	setp.eq.s32 	%p77, %r23, 0;
	@%p77 bra 	$L__BB0_101;
	shl.b32 	%r649, %r1121, 2;
	mov.u32 	%r650, _ZZ28steel_attention_tiled_kernelE2Vs;
	add.s32 	%r651, %r650, %r649;
	ld.shared.f32 	%f1181, [%r651];
	mul.f32 	%f1182, %f49, %f1181;
	fma.rn.f32 	%f1183, %f81, %f2587, %f1182;
	ld.shared.f32 	%f1184, [%r651+4];
	mul.f32 	%f1185, %f49, %f1184;
	fma.rn.f32 	%f2587, %f81, %f1183, %f1185;
	add.s32 	%r1121, %r1121, 2;
$L__BB0_101:
	setp.eq.s32 	%p78, %r43, 0;
	@%p78 bra 	$L__BB0_103;
	shl.b32 	%r652, %r1121, 2;
	mov.u32 	%r653, _ZZ28steel_attention_tiled_kernelE2Vs;
	add.s32 	%r654, %r653, %r652;
	ld.shared.f32 	%f1186, [%r654];
	mul.f32 	%f1187, %f49, %f1186;
	fma.rn.f32 	%f2587, %f81, %f2587, %f1187;
$L__BB0_103:
	st.local.f32 	[%rd11], %f2587;
$L__BB0_104:
	setp.ge.u32 	%p79, %r125, %r381;
	@%p79 bra 	$L__BB0_117;
	setp.lt.u32 	%p80, %r17, 7;
	ld.local.f32 	%f2595, [%rd11];
	mov.b32 	%r1125, 0;
	@%p80 bra 	$L__BB0_108;
	mov.b32 	%r1123, 0;
$L__BB0_107:
	.pragma "nounroll";
	shl.b32 	%r657, %r1123, 2;
	mov.u32 	%r658, _ZZ28steel_attention_tiled_kernelE2Vs;
	add.s32 	%r659, %r658, %r657;
	ld.shared.f32 	%f1189, [%r659+260];
	mul.f32 	%f1190, %f50, %f1189;
	fma.rn.f32 	%f1191, %f81, %f2595, %f1190;
	ld.shared.f32 	%f1192, [%r659+264];
	mul.f32 	%f1193, %f50, %f1192;
	fma.rn.f32 	%f1194, %f81, %f1191, %f1193;
	ld.shared.f32 	%f1195, [%r659+268];
	mul.f32 	%f1196, %f50, %f1195;
	fma.rn.f32 	%f1197, %f81, %f1194, %f1196;
	ld.shared.f32 	%f1198, [%r659+272];
	mul.f32 	%f1199, %f50, %f1198;
	fma.rn.f32 	%f1200, %f81, %f1197, %f1199;
	ld.shared.f32 	%f1201, [%r659+276];
	mul.f32 	%f1202, %f50, %f1201;
	fma.rn.f32 	%f1203, %f81, %f1200, %f1202;
	ld.shared.f32 	%f1204, [%r659+280];
	mul.f32 	%f1205, %f50, %f1204;
	fma.rn.f32 	%f1206, %f81, %f1203, %f1205;
	ld.shared.f32 	%f1207, [%r659+284];
	mul.f32 	%f1208, %f50, %f1207;
	fma.rn.f32 	%f1209, %f81, %f1206, %f1208;
	ld.shared.f32 	%f1210, [%r659+288];
	mul.f32 	%f1211, %f50, %f1210;
	fma.rn.f32 	%f2595, %f81, %f1209, %f1211;
	add.s32 	%r1123, %r1123, 8;
	setp.ne.s32 	%p81, %r1123, %r42;
	mov.u32 	%r1125, %r42;
	@%p81 bra 	$L__BB0_107;
$L__BB0_108:
	setp.eq.s32 	%p82, %r20, 0;
	@%p82 bra 	$L__BB0_116;
	setp.lt.u32 	%p83, %r21, 3;
	@%p83 bra 	$L__BB0_111;
	shl.b32 	%r660, %r1125, 2;
	mov.u32 	%r661, _ZZ28steel_attention_tiled_kernelE2Vs;
	add.s32 	%r662, %r661, %r660;
	ld.shared.f32 	%f1213, [%r662+260];
	mul.f32 	%f1214, %f50, %f1213;
	fma.rn.f32 	%f1215, %f81, %f2595, %f1214;
	ld.shared.f32 	%f1216, [%r662+264];
	mul.f32 	%f1217, %f50, %f1216;
	fma.rn.f32 	%f1218, %f81, %f1215, %f1217;
	ld.shared.f32 	%f1219, [%r662+268];
	mul.f32 	%f1220, %f50, %f1219;
	fma.rn.f32 	%f1221, %f81, %f1218, %f1220;
	ld.shared.f32 	%f1222, [%r662+272];
	mul.f32 	%f1223, %f50, %f1222;
	fma.rn.f32 	%f2595, %f81, %f1221, %f1223;
	add.s32 	%r1125, %r1125, 4;
$L__BB0_111:
	setp.eq.s32 	%p84, %r22, 0;
	@%p84 bra 	$L__BB0_116;
	setp.eq.s32 	%p85, %r23, 0;
	@%p85 bra 	$L__BB0_114;
	shl.b32 	%r663, %r1125, 2;
	mov.u32 	%r664, _ZZ28steel_attention_tiled_kernelE2Vs;
	add.s32 	%r665, %r664, %r663;
	ld.shared.f32 	%f1225, [%r665+260];
	mul.f32 	%f1226, %f50, %f1225;
	fma.rn.f32 	%f1227, %f81, %f2595, %f1226;
	ld.shared.f32 	%f1228, [%r665+264];
	mul.f32 	%f1229, %f50, %f1228;
	fma.rn.f32 	%f2595, %f81, %f1227, %f1229;
	add.s32 	%r1125, %r1125, 2;
$L__BB0_114:
	setp.eq.s32 	%p86, %r43, 0;
	@%p86 bra 	$L__BB0_116;
	shl.b32 	%r666, %r1125, 2;
	mov.u32 	%r667, _ZZ28steel_attention_tiled_kernelE2Vs;
	add.s32 	%r668, %r667, %r666;
	ld.shared.f32 	%f1230, [%r668+260];
	mul.f32 	%f1231, %f50, %f1230;
	fma.rn.f32 	%f2595, %f81, %f2595, %f1231;
$L__BB0_116:
	st.local.f32 	[%rd11], %f2595;
$L__BB0_117:
	add.s32 	%r669, %r48, 2;
	setp.ge.u32 	%p87, %r669, %r381;
	@%p87 bra 	$L__BB0_130;
	setp.lt.u32 	%p88, %r17, 7;
	ld.local.f32 	%f2603, [%rd11];
	mov.b32 	%r1129, 0;
	@%p88 bra 	$L__BB0_121;
	mov.b32 	%r1127, 0;
$L__BB0_120:
	.pragma "nounroll";
	shl.b32 	%r672, %r1127, 2;
	mov.u32 	%r673, _ZZ28steel_attention_tiled_kernelE2Vs;
	add.s32 	%r674, %r673, %r672;
	ld.shared.f32 	%f1233, [%r674+520];
	mul.f32 	%f1234, %f51, %f1233;
	fma.rn.f32 	%f1235, %f81, %f2603, %f1234;
	ld.shared.f32 	%f1236, [%r674+524];
	mul.f32 	%f1237, %f51, %f1236;
	fma.rn.f32 	%f1238, %f81, %f1235, %f1237;
	ld.shared.f32 	%f1239, [%r674+528];
	mul.f32 	%f1240, %f51, %f1239;
	fma.rn.f32 	%f1241, %f81, %f1238, %f1240;
	ld.shared.f32 	%f1242, [%r674+532];
	mul.f32 	%f1243, %f51, %f1242;
	fma.rn.f32 	%f1244, %f81, %f1241, %f1243;
	ld.shared.f32 	%f1245, [%r674+536];
	mul.f32 	%f1246, %f51, %f1245;
	fma.rn.f32 	%f1247, %f81, %f1244, %f1246;
	ld.shared.f32 	%f1248, [%r674+540];
	mul.f32 	%f1249, %f51, %f1248;
	fma.rn.f32 	%f1250, %f81, %f1247, %f1249;
	ld.shared.f32 	%f1251, [%r674+544];
	mul.f32 	%f1252, %f51, %f1251;
	fma.rn.f32 	%f1253, %f81, %f1250, %f1252;
	ld.shared.f32 	%f1254, [%r674+548];
	mul.f32 	%f1255, %f51, %f1254;
	fma.rn.f32 	%f2603, %f81, %f1253, %f1255;
	add.s32 	%r1127, %r1127, 8;
	setp.ne.s32 	%p89, %r1127, %r42;
	mov.u32 	%r1129, %r42;
	@%p89 bra 	$L__BB0_120;
$L__BB0_121:
	setp.eq.s32 	%p90, %r20, 0;
	@%p90 bra 	$L__BB0_129;
	setp.lt.u32 	%p91, %r21, 3;
	@%p91 bra 	$L__BB0_124;
	shl.b32 	%r675, %r1129, 2;
	mov.u32 	%r676, _ZZ28steel_attention_tiled_kernelE2Vs;
	add.s32 	%r677, %r676, %r675;
	ld.shared.f32 	%f1257, [%r677+520];
	mul.f32 	%f1258, %f51, %f1257;
	fma.rn.f32 	%f1259, %f81, %f2603, %f1258;
	ld.shared.f32 	%f1260, [%r677+524];
	mul.f32 	%f1261, %f51, %f1260;
	fma.rn.f32 	%f1262, %f81, %f1259, %f1261;
	ld.shared.f32 	%f1263, [%r677+528];
	mul.f32 	%f1264, %f51, %f1263;
	fma.rn.f32 	%f1265, %f81, %f1262, %f1264;
	ld.shared.f32 	%f1266, [%r677+532];
	mul.f32 	%f1267, %f51, %f1266;
	fma.rn.f32 	%f2603, %f81, %f1265, %f1267;
	add.s32 	%r1129, %r1129, 4;
$L__BB0_124:
	setp.eq.s32 	%p92, %r22, 0;
	@%p92 bra 	$L__BB0_129;
	setp.eq.s32 	%p93, %r23, 0;
	@%p93 bra 	$L__BB0_127;
	shl.b32 	%r678, %r1129, 2;
	mov.u32 	%r679, _ZZ28steel_attention_tiled_kernelE2Vs;
	add.s32 	%r680, %r679, %r678;
	ld.shared.f32 	%f1269, [%r680+520];
	mul.f32 	%f1270, %f51, %f1269;
	fma.rn.f32 	%f1271, %f81, %f2603, %f1270;
	ld.shared.f32 	%f1272, [%r680+524];
	mul.f32 	%f1273, %f51, %f1272;
	fma.rn.f32 	%f2603, %f81, %f1271, %f1273;
	add.s32 	%r1129, %r1129, 2;
$L__BB0_127:
	setp.eq.s32 	%p94, %r43, 0;
	@%p94 bra 	$L__BB0_129;
	shl.b32 	%r681, %r1129, 2;
	mov.u32 	%r682, _ZZ28steel_attention_tiled_kernelE2Vs;
	add.s32 	%r683, %r682, %r681;
	ld.shared.f32 	%f1274, [%r683+520];
	mul.f32 	%f1275, %f51, %f1274;
	fma.rn.f32 	%f2603, %f81, %f2603, %f1275;
$L__BB0_129:
	st.local.f32 	[%rd11], %f2603;
$L__BB0_130:
	add.s32 	%r684, %r48, 3;
	setp.ge.u32 	%p95, %r684, %r381;
	@%p95 bra 	$L__BB0_143;
	setp.lt.u32 	%p96, %r17, 7;
	ld.local.f32 	%f2611, [%rd11];
	mov.b32 	%r1133, 0;
	@%p96 bra 	$L__BB0_134;
	mov.b32 	%r1131, 0;
$L__BB0_133:
	.pragma "nounroll";
	shl.b32 	%r687, %r1131, 2;
	mov.u32 	%r688, _ZZ28steel_attention_tiled_kernelE2Vs;
	add.s32 	%r689, %r688, %r687;
	ld.shared.f32 	%f1277, [%r689+780];
	mul.f32 	%f1278, %f52, %f1277;
	fma.rn.f32 	%f1279, %f81, %f2611, %f1278;
	ld.shared.f32 	%f1280, [%r689+784];
	mul.f32 	%f1281, %f52, %f1280;
	fma.rn.f32 	%f1282, %f81, %f1279, %f1281;
	ld.shared.f32 	%f1283, [%r689+788];
	mul.f32 	%f1284, %f52, %f1283;
	fma.rn.f32 	%f1285, %f81, %f1282, %f1284;
	ld.shared.f32 	%f1286, [%r689+792];
	mul.f32 	%f1287, %f52, %f1286;
	fma.rn.f32 	%f1288, %f81, %f1285, %f1287;
	ld.shared.f32 	%f1289, [%r689+796];
	mul.f32 	%f1290, %f52, %f1289;
	fma.rn.f32 	%f1291, %f81, %f1288, %f1290;
	ld.shared.f32 	%f1292, [%r689+800];
	mul.f32 	%f1293, %f52, %f1292;
	fma.rn.f32 	%f1294, %f81, %f1291, %f1293;
	ld.shared.f32 	%f1295, [%r689+804];
	mul.f32 	%f1296, %f52, %f1295;
	fma.rn.f32 	%f1297, %f81, %f1294, %f1296;
	ld.shared.f32 	%f1298, [%r689+808];
	mul.f32 	%f1299, %f52, %f1298;
	fma.rn.f32 	%f2611, %f81, %f1297, %f1299;
	add.s32 	%r1131, %r1131, 8;
	setp.ne.s32 	%p97, %r1131, %r42;
	mov.u32 	%r1133, %r42;
	@%p97 bra 	$L__BB0_133;
$L__BB0_134:
	setp.eq.s32 	%p98, %r20, 0;
	@%p98 bra 	$L__BB0_142;
	setp.lt.u32 	%p99, %r21, 3;
	@%p99 bra 	$L__BB0_137;
	shl.b32 	%r690, %r1133, 2;
	mov.u32 	%r691, _ZZ28steel_attention_tiled_kernelE2Vs;
	add.s32 	%r692, %r691, %r690;
	ld.shared.f32 	%f1301, [%r692+780];
	mul.f32 	%f1302, %f52, %f1301;
	fma.rn.f32 	%f1303, %f81, %f2611, %f1302;
	ld.shared.f32 	%f1304, [%r692+784];
	mul.f32 	%f1305, %f52, %f1304;
	fma.rn.f32 	%f1306, %f81, %f1303, %f1305;
	ld.shared.f32 	%f1307, [%r692+788];
	mul.f32 	%f1308, %f52, %f1307;
	fma.rn.f32 	%f1309, %f81, %f1306, %f1308;
	ld.shared.f32 	%f1310, [%r692+792];
	mul.f32 	%f1311, %f52, %f1310;
	fma.rn.f32 	%f2611, %f81, %f1309, %f1311;
	add.s32 	%r1133, %r1133, 4;
$L__BB0_137:
	setp.eq.s32 	%p100, %r22, 0;
	@%p100 bra 	$L__BB0_142;
	setp.eq.s32 	%p101, %r23, 0;
	@%p101 bra 	$L__BB0_140;
	shl.b32 	%r693, %r1133, 2;
	mov.u32 	%r694, _ZZ28steel_attention_tiled_kernelE2Vs;
	add.s32 	%r695, %r694, %r693;
	ld.shared.f32 	%f1313, [%r695+780];
	mul.f32 	%f1314, %f52, %f1313;
	fma.rn.f32 	%f1315, %f81, %f2611, %f1314;
	ld.shared.f32 	%f1316, [%r695+784];
	mul.f32 	%f1317, %f52, %f1316;
	fma.rn.f32 	%f2611, %f81, %f1315, %f1317;
	add.s32 	%r1133, %r1133, 2;
$L__BB0_140:
	setp.eq.s32 	%p102, %r43, 0;
	@%p102 bra 	$L__BB0_142;
	shl.b32 	%r696, %r1133, 2;
	mov.u32 	%r697, _ZZ28steel_attention_tiled_kernelE2Vs;
	add.s32 	%r698, %r697, %r696;
	ld.shared.f32 	%f1318, [%r698+780];
	mul.f32 	%f1319, %f52, %f1318;
	fma.rn.f32 	%f2611, %f81, %f2611, %f1319;
$L__BB0_142:
	st.local.f32 	[%rd11], %f2611;
$L__BB0_143:
	setp.ge.u32 	%p103, %r126, %r381;
	@%p103 bra 	$L__BB0_156;
	setp.lt.u32 	%p104, %r17, 7;
	ld.local.f32 	%f2619, [%rd11];
	mov.b32 	%r1137, 0;
	@%p104 bra 	$L__BB0_147;
	mov.b32 	%r1135, 0;
$L__BB0_146:
	.pragma "nounroll";
	shl.b32 	%r701, %r1135, 2;
	mov.u32 	%r702, _ZZ28steel_attention_tiled_kernelE2Vs;
	add.s32 	%r703, %r702, %r701;
	ld.shared.f32 	%f1321, [%r703+1040];
	mul.f32 	%f1322, %f53, %f1321;
	fma.rn.f32 	%f1323, %f81, %f2619, %f1322;
	ld.shared.f32 	%f1324, [%r703+1044];
	mul.f32 	%f1325, %f53, %f1324;
	fma.rn.f32 	%f1326, %f81, %f1323, %f1325;
	ld.shared.f32 	%f1327, [%r703+1048];
	mul.f32 	%f1328, %f53, %f1327;
	fma.rn.f32 	%f1329, %f81, %f1326, %f1328;
	ld.shared.f32 	%f1330, [%r703+1052];
	mul.f32 	%f1331, %f53, %f1330;
	fma.rn.f32 	%f1332, %f81, %f1329, %f1331;
	ld.shared.f32 	%f1333, [%r703+1056];
	mul.f32 	%f1334, %f53, %f1333;
	fma.rn.f32 	%f1335, %f81, %f1332, %f1334;
	ld.shared.f32 	%f1336, [%r703+1060];
	mul.f32 	%f1337, %f53, %f1336;
	fma.rn.f32 	%f1338, %f81, %f1335, %f1337;
	ld.shared.f32 	%f1339, [%r703+1064];
	mul.f32 	%f1340, %f53, %f1339;
	fma.rn.f32 	%f1341, %f81, %f1338, %f1340;
	ld.shared.f32 	%f1342, [%r703+1068];
	mul.f32 	%f1343, %f53, %f1342;
	fma.rn.f32 	%f2619, %f81, %f1341, %f1343;
	add.s32 	%r1135, %r1135, 8;
	setp.ne.s32 	%p105, %r1135, %r42;
	mov.u32 	%r1137, %r42;
	@%p105 bra 	$L__BB0_146;
$L__BB0_147:
	setp.eq.s32 	%p106, %r20, 0;
	@%p106 bra 	$L__BB0_155;
	setp.lt.u32 	%p107, %r21, 3;
	@%p107 bra 	$L__BB0_150;
	shl.b32 	%r704, %r1137, 2;
	mov.u32 	%r705, _ZZ28steel_attention_tiled_kernelE2Vs;
	add.s32 	%r706, %r705, %r704;
	ld.shared.f32 	%f1345, [%r706+1040];
	mul.f32 	%f1346, %f53, %f1345;
	fma.rn.f32 	%f1347, %f81, %f2619, %f1346;
	ld.shared.f32 	%f1348, [%r706+1044];
	mul.f32 	%f1349, %f53, %f1348;
	fma.rn.f32 	%f1350, %f81, %f1347, %f1349;
	ld.shared.f32 	%f1351, [%r706+1048];
	mul.f32 	%f1352, %f53, %f1351;
	fma.rn.f32 	%f1353, %f81, %f1350, %f1352;
	ld.shared.f32 	%f1354, [%r706+1052];
	mul.f32 	%f1355, %f53, %f1354;
	fma.rn.f32 	%f2619, %f81, %f1353, %f1355;
	add.s32 	%r1137, %r1137, 4;
$L__BB0_150:
	setp.eq.s32 	%p108, %r22, 0;
	@%p108 bra 	$L__BB0_155;
	setp.eq.s32 	%p109, %r23, 0;
	@%p109 bra 	$L__BB0_153;
	shl.b32 	%r707, %r1137, 2;
	mov.u32 	%r708, _ZZ28steel_attention_tiled_kernelE2Vs;
	add.s32 	%r709, %r708, %r707;
	ld.shared.f32 	%f1357, [%r709+1040];
	mul.f32 	%f1358, %f53, %f1357;
	fma.rn.f32 	%f1359, %f81, %f2619, %f1358;
	ld.shared.f32 	%f1360, [%r709+1044];
	mul.f32 	%f1361, %f53, %f1360;
	fma.rn.f32 	%f2619, %f81, %f1359, %f1361;
	add.s32 	%r1137, %r1137, 2;
$L__BB0_153:
	setp.eq.s32 	%p110, %r43, 0;
	@%p110 bra 	$L__BB0_155;
	shl.b32 	%r710, %r1137, 2;
	mov.u32 	%r711, _ZZ28steel_attention_tiled_kernelE2Vs;
	add.s32 	%r712, %r711, %r710;
	ld.shared.f32 	%f1362, [%r712+1040];
	mul.f32 	%f1363, %f53, %f1362;
	fma.rn.f32 	%f2619, %f81, %f2619, %f1363;
$L__BB0_155:
	st.local.f32 	[%rd11], %f2619;
$L__BB0_156:
	setp.ge.u32 	%p111, %r127, %r381;
	@%p111 bra 	$L__BB0_169;
	setp.lt.u32 	%p112, %r17, 7;
	ld.local.f32 	%f2627, [%rd11];
	mov.b32 	%r1141, 0;
	@%p112 bra 	$L__BB0_160;
	mov.b32 	%r1139, 0;
$L__BB0_159:
	.pragma "nounroll";
	shl.b32 	%r715, %r1139, 2;
	mov.u32 	%r716, _ZZ28steel_attention_tiled_kernelE2Vs;
	add.s32 	%r717, %r716, %r715;
	ld.shared.f32 	%f1365, [%r717+1300];
	mul.f32 	%f1366, %f54, %f1365;
	fma.rn.f32 	%f1367, %f81, %f2627, %f1366;
	ld.shared.f32 	%f1368, [%r717+1304];
	mul.f32 	%f1369, %f54, %f1368;
	fma.rn.f32 	%f1370, %f81, %f1367, %f1369;
	ld.shared.f32 	%f1371, [%r717+1308];
	mul.f32 	%f1372, %f54, %f1371;
	fma.rn.f32 	%f1373, %f81, %f1370, %f1372;
	ld.shared.f32 	%f1374, [%r717+1312];
	mul.f32 	%f1375, %f54, %f1374;
	fma.rn.f32 	%f1376, %f81, %f1373, %f1375;
	ld.shared.f32 	%f1377, [%r717+1316];
	mul.f32 	%f1378, %f54, %f1377;
	fma.rn.f32 	%f1379, %f81, %f1376, %f1378;
	ld.shared.f32 	%f1380, [%r717+1320];
	mul.f32 	%f1381, %f54, %f1380;
	fma.rn.f32 	%f1382, %f81, %f1379, %f1381;
	ld.shared.f32 	%f1383, [%r717+1324];
	mul.f32 	%f1384, %f54, %f1383;
	fma.rn.f32 	%f1385, %f81, %f1382, %f1384;
	ld.shared.f32 	%f1386, [%r717+1328];
	mul.f32 	%f1387, %f54, %f1386;
	fma.rn.f32 	%f2627, %f81, %f1385, %f1387;
	add.s32 	%r1139, %r1139, 8;
	setp.ne.s32 	%p113, %r1139, %r42;
	mov.u32 	%r1141, %r42;
	@%p113 bra 	$L__BB0_159;
$L__BB0_160:
	setp.eq.s32 	%p114, %r20, 0;
	@%p114 bra 	$L__BB0_168;
	setp.lt.u32 	%p115, %r21, 3;
	@%p115 bra 	$L__BB0_163;
	shl.b32 	%r718, %r1141, 2;
	mov.u32 	%r719, _ZZ28steel_attention_tiled_kernelE2Vs;
	add.s32 	%r720, %r719, %r718;
	ld.shared.f32 	%f1389, [%r720+1300];
	mul.f32 	%f1390, %f54, %f1389;
	fma.rn.f32 	%f1391, %f81, %f2627, %f1390;
	ld.shared.f32 	%f1392, [%r720+1304];
	mul.f32 	%f1393, %f54, %f1392;
	fma.rn.f32 	%f1394, %f81, %f1391, %f1393;
	ld.shared.f32 	%f1395, [%r720+1308];
	mul.f32 	%f1396, %f54, %f1395;
	fma.rn.f32 	%f1397, %f81, %f1394, %f1396;
	ld.shared.f32 	%f1398, [%r720+1312];
	mul.f32 	%f1399, %f54, %f1398;
	fma.rn.f32 	%f2627, %f81, %f1397, %f1399;
	add.s32 	%r1141, %r1141, 4;
$L__BB0_163:
	setp.eq.s32 	%p116, %r22, 0;
	@%p116 bra 	$L__BB0_168;
	setp.eq.s32 	%p117, %r23, 0;
	@%p117 bra 	$L__BB0_166;
	shl.b32 	%r721, %r1141, 2;
	mov.u32 	%r722, _ZZ28steel_attention_tiled_kernelE2Vs;
	add.s32 	%r723, %r722, %r721;
	ld.shared.f32 	%f1401, [%r723+1300];
	mul.f32 	%f1402, %f54, %f1401;
	fma.rn.f32 	%f1403, %f81, %f2627, %f1402;
	ld.shared.f32 	%f1404, [%r723+1304];
	mul.f32 	%f1405, %f54, %f1404;
	fma.rn.f32 	%f2627, %f81, %f1403, %f1405;
	add.s32 	%r1141, %r1141, 2;
$L__BB0_166:
	setp.eq.s32 	%p118, %r43, 0;
	@%p118 bra 	$L__BB0_168;
	shl.b32 	%r724, %r1141, 2;
	mov.u32 	%r725, _ZZ28steel_attention_tiled_kernelE2Vs;
	add.s32 	%r726, %r725, %r724;
	ld.shared.f32 	%f1406, [%r726+1300];
	mul.f32 	%f1407, %f54, %f1406;
	fma.rn.f32 	%f2627, %f81, %f2627, %f1407;
$L__BB0_168:
	st.local.f32 	[%rd11], %f2627;
$L__BB0_169:
	setp.ge.u32 	%p119, %r128, %r381;
	@%p119 bra 	$L__BB0_182;
	setp.lt.u32 	%p120, %r17, 7;
	ld.local.f32 	%f2635, [%rd11];
	mov.b32 	%r1145, 0;
	@%p120 bra 	$L__BB0_173;
	mov.b32 	%r1143, 0;
$L__BB0_172:
	.pragma "nounroll";
	shl.b32 	%r729, %r1143, 2;
	mov.u32 	%r730, _ZZ28steel_attention_tiled_kernelE2Vs;
	add.s32 	%r731, %r730, %r729;
	ld.shared.f32 	%f1409, [%r731+1560];
	mul.f32 	%f1410, %f55, %f1409;
	fma.rn.f32 	%f1411, %f81, %f2635, %f1410;
	ld.shared.f32 	%f1412, [%r731+1564];
	mul.f32 	%f1413, %f55, %f1412;
	fma.rn.f32 	%f1414, %f81, %f1411, %f1413;
	ld.shared.f32 	%f1415, [%r731+1568];
	mul.f32 	%f1416, %f55, %f1415;
	fma.rn.f32 	%f1417, %f81, %f1414, %f1416;
	ld.shared.f32 	%f1418, [%r731+1572];
	mul.f32 	%f1419, %f55, %f1418;
	fma.rn.f32 	%f1420, %f81, %f1417, %f1419;
	ld.shared.f32 	%f1421, [%r731+1576];
	mul.f32 	%f1422, %f55, %f1421;
	fma.rn.f32 	%f1423, %f81, %f1420, %f1422;
	ld.shared.f32 	%f1424, [%r731+1580];
	mul.f32 	%f1425, %f55, %f1424;
	fma.rn.f32 	%f1426, %f81, %f1423, %f1425;
	ld.shared.f32 	%f1427, [%r731+1584];
	mul.f32 	%f1428, %f55, %f1427;
	fma.rn.f32 	%f1429, %f81, %f1426, %f1428;
	ld.shared.f32 	%f1430, [%r731+1588];
	mul.f32 	%f1431, %f55, %f1430;
	fma.rn.f32 	%f2635, %f81, %f1429, %f1431;
	add.s32 	%r1143, %r1143, 8;
	setp.ne.s32 	%p121, %r1143, %r42;
	mov.u32 	%r1145, %r42;
	@%p121 bra 	$L__BB0_172;
$L__BB0_173:
	setp.eq.s32 	%p122, %r20, 0;
	@%p122 bra 	$L__BB0_181;
	setp.lt.u32 	%p123, %r21, 3;
	@%p123 bra 	$L__BB0_176;
	shl.b32 	%r732, %r1145, 2;
	mov.u32 	%r733, _ZZ28steel_attention_tiled_kernelE2Vs;
	add.s32 	%r734, %r733, %r732;
	ld.shared.f32 	%f1433, [%r734+1560];
	mul.f32 	%f1434, %f55, %f1433;
	fma.rn.f32 	%f1435, %f81, %f2635, %f1434;
	ld.shared.f32 	%f1436, [%r734+1564];
	mul.f32 	%f1437, %f55, %f1436;
	fma.rn.f32 	%f1438, %f81, %f1435, %f1437;
	ld.shared.f32 	%f1439, [%r734+1568];
	mul.f32 	%f1440, %f55, %f1439;
	fma.rn.f32 	%f1441, %f81, %f1438, %f1440;
	ld.shared.f32 	%f1442, [%r734+1572];
	mul.f32 	%f1443, %f55, %f1442;
	fma.rn.f32 	%f2635, %f81, %f1441, %f1443;
	add.s32 	%r1145, %r1145, 4;
$L__BB0_176:
	setp.eq.s32 	%p124, %r22, 0;
	@%p124 bra 	$L__BB0_181;
	setp.eq.s32 	%p125, %r23, 0;
	@%p125 bra 	$L__BB0_179;
	shl.b32 	%r735, %r1145, 2;
	mov.u32 	%r736, _ZZ28steel_attention_tiled_kernelE2Vs;
	add.s32 	%r737, %r736, %r735;
	ld.shared.f32 	%f1445, [%r737+1560];
	mul.f32 	%f1446, %f55, %f1445;
	fma.rn.f32 	%f1447, %f81, %f2635, %f1446;
	ld.shared.f32 	%f1448, [%r737+1564];
	mul.f32 	%f1449, %f55, %f1448;
	fma.rn.f32 	%f2635, %f81, %f1447, %f1449;
	add.s32 	%r1145, %r1145, 2;
$L__BB0_179:
	setp.eq.s32 	%p126, %r43, 0;
	@%p126 bra 	$L__BB0_181;
	shl.b32 	%r738, %r1145, 2;
	mov.u32 	%r739, _ZZ28steel_attention_tiled_kernelE2Vs;
	add.s32 	%r740, %r739, %r738;
	ld.shared.f32 	%f1450, [%r740+1560];
	mul.f32 	%f1451, %f55, %f1450;
	fma.rn.f32 	%f2635, %f81, %f2635, %f1451;
$L__BB0_181:
	st.local.f32 	[%rd11], %f2635;
$L__BB0_182:
	setp.ge.u32 	%p127, %r129, %r381;
	@%p127 bra 	$L__BB0_195;
	setp.lt.u32 	%p128, %r17, 7;
	ld.local.f32 	%f2643, [%rd11];
	mov.b32 	%r1149, 0;
	@%p128 bra 	$L__BB0_186;
	mov.b32 	%r1147, 0;
$L__BB0_185:
	.pragma "nounroll";
	shl.b32 	%r743, %r1147, 2;
	mov.u32 	%r744, _ZZ28steel_attention_tiled_kernelE2Vs;
	add.s32 	%r745, %r744, %r743;
	ld.shared.f32 	%f1453, [%r745+1820];
	mul.f32 	%f1454, %f56, %f1453;
	fma.rn.f32 	%f1455, %f81, %f2643, %f1454;
	ld.shared.f32 	%f1456, [%r745+1824];
	mul.f32 	%f1457, %f56, %f1456;
	fma.rn.f32 	%f1458, %f81, %f1455, %f1457;
	ld.shared.f32 	%f1459, [%r745+1828];
	mul.f32 	%f1460, %f56, %f1459;
	fma.rn.f32 	%f1461, %f81, %f1458, %f1460;
	ld.shared.f32 	%f1462, [%r745+1832];
	mul.f32 	%f1463, %f56, %f1462;
	fma.rn.f32 	%f1464, %f81, %f1461, %f1463;
	ld.shared.f32 	%f1465, [%r745+1836];
	mul.f32 	%f1466, %f56, %f1465;
	fma.rn.f32 	%f1467, %f81, %f1464, %f1466;
	ld.shared.f32 	%f1468, [%r745+1840];
	mul.f32 	%f1469, %f56, %f1468;
	fma.rn.f32 	%f1470, %f81, %f1467, %f1469;
	ld.shared.f32 	%f1471, [%r745+1844];
	mul.f32 	%f1472, %f56, %f1471;
	fma.rn.f32 	%f1473, %f81, %f1470, %f1472;
	ld.shared.f32 	%f1474, [%r745+1848];
	mul.f32 	%f1475, %f56, %f1474;
	fma.rn.f32 	%f2643, %f81, %f1473, %f1475;
	add.s32 	%r1147, %r1147, 8;
	setp.ne.s32 	%p129, %r1147, %r42;
	mov.u32 	%r1149, %r42;
	@%p129 bra 	$L__BB0_185;
$L__BB0_186:
	setp.eq.s32 	%p130, %r20, 0;
	@%p130 bra 	$L__BB0_194;
	setp.lt.u32 	%p131, %r21, 3;
	@%p131 bra 	$L__BB0_189;
	shl.b32 	%r746, %r1149, 2;
	mov.u32 	%r747, _ZZ28steel_attention_tiled_kernelE2Vs;
	add.s32 	%r748, %r747, %r746;
	ld.shared.f32 	%f1477, [%r748+1820];
	mul.f32 	%f1478, %f56, %f1477;
	fma.rn.f32 	%f1479, %f81, %f2643, %f1478;
	ld.shared.f32 	%f1480, [%r748+1824];
	mul.f32 	%f1481, %f56, %f1480;
	fma.rn.f32 	%f1482, %f81, %f1479, %f1481;
	ld.shared.f32 	%f1483, [%r748+1828];
	mul.f32 	%f1484, %f56, %f1483;
	fma.rn.f32 	%f1485, %f81, %f1482, %f1484;
	ld.shared.f32 	%f1486, [%r748+1832];
	mul.f32 	%f1487, %f56, %f1486;
	fma.rn.f32 	%f2643, %f81, %f1485, %f1487;
	add.s32 	%r1149, %r1149, 4;
$L__BB0_189:
	setp.eq.s32 	%p132, %r22, 0;
	@%p132 bra 	$L__BB0_194;
	setp.eq.s32 	%p133, %r23, 0;
	@%p133 bra 	$L__BB0_192;
	shl.b32 	%r749, %r1149, 2;
	mov.u32 	%r750, _ZZ28steel_attention_tiled_kernelE2Vs;
	add.s32 	%r751, %r750, %r749;
	ld.shared.f32 	%f1489, [%r751+1820];
	mul.f32 	%f1490, %f56, %f1489;
	fma.rn.f32 	%f1491, %f81, %f2643, %f1490;
	ld.shared.f32 	%f1492, [%r751+1824];
	mul.f32 	%f1493, %f56, %f1492;
	fma.rn.f32 	%f2643, %f81, %f1491, %f1493;
	add.s32 	%r1149, %r1149, 2;
$L__BB0_192:
	setp.eq.s32 	%p134, %r43, 0;
	@%p134 bra 	$L__BB0_194;
	shl.b32 	%r752, %r1149, 2;
	mov.u32 	%r753, _ZZ28steel_attention_tiled_kernelE2Vs;
	add.s32 	%r754, %r753, %r752;
	ld.shared.f32 	%f1494, [%r754+1820];
	mul.f32 	%f1495, %f56, %f1494;
	fma.rn.f32 	%f2643, %f81, %f2643, %f1495;
$L__BB0_194:
	st.local.f32 	[%rd11], %f2643;
$L__BB0_195:
	add.s32 	%r755, %r48, 8;
	setp.ge.u32 	%p135, %r755, %r381;
	@%p135 bra 	$L__BB0_208;
	setp.lt.u32 	%p136, %r17, 7;
	ld.local.f32 	%f2651, [%rd11];
	mov.b32 	%r1153, 0;
	@%p136 bra 	$L__BB0_199;
	mov.b32 	%r1151, 0;
$L__BB0_198:
	.pragma "nounroll";
	shl.b32 	%r758, %r1151, 2;
	mov.u32 	%r759, _ZZ28steel_attention_tiled_kernelE2Vs;
	add.s32 	%r760, %r759, %r758;
	ld.shared.f32 	%f1497, [%r760+2080];
	mul.f32 	%f1498, %f57, %f1497;
	fma.rn.f32 	%f1499, %f81, %f2651, %f1498;
	ld.shared.f32 	%f1500, [%r760+2084];
	mul.f32 	%f1501, %f57, %f1500;
	fma.rn.f32 	%f1502, %f81, %f1499, %f1501;
	ld.shared.f32 	%f1503, [%r760+2088];
	mul.f32 	%f1504, %f57, %f1503;
	fma.rn.f32 	%f1505, %f81, %f1502, %f1504;
	ld.shared.f32 	%f1506, [%r760+2092];
	mul.f32 	%f1507, %f57, %f1506;
	fma.rn.f32 	%f1508, %f81, %f1505, %f1507;
	ld.shared.f32 	%f1509, [%r760+2096];
	mul.f32 	%f1510, %f57, %f1509;
	fma.rn.f32 	%f1511, %f81, %f1508, %f1510;
	ld.shared.f32 	%f1512, [%r760+2100];
	mul.f32 	%f1513, %f57, %f1512;
	fma.rn.f32 	%f1514, %f81, %f1511, %f1513;
	ld.shared.f32 	%f1515, [%r760+2104];
	mul.f32 	%f1516, %f57, %f1515;
	fma.rn.f32 	%f1517, %f81, %f1514, %f1516;
	ld.shared.f32 	%f1518, [%r760+2108];
	mul.f32 	%f1519, %f57, %f1518;
	fma.rn.f32 	%f2651, %f81, %f1517, %f1519;
	add.s32 	%r1151, %r1151, 8;
	setp.ne.s32 	%p137, %r1151, %r42;
	mov.u32 	%r1153, %r42;
	@%p137 bra 	$L__BB0_198;
$L__BB0_199:
	setp.eq.s32 	%p138, %r20, 0;
	@%p138 bra 	$L__BB0_207;
	setp.lt.u32 	%p139, %r21, 3;
	@%p139 bra 	$L__BB0_202;
	shl.b32 	%r761, %r1153, 2;
	mov.u32 	%r762, _ZZ28steel_attention_tiled_kernelE2Vs;
	add.s32 	%r763, %r762, %r761;
	ld.shared.f32 	%f1521, [%r763+2080];
	mul.f32 	%f1522, %f57, %f1521;
	fma.rn.f32 	%f1523, %f81, %f2651, %f1522;
	ld.shared.f32 	%f1524, [%r763+2084];
	mul.f32 	%f1525, %f57, %f1524;
	fma.rn.f32 	%f1526, %f81, %f1523, %f1525;
	ld.shared.f32 	%f1527, [%r763+2088];
	mul.f32 	%f1528, %f57, %f1527;
	fma.rn.f32 	%f1529, %f81, %f1526, %f1528;
	ld.shared.f32 	%f1530, [%r763+2092];
	mul.f32 	%f1531, %f57, %f1530;
	fma.rn.f32 	%f2651, %f81, %f1529, %f1531;
	add.s32 	%r1153, %r1153, 4;
$L__BB0_202:
	setp.eq.s32 	%p140, %r22, 0;
	@%p140 bra 	$L__BB0_207;
	setp.eq.s32 	%p141, %r23, 0;
	@%p141 bra 	$L__BB0_205;
	shl.b32 	%r764, %r1153, 2;
	mov.u32 	%r765, _ZZ28steel_attention_tiled_kernelE2Vs;
	add.s32 	%r766, %r765, %r764;
	ld.shared.f32 	%f1533, [%r766+2080];
	mul.f32 	%f1534, %f57, %f1533;
	fma.rn.f32 	%f1535, %f81, %f2651, %f1534;
	ld.shared.f32 	%f1536, [%r766+2084];
	mul.f32 	%f1537, %f57, %f1536;
	fma.rn.f32 	%f2651, %f81, %f1535, %f1537;
	add.s32 	%r1153, %r1153, 2;
$L__BB0_205:
	setp.eq.s32 	%p142, %r43, 0;
	@%p142 bra 	$L__BB0_207;
	shl.b32 	%r767, %r1153, 2;
	mov.u32 	%r768, _ZZ28steel_attention_tiled_kernelE2Vs;
	add.s32 	%r769, %r768, %r767;
	ld.shared.f32 	%f1538, [%r769+2080];
	mul.f32 	%f1539, %f57, %f1538;
	fma.rn.f32 	%f2651, %f81, %f2651, %f1539;
$L__BB0_207:
	st.local.f32 	[%rd11], %f2651;
$L__BB0_208:
	setp.ge.u32 	%p143, %r130, %r381;
	@%p143 bra 	$L__BB0_221;
	setp.lt.u32 	%p144, %r17, 7;
	ld.local.f32 	%f2659, [%rd11];
	mov.b32 	%r1157, 0;
	@%p144 bra 	$L__BB0_212;
	mov.b32 	%r1155, 0;
$L__BB0_211:
	.pragma "nounroll";
	shl.b32 	%r772, %r1155, 2;
	mov.u32 	%r773, _ZZ28steel_attention_tiled_kernelE2Vs;
	add.s32 	%r774, %r773, %r772;
	ld.shared.f32 	%f1541, [%r774+2340];
	mul.f32 	%f1542, %f58, %f1541;
	fma.rn.f32 	%f1543, %f81, %f2659, %f1542;
	ld.shared.f32 	%f1544, [%r774+2344];
	mul.f32 	%f1545, %f58, %f1544;
	fma.rn.f32 	%f1546, %f81, %f1543, %f1545;
	ld.shared.f32 	%f1547, [%r774+2348];
	mul.f32 	%f1548, %f58, %f1547;
	fma.rn.f32 	%f1549, %f81, %f1546, %f1548;
	ld.shared.f32 	%f1550, [%r774+2352];
	mul.f32 	%f1551, %f58, %f1550;
	fma.rn.f32 	%f1552, %f81, %f1549, %f1551;
	ld.shared.f32 	%f1553, [%r774+2356];
	mul.f32 	%f1554, %f58, %f1553;
	fma.rn.f32 	%f1555, %f81, %f1552, %f1554;
	ld.shared.f32 	%f1556, [%r774+2360];
	mul.f32 	%f1557, %f58, %f1556;
	fma.rn.f32 	%f1558, %f81, %f1555, %f1557;
	ld.shared.f32 	%f1559, [%r774+2364];
	mul.f32 	%f1560, %f58, %f1559;
	fma.rn.f32 	%f1561, %f81, %f1558, %f1560;
	ld.shared.f32 	%f1562, [%r774+2368];
	mul.f32 	%f1563, %f58, %f1562;
	fma.rn.f32 	%f2659, %f81, %f1561, %f1563;
	add.s32 	%r1155, %r1155, 8;
	setp.ne.s32 	%p145, %r1155, %r42;
	mov.u32 	%r1157, %r42;
	@%p145 bra 	$L__BB0_211;
$L__BB0_212:
	setp.eq.s32 	%p146, %r20, 0;
	@%p146 bra 	$L__BB0_220;
	setp.lt.u32 	%p147, %r21, 3;
	@%p147 bra 	$L__BB0_215;
	shl.b32 	%r775, %r1157, 2;
	mov.u32 	%r776, _ZZ28steel_attention_tiled_kernelE2Vs;
	add.s32 	%r777, %r776, %r775;
	ld.shared.f32 	%f1565, [%r777+2340];
	mul.f32 	%f1566, %f58, %f1565;
	fma.rn.f32 	%f1567, %f81, %f2659, %f1566;
	ld.shared.f32 	%f1568, [%r777+2344];
	mul.f32 	%f1569, %f58, %f1568;
	fma.rn.f32 	%f1570, %f81, %f1567, %f1569;
	ld.shared.f32 	%f1571, [%r777+2348];
	mul.f32 	%f1572, %f58, %f1571;
	fma.rn.f32 	%f1573, %f81, %f1570, %f1572;
	ld.shared.f32 	%f1574, [%r777+2352];
	mul.f32 	%f1575, %f58, %f1574;
	fma.rn.f32 	%f2659, %f81, %f1573, %f1575;
	add.s32 	%r1157, %r1157, 4;
$L__BB0_215:
	setp.eq.s32 	%p148, %r22, 0;
	@%p148 bra 	$L__BB0_220;
	setp.eq.s32 	%p149, %r23, 0;
	@%p149 bra 	$L__BB0_218;
	shl.b32 	%r778, %r1157, 2;
	mov.u32 	%r779, _ZZ28steel_attention_tiled_kernelE2Vs;
	add.s32 	%r780, %r779, %r778;
	ld.shared.f32 	%f1577, [%r780+2340];
	mul.f32 	%f1578, %f58, %f1577;
	fma.rn.f32 	%f1579, %f81, %f2659, %f1578;
	ld.shared.f32 	%f1580, [%r780+2344];
	mul.f32 	%f1581, %f58, %f1580;
	fma.rn.f32 	%f2659, %f81, %f1579, %f1581;
	add.s32 	%r1157, %r1157, 2;
$L__BB0_218:
	setp.eq.s32 	%p150, %r43, 0;
	@%p150 bra 	$L__BB0_220;
	shl.b32 	%r781, %r1157, 2;
	mov.u32 	%r782, _ZZ28steel_attention_tiled_kernelE2Vs;
	add.s32 	%r783, %r782, %r781;
	ld.shared.f32 	%f1582, [%r783+2340];
	mul.f32 	%f1583, %f58, %f1582;
	fma.rn.f32 	%f2659, %f81, %f2659, %f1583;
$L__BB0_220:
	st.local.f32 	[%rd11], %f2659;
$L__BB0_221:
	setp.ge.u32 	%p151, %r131, %r381;
	@%p151 bra 	$L__BB0_234;
	setp.lt.u32 	%p152, %r17, 7;
	ld.local.f32 	%f2667, [%rd11];
	mov.b32 	%r1161, 0;
	@%p152 bra 	$L__BB0_225;
	mov.b32 	%r1159, 0;
$L__BB0_224:
	.pragma "nounroll";
	shl.b32 	%r786, %r1159, 2;
	mov.u32 	%r787, _ZZ28steel_attention_tiled_kernelE2Vs;
	add.s32 	%r788, %r787, %r786;
	ld.shared.f32 	%f1585, [%r788+2600];
	mul.f32 	%f1586, %f59, %f1585;
	fma.rn.f32 	%f1587, %f81, %f2667, %f1586;
	ld.shared.f32 	%f1588, [%r788+2604];
	mul.f32 	%f1589, %f59, %f1588;
	fma.rn.f32 	%f1590, %f81, %f1587, %f1589;
	ld.shared.f32 	%f1591, [%r788+2608];
	mul.f32 	%f1592, %f59, %f1591;
	fma.rn.f32 	%f1593, %f81, %f1590, %f1592;
	ld.shared.f32 	%f1594, [%r788+2612];
	mul.f32 	%f1595, %f59, %f1594;
	fma.rn.f32 	%f1596, %f81, %f1593, %f1595;
	ld.shared.f32 	%f1597, [%r788+2616];
	mul.f32 	%f1598, %f59, %f1597;
	fma.rn.f32 	%f1599, %f81, %f1596, %f1598;
	ld.shared.f32 	%f1600, [%r788+2620];
	mul.f32 	%f1601, %f59, %f1600;
	fma.rn.f32 	%f1602, %f81, %f1599, %f1601;
	ld.shared.f32 	%f1603, [%r788+2624];
	mul.f32 	%f1604, %f59, %f1603;
	fma.rn.f32 	%f1605, %f81, %f1602, %f1604;
	ld.shared.f32 	%f1606, [%r788+2628];
	mul.f32 	%f1607, %f59, %f1606;
	fma.rn.f32 	%f2667, %f81, %f1605, %f1607;
	add.s32 	%r1159, %r1159, 8;
	setp.ne.s32 	%p153, %r1159, %r42;
	mov.u32 	%r1161, %r42;
	@%p153 bra 	$L__BB0_224;
$L__BB0_225:
	setp.eq.s32 	%p154, %r20, 0;
	@%p154 bra 	$L__BB0_233;
	setp.lt.u32 	%p155, %r21, 3;
	@%p155 bra 	$L__BB0_228;
	shl.b32 	%r789, %r1161, 2;
	mov.u32 	%r790, _ZZ28steel_attention_tiled_kernelE2Vs;
	add.s32 	%r791, %r790, %r789;
	ld.shared.f32 	%f1609, [%r791+2600];
	mul.f32 	%f1610, %f59, %f1609;
	fma.rn.f32 	%f1611, %f81, %f2667, %f1610;
	ld.shared.f32 	%f1612, [%r791+2604];
	mul.f32 	%f1613, %f59, %f1612;
	fma.rn.f32 	%f1614, %f81, %f1611, %f1613;
	ld.shared.f32 	%f1615, [%r791+2608];
	mul.f32 	%f1616, %f59, %f1615;
	fma.rn.f32 	%f1617, %f81, %f1614, %f1616;
	ld.shared.f32 	%f1618, [%r791+2612];
	mul.f32 	%f1619, %f59, %f1618;
	fma.rn.f32 	%f2667, %f81, %f1617, %f1619;
	add.s32 	%r1161, %r1161, 4;
$L__BB0_228:
	setp.eq.s32 	%p156, %r22, 0;
	@%p156 bra 	$L__BB0_233;
	setp.eq.s32 	%p157, %r23, 0;
	@%p157 bra 	$L__BB0_231;
	shl.b32 	%r792, %r1161, 2;
	mov.u32 	%r793, _ZZ28steel_attention_tiled_kernelE2Vs;
	add.s32 	%r794, %r793, %r792;
	ld.shared.f32 	%f1621, [%r794+2600];
	mul.f32 	%f1622, %f59, %f1621;
	fma.rn.f32 	%f1623, %f81, %f2667, %f1622;
	ld.shared.f32 	%f1624, [%r794+2604];
	mul.f32 	%f1625, %f59, %f1624;
	fma.rn.f32 	%f2667, %f81, %f1623, %f1625;
	add.s32 	%r1161, %r1161, 2;
$L__BB0_231:
	setp.eq.s32 	%p158, %r43, 0;
	@%p158 bra 	$L__BB0_233;
	shl.b32 	%r795, %r1161, 2;
	mov.u32 	%r796, _ZZ28steel_attention_tiled_kernelE2Vs;
	add.s32 	%r797, %r796, %r795;
	ld.shared.f32 	%f1626, [%r797+2600];
	mul.f32 	%f1627, %f59, %f1626;
	fma.rn.f32 	%f2667, %f81, %f2667, %f1627;
$L__BB0_233:
	st.local.f32 	[%rd11], %f2667;
$L__BB0_234:
	setp.ge.u32 	%p159, %r132, %r381;
	@%p159 bra 	$L__BB0_247;
	setp.lt.u32 	%p160, %r17, 7;
	ld.local.f32 	%f2675, [%rd11];
	mov.b32 	%r1165, 0;
	@%p160 bra 	$L__BB0_238;
	mov.b32 	%r1163, 0;
$L__BB0_237:
	.pragma "nounroll";
	shl.b32 	%r800, %r1163, 2;
	mov.u32 	%r801, _ZZ28steel_attention_tiled_kernelE2Vs;
	add.s32 	%r802, %r801, %r800;
	ld.shared.f32 	%f1629, [%r802+2860];
	mul.f32 	%f1630, %f60, %f1629;
	fma.rn.f32 	%f1631, %f81, %f2675, %f1630;
	ld.shared.f32 	%f1632, [%r802+2864];
	mul.f32 	%f1633, %f60, %f1632;
	fma.rn.f32 	%f1634, %f81, %f1631, %f1633;
	ld.shared.f32 	%f1635, [%r802+2868];
	mul.f32 	%f1636, %f60, %f1635;
	fma.rn.f32 	%f1637, %f81, %f1634, %f1636;
	ld.shared.f32 	%f1638, [%r802+2872];
	mul.f32 	%f1639, %f60, %f1638;
	fma.rn.f32 	%f1640, %f81, %f1637, %f1639;
	ld.shared.f32 	%f1641, [%r802+2876];
	mul.f32 	%f1642, %f60, %f1641;
	fma.rn.f32 	%f1643, %f81, %f1640, %f1642;
	ld.shared.f32 	%f1644, [%r802+2880];
	mul.f32 	%f1645, %f60, %f1644;
	fma.rn.f32 	%f1646, %f81, %f1643, %f1645;
	ld.shared.f32 	%f1647, [%r802+2884];
	mul.f32 	%f1648, %f60, %f1647;
	fma.rn.f32 	%f1649, %f81, %f1646, %f1648;
	ld.shared.f32 	%f1650, [%r802+2888];
	mul.f32 	%f1651, %f60, %f1650;
	fma.rn.f32 	%f2675, %f81, %f1649, %f1651;
	add.s32 	%r1163, %r1163, 8;
	setp.ne.s32 	%p161, %r1163, %r42;
	mov.u32 	%r1165, %r42;
	@%p161 bra 	$L__BB0_237;
$L__BB0_238:
	setp.eq.s32 	%p162, %r20, 0;
	@%p162 bra 	$L__BB0_246;
	setp.lt.u32 	%p163, %r21, 3;
	@%p163 bra 	$L__BB0_241;
	shl.b32 	%r803, %r1165, 2;
	mov.u32 	%r804, _ZZ28steel_attention_tiled_kernelE2Vs;
	add.s32 	%r805, %r804, %r803;
	ld.shared.f32 	%f1653, [%r805+2860];
	mul.f32 	%f1654, %f60, %f1653;
	fma.rn.f32 	%f1655, %f81, %f2675, %f1654;
	ld.shared.f32 	%f1656, [%r805+2864];
	mul.f32 	%f1657, %f60, %f1656;
	fma.rn.f32 	%f1658, %f81, %f1655, %f1657;
	ld.shared.f32 	%f1659, [%r805+2868];
	mul.f32 	%f1660, %f60, %f1659;
	fma.rn.f32 	%f1661, %f81, %f1658, %f1660;
	ld.shared.f32 	%f1662, [%r805+2872];
	mul.f32 	%f1663, %f60, %f1662;
	fma.rn.f32 	%f2675, %f81, %f1661, %f1663;
	add.s32 	%r1165, %r1165, 4;
$L__BB0_241:
	setp.eq.s32 	%p164, %r22, 0;
	@%p164 bra 	$L__BB0_246;
	setp.eq.s32 	%p165, %r23, 0;
	@%p165 bra 	$L__BB0_244;
	shl.b32 	%r806, %r1165, 2;
	mov.u32 	%r807, _ZZ28steel_attention_tiled_kernelE2Vs;
	add.s32 	%r808, %r807, %r806;
	ld.shared.f32 	%f1665, [%r808+2860];
	mul.f32 	%f1666, %f60, %f1665;
	fma.rn.f32 	%f1667, %f81, %f2675, %f1666;
	ld.shared.f32 	%f1668, [%r808+2864];
	mul.f32 	%f1669, %f60, %f1668;
	fma.rn.f32 	%f2675, %f81, %f1667, %f1669;
	add.s32 	%r1165, %r1165, 2;
$L__BB0_244:
	setp.eq.s32 	%p166, %r43, 0;
	@%p166 bra 	$L__BB0_246;
	shl.b32 	%r809, %r1165, 2;
	mov.u32 	%r810, _ZZ28steel_attention_tiled_kernelE2Vs;
	add.s32 	%r811, %r810, %r809;
	ld.shared.f32 	%f1670, [%r811+2860];
	mul.f32 	%f1671, %f60, %f1670;
	fma.rn.f32 	%f2675, %f81, %f2675, %f1671;
$L__BB0_246:
	st.local.f32 	[%rd11], %f2675;
$L__BB0_247:
	add.s32 	%r812, %r48, 12;
	setp.ge.u32 	%p167, %r812, %r381;
	@%p167 bra 	$L__BB0_260;
	setp.lt.u32 	%p168, %r17, 7;
	ld.local.f32 	%f2683, [%rd11];
	mov.b32 	%r1169, 0;
	@%p168 bra 	$L__BB0_251;
	mov.b32 	%r1167, 0;
$L__BB0_250:
	.pragma "nounroll";
	shl.b32 	%r815, %r1167, 2;
	mov.u32 	%r816, _ZZ28steel_attention_tiled_kernelE2Vs;
	add.s32 	%r817, %r816, %r815;
	ld.shared.f32 	%f1673, [%r817+3120];
	mul.f32 	%f1674, %f61, %f1673;
	fma.rn.f32 	%f1675, %f81, %f2683, %f1674;
	ld.shared.f32 	%f1676, [%r817+3124];
	mul.f32 	%f1677, %f61, %f1676;
	fma.rn.f32 	%f1678, %f81, %f1675, %f1677;
	ld.shared.f32 	%f1679, [%r817+3128];
	mul.f32 	%f1680, %f61, %f1679;
	fma.rn.f32 	%f1681, %f81, %f1678, %f1680;
	ld.shared.f32 	%f1682, [%r817+3132];
	mul.f32 	%f1683, %f61, %f1682;
	fma.rn.f32 	%f1684, %f81, %f1681, %f1683;
	ld.shared.f32 	%f1685, [%r817+3136];
	mul.f32 	%f1686, %f61, %f1685;
	fma.rn.f32 	%f1687, %f81, %f1684, %f1686;
	ld.shared.f32 	%f1688, [%r817+3140];
	mul.f32 	%f1689, %f61, %f1688;
	fma.rn.f32 	%f1690, %f81, %f1687, %f1689;
	ld.shared.f32 	%f1691, [%r817+3144];
	mul.f32 	%f1692, %f61, %f1691;
	fma.rn.f32 	%f1693, %f81, %f1690, %f1692;
	ld.shared.f32 	%f1694, [%r817+3148];
	mul.f32 	%f1695, %f61, %f1694;
	fma.rn.f32 	%f2683, %f81, %f1693, %f1695;
	add.s32 	%r1167, %r1167, 8;
	setp.ne.s32 	%p169, %r1167, %r42;
	mov.u32 	%r1169, %r42;
	@%p169 bra 	$L__BB0_250;
$L__BB0_251:
	setp.eq.s32 	%p170, %r20, 0;
	@%p170 bra 	$L__BB0_259;
	setp.lt.u32 	%p171, %r21, 3;
	@%p171 bra 	$L__BB0_254;
	shl.b32 	%r818, %r1169, 2;
	mov.u32 	%r819, _ZZ28steel_attention_tiled_kernelE2Vs;
	add.s32 	%r820, %r819, %r818;
	ld.shared.f32 	%f1697, [%r820+3120];
	mul.f32 	%f1698, %f61, %f1697;
	fma.rn.f32 	%f1699, %f81, %f2683, %f1698;
	ld.shared.f32 	%f1700, [%r820+3124];
	mul.f32 	%f1701, %f61, %f1700;
	fma.rn.f32 	%f1702, %f81, %f1699, %f1701;
	ld.shared.f32 	%f1703, [%r820+3128];
	mul.f32 	%f1704, %f61, %f1703;
	fma.rn.f32 	%f1705, %f81, %f1702, %f1704;
	ld.shared.f32 	%f1706, [%r820+3132];
	mul.f32 	%f1707, %f61, %f1706;
	fma.rn.f32 	%f2683, %f81, %f1705, %f1707;
	add.s32 	%r1169, %r1169, 4;
$L__BB0_254:
	setp.eq.s32 	%p172, %r22, 0;
	@%p172 bra 	$L__BB0_259;
	setp.eq.s32 	%p173, %r23, 0;
	@%p173 bra 	$L__BB0_257;
	shl.b32 	%r821, %r1169, 2;
	mov.u32 	%r822, _ZZ28steel_attention_tiled_kernelE2Vs;
	add.s32 	%r823, %r822, %r821;
	ld.shared.f32 	%f1709, [%r823+3120];
	mul.f32 	%f1710, %f61, %f1709;
	fma.rn.f32 	%f1711, %f81, %f2683, %f1710;
	ld.shared.f32 	%f1712, [%r823+3124];
	mul.f32 	%f1713, %f61, %f1712;
	fma.rn.f32 	%f2683, %f81, %f1711, %f1713;
	add.s32 	%r1169, %r1169, 2;
$L__BB0_257:
	setp.eq.s32 	%p174, %r43, 0;
	@%p174 bra 	$L__BB0_259;
	shl.b32 	%r824, %r1169, 2;
	mov.u32 	%r825, _ZZ28steel_attention_tiled_kernelE2Vs;
	add.s32 	%r826, %r825, %r824;
	ld.shared.f32 	%f1714, [%r826+3120];
	mul.f32 	%f1715, %f61, %f1714;
	fma.rn.f32 	%f2683, %f81, %f2683, %f1715;
$L__BB0_259:
	st.local.f32 	[%rd11], %f2683;
$L__BB0_260:
	add.s32 	%r827, %r48, 13;
	setp.ge.u32 	%p175, %r827, %r381;
	@%p175 bra 	$L__BB0_273;
	setp.lt.u32 	%p176, %r17, 7;
	ld.local.f32 	%f2691, [%rd11];
	mov.b32 	%r1173, 0;
	@%p176 bra 	$L__BB0_264;
	mov.b32 	%r1171, 0;
$L__BB0_263:
	.pragma "nounroll";
	shl.b32 	%r830, %r1171, 2;
	mov.u32 	%r831, _ZZ28steel_attention_tiled_kernelE2Vs;
	add.s32 	%r832, %r831, %r830;
	ld.shared.f32 	%f1717, [%r832+3380];
	mul.f32 	%f1718, %f62, %f1717;
	fma.rn.f32 	%f1719, %f81, %f2691, %f1718;
	ld.shared.f32 	%f1720, [%r832+3384];
	mul.f32 	%f1721, %f62, %f1720;
	fma.rn.f32 	%f1722, %f81, %f1719, %f1721;
	ld.shared.f32 	%f1723, [%r832+3388];
	mul.f32 	%f1724, %f62, %f1723;
	fma.rn.f32 	%f1725, %f81, %f1722, %f1724;
	ld.shared.f32 	%f1726, [%r832+3392];
	mul.f32 	%f1727, %f62, %f1726;
	fma.rn.f32 	%f1728, %f81, %f1725, %f1727;
	ld.shared.f32 	%f1729, [%r832+3396];
	mul.f32 	%f1730, %f62, %f1729;
	fma.rn.f32 	%f1731, %f81, %f1728, %f1730;
	ld.shared.f32 	%f1732, [%r832+3400];
	mul.f32 	%f1733, %f62, %f1732;
	fma.rn.f32 	%f1734, %f81, %f1731, %f1733;
	ld.shared.f32 	%f1735, [%r832+3404];
	mul.f32 	%f1736, %f62, %f1735;
	fma.rn.f32 	%f1737, %f81, %f1734, %f1736;
	ld.shared.f32 	%f1738, [%r832+3408];
	mul.f32 	%f1739, %f62, %f1738;
	fma.rn.f32 	%f2691, %f81, %f1737, %f1739;
	add.s32 	%r1171, %r1171, 8;
	setp.ne.s32 	%p177, %r1171, %r42;
	mov.u32 	%r1173, %r42;
	@%p177 bra 	$L__BB0_263;
$L__BB0_264:
	setp.eq.s32 	%p178, %r20, 0;
	@%p178 bra 	$L__BB0_272;
	setp.lt.u32 	%p179, %r21, 3;
	@%p179 bra 	$L__BB0_267;
	shl.b32 	%r833, %r1173, 2;
	mov.u32 	%r834, _ZZ28steel_attention_tiled_kernelE2Vs;
	add.s32 	%r835, %r834, %r833;
	ld.shared.f32 	%f1741, [%r835+3380];
	mul.f32 	%f1742, %f62, %f1741;
	fma.rn.f32 	%f1743, %f81, %f2691, %f1742;
	ld.shared.f32 	%f1744, [%r835+3384];
	mul.f32 	%f1745, %f62, %f1744;
	fma.rn.f32 	%f1746, %f81, %f1743, %f1745;
	ld.shared.f32 	%f1747, [%r835+3388];
	mul.f32 	%f1748, %f62, %f1747;
	fma.rn.f32 	%f1749, %f81, %f1746, %f1748;
	ld.shared.f32 	%f1750, [%r835+3392];
	mul.f32 	%f1751, %f62, %f1750;
	fma.rn.f32 	%f2691, %f81, %f1749, %f1751;
	add.s32 	%r1173, %r1173, 4;
$L__BB0_267:
	setp.eq.s32 	%p180, %r22, 0;
	@%p180 bra 	$L__BB0_272;
	setp.eq.s32 	%p181, %r23, 0;
	@%p181 bra 	$L__BB0_270;
	shl.b32 	%r836, %r1173, 2;
	mov.u32 	%r837, _ZZ28steel_attention_tiled_kernelE2Vs;
	add.s32 	%r838, %r837, %r836;
	ld.shared.f32 	%f1753, [%r838+3380];
	mul.f32 	%f1754, %f62, %f1753;
	fma.rn.f32 	%f1755, %f81, %f2691, %f1754;
	ld.shared.f32 	%f1756, [%r838+3384];
	mul.f32 	%f1757, %f62, %f1756;
	fma.rn.f32 	%f2691, %f81, %f1755, %f1757;
	add.s32 	%r1173, %r1173, 2;
$L__BB0_270:
	setp.eq.s32 	%p182, %r43, 0;
	@%p182 bra 	$L__BB0_272;
	shl.b32 	%r839, %r1173, 2;
	mov.u32 	%r840, _ZZ28steel_attention_tiled_kernelE2Vs;
	add.s32 	%r841, %r840, %r839;
	ld.shared.f32 	%f1758, [%r841+3380];
	mul.f32 	%f1759, %f62, %f1758;
	fma.rn.f32 	%f2691, %f81, %f2691, %f1759;
$L__BB0_272:
	st.local.f32 	[%rd11], %f2691;
$L__BB0_273:
	add.s32 	%r842, %r48, 14;
	setp.ge.u32 	%p183, %r842, %r381;
	@%p183 bra 	$L__BB0_286;
	setp.lt.u32 	%p184, %r17, 7;
	ld.local.f32 	%f2699, [%rd11];
	mov.b32 	%r1177, 0;
	@%p184 bra 	$L__BB0_277;
	mov.b32 	%r1175, 0;
$L__BB0_276:
	.pragma "nounroll";
	shl.b32 	%r845, %r1175, 2;
	mov.u32 	%r846, _ZZ28steel_attention_tiled_kernelE2Vs;
	add.s32 	%r847, %r846, %r845;
	ld.shared.f32 	%f1761, [%r847+3640];
	mul.f32 	%f1762, %f63, %f1761;
	fma.rn.f32 	%f1763, %f81, %f2699, %f1762;
	ld.shared.f32 	%f1764, [%r847+3644];
	mul.f32 	%f1765, %f63, %f1764;
	fma.rn.f32 	%f1766, %f81, %f1763, %f1765;
	ld.shared.f32 	%f1767, [%r847+3648];
	mul.f32 	%f1768, %f63, %f1767;
	fma.rn.f32 	%f1769, %f81, %f1766, %f1768;
	ld.shared.f32 	%f1770, [%r847+3652];
	mul.f32 	%f1771, %f63, %f1770;
	fma.rn.f32 	%f1772, %f81, %f1769, %f1771;
	ld.shared.f32 	%f1773, [%r847+3656];
	mul.f32 	%f1774, %f63, %f1773;
	fma.rn.f32 	%f1775, %f81, %f1772, %f1774;
	ld.shared.f32 	%f1776, [%r847+3660];
	mul.f32 	%f1777, %f63, %f1776;
	fma.rn.f32 	%f1778, %f81, %f1775, %f1777;
	ld.shared.f32 	%f1779, [%r847+3664];
	mul.f32 	%f1780, %f63, %f1779;
	fma.rn.f32 	%f1781, %f81, %f1778, %f1780;
	ld.shared.f32 	%f1782, [%r847+3668];
	mul.f32 	%f1783, %f63, %f1782;
	fma.rn.f32 	%f2699, %f81, %f1781, %f1783;
	add.s32 	%r1175, %r1175, 8;
	setp.ne.s32 	%p185, %r1175, %r42;
	mov.u32 	%r1177, %r42;
	@%p185 bra 	$L__BB0_276;
$L__BB0_277:
	setp.eq.s32 	%p186, %r20, 0;
	@%p186 bra 	$L__BB0_285;
	setp.lt.u32 	%p187, %r21, 3;
	@%p187 bra 	$L__BB0_280;
	shl.b32 	%r848, %r1177, 2;
	mov.u32 	%r849, _ZZ28steel_attention_tiled_kernelE2Vs;
	add.s32 	%r850, %r849, %r848;
	ld.shared.f32 	%f1785, [%r850+3640];
	mul.f32 	%f1786, %f63, %f1785;
	fma.rn.f32 	%f1787, %f81, %f2699, %f1786;
	ld.shared.f32 	%f1788, [%r850+3644];
	mul.f32 	%f1789, %f63, %f1788;
	fma.rn.f32 	%f1790, %f81, %f1787, %f1789;
	ld.shared.f32 	%f1791, [%r850+3648];
	mul.f32 	%f1792, %f63, %f1791;
	fma.rn.f32 	%f1793, %f81, %f1790, %f1792;
	ld.shared.f32 	%f1794, [%r850+3652];
	mul.f32 	%f1795, %f63, %f1794;
	fma.rn.f32 	%f2699, %f81, %f1793, %f1795;
	add.s32 	%r1177, %r1177, 4;
$L__BB0_280:
	setp.eq.s32 	%p188, %r22, 0;
	@%p188 bra 	$L__BB0_285;
	setp.eq.s32 	%p189, %r23, 0;
	@%p189 bra 	$L__BB0_283;
	shl.b32 	%r851, %r1177, 2;
	mov.u32 	%r852, _ZZ28steel_attention_tiled_kernelE2Vs;
	add.s32 	%r853, %r852, %r851;
	ld.shared.f32 	%f1797, [%r853+3640];
	mul.f32 	%f1798, %f63, %f1797;
	fma.rn.f32 	%f1799, %f81, %f2699, %f1798;
	ld.shared.f32 	%f1800, [%r853+3644];
	mul.f32 	%f1801, %f63, %f1800;
	fma.rn.f32 	%f2699, %f81, %f1799, %f1801;
	add.s32 	%r1177, %r1177, 2;
$L__BB0_283:
	setp.eq.s32 	%p190, %r43, 0;
	@%p190 bra 	$L__BB0_285;
	shl.b32 	%r854, %r1177, 2;
	mov.u32 	%r855, _ZZ28steel_attention_tiled_kernelE2Vs;
	add.s32 	%r856, %r855, %r854;
	ld.shared.f32 	%f1802, [%r856+3640];
	mul.f32 	%f1803, %f63, %f1802;
	fma.rn.f32 	%f2699, %f81, %f2699, %f1803;
$L__BB0_285:
	st.local.f32 	[%rd11], %f2699;
$L__BB0_286:
	add.s32 	%r857, %r48, 15;
	setp.ge.u32 	%p191, %r857, %r381;
	@%p191 bra 	$L__BB0_299;
	setp.lt.u32 	%p192, %r17, 7;
	ld.local.f32 	%f2707, [%rd11];
	mov.b32 	%r1181, 0;
	@%p192 bra 	$L__BB0_290;
	mov.b32 	%r1179, 0;
$L__BB0_289:
	.pragma "nounroll";
	shl.b32 	%r860, %r1179, 2;
	mov.u32 	%r861, _ZZ28steel_attention_tiled_kernelE2Vs;
	add.s32 	%r862, %r861, %r860;
	ld.shared.f32 	%f1805, [%r862+3900];
	mul.f32 	%f1806, %f64, %f1805;
	fma.rn.f32 	%f1807, %f81, %f2707, %f1806;
	ld.shared.f32 	%f1808, [%r862+3904];
	mul.f32 	%f1809, %f64, %f1808;
	fma.rn.f32 	%f1810, %f81, %f1807, %f1809;
	ld.shared.f32 	%f1811, [%r862+3908];
	mul.f32 	%f1812, %f64, %f1811;
	fma.rn.f32 	%f1813, %f81, %f1810, %f1812;
	ld.shared.f32 	%f1814, [%r862+3912];
	mul.f32 	%f1815, %f64, %f1814;
	fma.rn.f32 	%f1816, %f81, %f1813, %f1815;
	ld.shared.f32 	%f1817, [%r862+3916];
	mul.f32 	%f1818, %f64, %f1817;
	fma.rn.f32 	%f1819, %f81, %f1816, %f1818;
	ld.shared.f32 	%f1820, [%r862+3920];
	mul.f32 	%f1821, %f64, %f1820;
	fma.rn.f32 	%f1822, %f81, %f1819, %f1821;
	ld.shared.f32 	%f1823, [%r862+3924];
	mul.f32 	%f1824, %f64, %f1823;
	fma.rn.f32 	%f1825, %f81, %f1822, %f1824;
	ld.shared.f32 	%f1826, [%r862+3928];
	mul.f32 	%f1827, %f64, %f1826;
	fma.rn.f32 	%f2707, %f81, %f1825, %f1827;
	add.s32 	%r1179, %r1179, 8;
	setp.ne.s32 	%p193, %r1179, %r42;
	mov.u32 	%r1181, %r42;
	@%p193 bra 	$L__BB0_289;
$L__BB0_290:
	setp.eq.s32 	%p194, %r20, 0;
	@%p194 bra 	$L__BB0_298;
	setp.lt.u32 	%p195, %r21, 3;
	@%p195 bra 	$L__BB0_293;
	shl.b32 	%r863, %r1181, 2;
	mov.u32 	%r864, _ZZ28steel_attention_tiled_kernelE2Vs;
	add.s32 	%r865, %r864, %r863;
	ld.shared.f32 	%f1829, [%r865+3900];
	mul.f32 	%f1830, %f64, %f1829;
	fma.rn.f32 	%f1831, %f81, %f2707, %f1830;
	ld.shared.f32 	%f1832, [%r865+3904];
	mul.f32 	%f1833, %f64, %f1832;
	fma.rn.f32 	%f1834, %f81, %f1831, %f1833;
	ld.shared.f32 	%f1835, [%r865+3908];
	mul.f32 	%f1836, %f64, %f1835;
	fma.rn.f32 	%f1837, %f81, %f1834, %f1836;
	ld.shared.f32 	%f1838, [%r865+3912];
	mul.f32 	%f1839, %f64, %f1838;
	fma.rn.f32 	%f2707, %f81, %f1837, %f1839;
	add.s32 	%r1181, %r1181, 4;
$L__BB0_293:
	setp.eq.s32 	%p196, %r22, 0;
	@%p196 bra 	$L__BB0_298;
	setp.eq.s32 	%p197, %r23, 0;
	@%p197 bra 	$L__BB0_296;
	shl.b32 	%r866, %r1181, 2;
	mov.u32 	%r867, _ZZ28steel_attention_tiled_kernelE2Vs;
	add.s32 	%r868, %r867, %r866;
	ld.shared.f32 	%f1841, [%r868+3900];
	mul.f32 	%f1842, %f64, %f1841;
	fma.rn.f32 	%f1843, %f81, %f2707, %f1842;
	ld.shared.f32 	%f1844, [%r868+3904];
	mul.f32 	%f1845, %f64, %f1844;
	fma.rn.f32 	%f2707, %f81, %f1843, %f1845;
	add.s32 	%r1181, %r1181, 2;
$L__BB0_296:
	setp.eq.s32 	%p198, %r43, 0;
	@%p198 bra 	$L__BB0_298;
	shl.b32 	%r869, %r1181, 2;
	mov.u32 	%r870, _ZZ28steel_attention_tiled_kernelE2Vs;
	add.s32 	%r871, %r870, %r869;
	ld.shared.f32 	%f1846, [%r871+3900];
	mul.f32 	%f1847, %f64, %f1846;
	fma.rn.f32 	%f2707, %f81, %f2707, %f1847;
$L__BB0_298:
	st.local.f32 	[%rd11], %f2707;
$L__BB0_299:
	setp.ge.u32 	%p199, %r133, %r381;
	@%p199 bra 	$L__BB0_312;
	setp.lt.u32 	%p200, %r17, 7;
	ld.local.f32 	%f2715, [%rd11];
	mov.b32 	%r1185, 0;
	@%p200 bra 	$L__BB0_303;
	mov.b32 	%r1183, 0;
$L__BB0_302:
	.pragma "nounroll";
	shl.b32 	%r874, %r1183, 2;
	mov.u32 	%r875, _ZZ28steel_attention_tiled_kernelE2Vs;
	add.s32 	%r876, %r875, %r874;
	ld.shared.f32 	%f1849, [%r876+4160];
	mul.f32 	%f1850, %f65, %f1849;
	fma.rn.f32 	%f1851, %f81, %f2715, %f1850;
	ld.shared.f32 	%f1852, [%r876+4164];
	mul.f32 	%f1853, %f65, %f1852;
	fma.rn.f32 	%f1854, %f81, %f1851, %f1853;
	ld.shared.f32 	%f1855, [%r876+4168];
	mul.f32 	%f1856, %f65, %f1855;
	fma.rn.f32 	%f1857, %f81, %f1854, %f1856;
	ld.shared.f32 	%f1858, [%r876+4172];
	mul.f32 	%f1859, %f65, %f1858;
	fma.rn.f32 	%f1860, %f81, %f1857, %f1859;
	ld.shared.f32 	%f1861, [%r876+4176];
	mul.f32 	%f1862, %f65, %f1861;
	fma.rn.f32 	%f1863, %f81, %f1860, %f1862;
	ld.shared.f32 	%f1864, [%r876+4180];
	mul.f32 	%f1865, %f65, %f1864;
	fma.rn.f32 	%f1866, %f81, %f1863, %f1865;
	ld.shared.f32 	%f1867, [%r876+4184];
	mul.f32 	%f1868, %f65, %f1867;
	fma.rn.f32 	%f1869, %f81, %f1866, %f1868;
	ld.shared.f32 	%f1870, [%r876+4188];
	mul.f32 	%f1871, %f65, %f1870;
	fma.rn.f32 	%f2715, %f81, %f1869, %f1871;
	add.s32 	%r1183, %r1183, 8;
	setp.ne.s32 	%p201, %r1183, %r42;
	mov.u32 	%r1185, %r42;
	@%p201 bra 	$L__BB0_302;
$L__BB0_303:
	setp.eq.s32 	%p202, %r20, 0;
	@%p202 bra 	$L__BB0_311;
	setp.lt.u32 	%p203, %r21, 3;
	@%p203 bra 	$L__BB0_306;
	shl.b32 	%r877, %r1185, 2;
	mov.u32 	%r878, _ZZ28steel_attention_tiled_kernelE2Vs;
	add.s32 	%r879, %r878, %r877;
	ld.shared.f32 	%f1873, [%r879+4160];
	mul.f32 	%f1874, %f65, %f1873;
	fma.rn.f32 	%f1875, %f81, %f2715, %f1874;
	ld.shared.f32 	%f1876, [%r879+4164];
	mul.f32 	%f1877, %f65, %f1876;
	fma.rn.f32 	%f1878, %f81, %f1875, %f1877;
	ld.shared.f32 	%f1879, [%r879+4168];
	mul.f32 	%f1880, %f65, %f1879;
	fma.rn.f32 	%f1881, %f81, %f1878, %f1880;
	ld.shared.f32 	%f1882, [%r879+4172];
	mul.f32 	%f1883, %f65, %f1882;
	fma.rn.f32 	%f2715, %f81, %f1881, %f1883;
	add.s32 	%r1185, %r1185, 4;
$L__BB0_306:
	setp.eq.s32 	%p204, %r22, 0;
	@%p204 bra 	$L__BB0_311;
	setp.eq.s32 	%p205, %r23, 0;
	@%p205 bra 	$L__BB0_309;
	shl.b32 	%r880, %r1185, 2;
	mov.u32 	%r881, _ZZ28steel_attention_tiled_kernelE2Vs;
	add.s32 	%r882, %r881, %r880;
	ld.shared.f32 	%f1885, [%r882+4160];
	mul.f32 	%f1886, %f65, %f1885;
	fma.rn.f32 	%f1887, %f81, %f2715, %f1886;
	ld.shared.f32 	%f1888, [%r882+4164];
	mul.f32 	%f1889, %f65, %f1888;
	fma.rn.f32 	%f2715, %f81, %f1887, %f1889;
	add.s32 	%r1185, %r1185, 2;
$L__BB0_309:
	setp.eq.s32 	%p206, %r43, 0;
	@%p206 bra 	$L__BB0_311;
	shl.b32 	%r883, %r1185, 2;
	mov.u32 	%r884, _ZZ28steel_attention_tiled_kernelE2Vs;
	add.s32 	%r885, %r884, %r883;
	ld.shared.f32 	%f1890, [%r885+4160];
	mul.f32 	%f1891, %f65, %f1890;
	fma.rn.f32 	%f2715, %f81, %f2715, %f1891;
$L__BB0_311:
	st.local.f32 	[%rd11], %f2715;
$L__BB0_312:
	setp.ge.u32 	%p207, %r134, %r381;
	@%p207 bra 	$L__BB0_325;
	setp.lt.u32 	%p208, %r17, 7;
	ld.local.f32 	%f2723, [%rd11];
	mov.b32 	%r1189, 0;
	@%p208 bra 	$L__BB0_316;
	mov.b32 	%r1187, 0;
$L__BB0_315:
	.pragma "nounroll";
	shl.b32 	%r888, %r1187, 2;
	mov.u32 	%r889, _ZZ28steel_attention_tiled_kernelE2Vs;
	add.s32 	%r890, %r889, %r888;
	ld.shared.f32 	%f1893, [%r890+4420];
	mul.f32 	%f1894, %f66, %f1893;
	fma.rn.f32 	%f1895, %f81, %f2723, %f1894;
	ld.shared.f32 	%f1896, [%r890+4424];
	mul.f32 	%f1897, %f66, %f1896;
	fma.rn.f32 	%f1898, %f81, %f1895, %f1897;
	ld.shared.f32 	%f1899, [%r890+4428];
	mul.f32 	%f1900, %f66, %f1899;
	fma.rn.f32 	%f1901, %f81, %f1898, %f1900;
	ld.shared.f32 	%f1902, [%r890+4432];
	mul.f32 	%f1903, %f66, %f1902;
	fma.rn.f32 	%f1904, %f81, %f1901, %f1903;
	ld.shared.f32 	%f1905, [%r890+4436];
	mul.f32 	%f1906, %f66, %f1905;
	fma.rn.f32 	%f1907, %f81, %f1904, %f1906;
	ld.shared.f32 	%f1908, [%r890+4440];
	mul.f32 	%f1909, %f66, %f1908;
	fma.rn.f32 	%f1910, %f81, %f1907, %f1909;
	ld.shared.f32 	%f1911, [%r890+4444];
	mul.f32 	%f1912, %f66, %f1911;
	fma.rn.f32 	%f1913, %f81, %f1910, %f1912;
	ld.shared.f32 	%f1914, [%r890+4448];
	mul.f32 	%f1915, %f66, %f1914;
	fma.rn.f32 	%f2723, %f81, %f1913, %f1915;
	add.s32 	%r1187, %r1187, 8;
	setp.ne.s32 	%p209, %r1187, %r42;
	mov.u32 	%r1189, %r42;
	@%p209 bra 	$L__BB0_315;
$L__BB0_316:
	setp.eq.s32 	%p210, %r20, 0;
	@%p210 bra 	$L__BB0_324;
	setp.lt.u32 	%p211, %r21, 3;
	@%p211 bra 	$L__BB0_319;
	shl.b32 	%r891, %r1189, 2;
	mov.u32 	%r892, _ZZ28steel_attention_tiled_kernelE2Vs;
	add.s32 	%r893, %r892, %r891;
	ld.shared.f32 	%f1917, [%r893+4420];
	mul.f32 	%f1918, %f66, %f1917;
	fma.rn.f32 	%f1919, %f81, %f2723, %f1918;
	ld.shared.f32 	%f1920, [%r893+4424];
	mul.f32 	%f1921, %f66, %f1920;
	fma.rn.f32 	%f1922, %f81, %f1919, %f1921;
	ld.shared.f32 	%f1923, [%r893+4428];
	mul.f32 	%f1924, %f66, %f1923;
	fma.rn.f32 	%f1925, %f81, %f1922, %f1924;
	ld.shared.f32 	%f1926, [%r893+4432];
	mul.f32 	%f1927, %f66, %f1926;
	fma.rn.f32 	%f2723, %f81, %f1925, %f1927;
	add.s32 	%r1189, %r1189, 4;
$L__BB0_319:
	setp.eq.s32 	%p212, %r22, 0;
	@%p212 bra 	$L__BB0_324;
	setp.eq.s32 	%p213, %r23, 0;
	@%p213 bra 	$L__BB0_322;
	shl.b32 	%r894, %r1189, 2;
	mov.u32 	%r895, _ZZ28steel_attention_tiled_kernelE2Vs;
	add.s32 	%r896, %r895, %r894;
	ld.shared.f32 	%f1929, [%r896+4420];
	mul.f32 	%f1930, %f66, %f1929;
	fma.rn.f32 	%f1931, %f81, %f2723, %f1930;
	ld.shared.f32 	%f1932, [%r896+4424];
	mul.f32 	%f1933, %f66, %f1932;
	fma.rn.f32 	%f2723, %f81, %f1931, %f1933;
	add.s32 	%r1189, %r1189, 2;
$L__BB0_322:
	setp.eq.s32 	%p214, %r43, 0;
	@%p214 bra 	$L__BB0_324;
	shl.b32 	%r897, %r1189, 2;
	mov.u32 	%r898, _ZZ28steel_attention_tiled_kernelE2Vs;
	add.s32 	%r899, %r898, %r897;
	ld.shared.f32 	%f1934, [%r899+4420];
	mul.f32 	%f1935, %f66, %f1934;
	fma.rn.f32 	%f2723, %f81, %f2723, %f1935;
$L__BB0_324:
	st.local.f32 	[%rd11], %f2723;
$L__BB0_325:
	setp.ge.u32 	%p215, %r135, %r381;
	@%p215 bra 	$L__BB0_338;
	setp.lt.u32 	%p216, %r17, 7;
	ld.local.f32 	%f2731, [%rd11];
	mov.b32 	%r1193, 0;
	@%p216 bra 	$L__BB0_329;
	mov.b32 	%r1191, 0;
$L__BB0_328:
	.pragma "nounroll";
	shl.b32 	%r902, %r1191, 2;
	mov.u32 	%r903, _ZZ28steel_attention_tiled_kernelE2Vs;
	add.s32 	%r904, %r903, %r902;
	ld.shared.f32 	%f1937, [%r904+4680];
	mul.f32 	%f1938, %f67, %f1937;
	fma.rn.f32 	%f1939, %f81, %f2731, %f1938;
	ld.shared.f32 	%f1940, [%r904+4684];
	mul.f32 	%f1941, %f67, %f1940;
	fma.rn.f32 	%f1942, %f81, %f1939, %f1941;
	ld.shared.f32 	%f1943, [%r904+4688];
	mul.f32 	%f1944, %f67, %f1943;
	fma.rn.f32 	%f1945, %f81, %f1942, %f1944;
	ld.shared.f32 	%f1946, [%r904+4692];
	mul.f32 	%f1947, %f67, %f1946;
	fma.rn.f32 	%f1948, %f81, %f1945, %f1947;
	ld.shared.f32 	%f1949, [%r904+4696];
	mul.f32 	%f1950, %f67, %f1949;
	fma.rn.f32 	%f1951, %f81, %f1948, %f1950;
	ld.shared.f32 	%f1952, [%r904+4700];
	mul.f32 	%f1953, %f67, %f1952;
	fma.rn.f32 	%f1954, %f81, %f1951, %f1953;
	ld.shared.f32 	%f1955, [%r904+4704];
	mul.f32 	%f1956, %f67, %f1955;
	fma.rn.f32 	%f1957, %f81, %f1954, %f1956;
	ld.shared.f32 	%f1958, [%r904+4708];
	mul.f32 	%f1959, %f67, %f1958;
	fma.rn.f32 	%f2731, %f81, %f1957, %f1959;
	add.s32 	%r1191, %r1191, 8;
	setp.ne.s32 	%p217, %r1191, %r42;
	mov.u32 	%r1193, %r42;
	@%p217 bra 	$L__BB0_328;
$L__BB0_329:
	setp.eq.s32 	%p218, %r20, 0;
	@%p218 bra 	$L__BB0_337;
	setp.lt.u32 	%p219, %r21, 3;
	@%p219 bra 	$L__BB0_332;
	shl.b32 	%r905, %r1193, 2;
	mov.u32 	%r906, _ZZ28steel_attention_tiled_kernelE2Vs;
	add.s32 	%r907, %r906, %r905;
	ld.shared.f32 	%f1961, [%r907+4680];
	mul.f32 	%f1962, %f67, %f1961;
	fma.rn.f32 	%f1963, %f81, %f2731, %f1962;
	ld.shared.f32 	%f1964, [%r907+4684];
	mul.f32 	%f1965, %f67, %f1964;
	fma.rn.f32 	%f1966, %f81, %f1963, %f1965;
	ld.shared.f32 	%f1967, [%r907+4688];
	mul.f32 	%f1968, %f67, %f1967;
	fma.rn.f32 	%f1969, %f81, %f1966, %f1968;
	ld.shared.f32 	%f1970, [%r907+4692];
	mul.f32 	%f1971, %f67, %f1970;
	fma.rn.f32 	%f2731, %f81, %f1969, %f1971;
	add.s32 	%r1193, %r1193, 4;
$L__BB0_332:
	setp.eq.s32 	%p220, %r22, 0;
	@%p220 bra 	$L__BB0_337;
	setp.eq.s32 	%p221, %r23, 0;
	@%p221 bra 	$L__BB0_335;
	shl.b32 	%r908, %r1193, 2;
	mov.u32 	%r909, _ZZ28steel_attention_tiled_kernelE2Vs;
	add.s32 	%r910, %r909, %r908;
	ld.shared.f32 	%f1973, [%r910+4680];
	mul.f32 	%f1974, %f67, %f1973;
	fma.rn.f32 	%f1975, %f81, %f2731, %f1974;
	ld.shared.f32 	%f1976, [%r910+4684];
	mul.f32 	%f1977, %f67, %f1976;
	fma.rn.f32 	%f2731, %f81, %f1975, %f1977;
	add.s32 	%r1193, %r1193, 2;
$L__BB0_335:
	setp.eq.s32 	%p222, %r43, 0;
	@%p222 bra 	$L__BB0_337;
	shl.b32 	%r911, %r1193, 2;
	mov.u32 	%r912, _ZZ28steel_attention_tiled_kernelE2Vs;
	add.s32 	%r913, %r912, %r911;
	ld.shared.f32 	%f1978, [%r913+4680];
	mul.f32 	%f1979, %f67, %f1978;
	fma.rn.f32 	%f2731, %f81, %f2731, %f1979;
$L__BB0_337:
	st.local.f32 	[%rd11], %f2731;
$L__BB0_338:
	setp.ge.u32 	%p223, %r136, %r381;
	@%p223 bra 	$L__BB0_351;
	setp.lt.u32 	%p224, %r17, 7;
	ld.local.f32 	%f2739, [%rd11];
	mov.b32 	%r1197, 0;
	@%p224 bra 	$L__BB0_342;
	mov.b32 	%r1195, 0;
$L__BB0_341:
	.pragma "nounroll";
	shl.b32 	%r916, %r1195, 2;
	mov.u32 	%r917, _ZZ28steel_attention_tiled_kernelE2Vs;
	add.s32 	%r918, %r917, %r916;
	ld.shared.f32 	%f1981, [%r918+4940];
	mul.f32 	%f1982, %f68, %f1981;
	fma.rn.f32 	%f1983, %f81, %f2739, %f1982;
	ld.shared.f32 	%f1984, [%r918+4944];
	mul.f32 	%f1985, %f68, %f1984;
	fma.rn.f32 	%f1986, %f81, %f1983, %f1985;
	ld.shared.f32 	%f1987, [%r918+4948];
	mul.f32 	%f1988, %f68, %f1987;
	fma.rn.f32 	%f1989, %f81, %f1986, %f1988;
	ld.shared.f32 	%f1990, [%r918+4952];
	mul.f32 	%f1991, %f68, %f1990;
	fma.rn.f32 	%f1992, %f81, %f1989, %f1991;
	ld.shared.f32 	%f1993, [%r918+4956];
	mul.f32 	%f1994, %f68, %f1993;
	fma.rn.f32 	%f1995, %f81, %f1992, %f1994;
	ld.shared.f32 	%f1996, [%r918+4960];
	mul.f32 	%f1997, %f68, %f1996;
	fma.rn.f32 	%f1998, %f81, %f1995, %f1997;
	ld.shared.f32 	%f1999, [%r918+4964];
	mul.f32 	%f2000, %f68, %f1999;
	fma.rn.f32 	%f2001, %f81, %f1998, %f2000;
	ld.shared.f32 	%f2002, [%r918+4968];
	mul.f32 	%f2003, %f68, %f2002;
	fma.rn.f32 	%f2739, %f81, %f2001, %f2003;
	add.s32 	%r1195, %r1195, 8;
	setp.ne.s32 	%p225, %r1195, %r42;
	mov.u32 	%r1197, %r42;
	@%p225 bra 	$L__BB0_341;
$L__BB0_342:
	setp.eq.s32 	%p226, %r20, 0;
	@%p226 bra 	$L__BB0_350;
	setp.lt.u32 	%p227, %r21, 3;
	@%p227 bra 	$L__BB0_345;
	shl.b32 	%r919, %r1197, 2;
	mov.u32 	%r920, _ZZ28steel_attention_tiled_kernelE2Vs;
	add.s32 	%r921, %r920, %r919;
	ld.shared.f32 	%f2005, [%r921+4940];
	mul.f32 	%f2006, %f68, %f2005;
	fma.rn.f32 	%f2007, %f81, %f2739, %f2006;
	ld.shared.f32 	%f2008, [%r921+4944];
	mul.f32 	%f2009, %f68, %f2008;
	fma.rn.f32 	%f2010, %f81, %f2007, %f2009;
	ld.shared.f32 	%f2011, [%r921+4948];
	mul.f32 	%f2012, %f68, %f2011;
	fma.rn.f32 	%f2013, %f81, %f2010, %f2012;
	ld.shared.f32 	%f2014, [%r921+4952];
	mul.f32 	%f2015, %f68, %f2014;
	fma.rn.f32 	%f2739, %f81, %f2013, %f2015;
	add.s32 	%r1197, %r1197, 4;
$L__BB0_345:
	setp.eq.s32 	%p228, %r22, 0;
	@%p228 bra 	$L__BB0_350;
	setp.eq.s32 	%p229, %r23, 0;
	@%p229 bra 	$L__BB0_348;
	shl.b32 	%r922, %r1197, 2;
	mov.u32 	%r923, _ZZ28steel_attention_tiled_kernelE2Vs;
	add.s32 	%r924, %r923, %r922;
	ld.shared.f32 	%f2017, [%r924+4940];
	mul.f32 	%f2018, %f68, %f2017;
	fma.rn.f32 	%f2019, %f81, %f2739, %f2018;
	ld.shared.f32 	%f2020, [%r924+4944];
	mul.f32 	%f2021, %f68, %f2020;
	fma.rn.f32 	%f2739, %f81, %f2019, %f2021;
	add.s32 	%r1197, %r1197, 2;
$L__BB0_348:
	setp.eq.s32 	%p230, %r43, 0;
	@%p230 bra 	$L__BB0_350;
	shl.b32 	%r925, %r1197, 2;
	mov.u32 	%r926, _ZZ28steel_attention_tiled_kernelE2Vs;
	add.s32 	%r927, %r926, %r925;
	ld.shared.f32 	%f2022, [%r927+4940];
	mul.f32 	%f2023, %f68, %f2022;
	fma.rn.f32 	%f2739, %f81, %f2739, %f2023;
$L__BB0_350:
	st.local.f32 	[%rd11], %f2739;
$L__BB0_351:
	setp.ge.u32 	%p231, %r137, %r381;
	@%p231 bra 	$L__BB0_364;
	setp.lt.u32 	%p232, %r17, 7;
	ld.local.f32 	%f2747, [%rd11];
	mov.b32 	%r1201, 0;
	@%p232 bra 	$L__BB0_355;
	mov.b32 	%r1199, 0;
$L__BB0_354:
	.pragma "nounroll";
	shl.b32 	%r930, %r1199, 2;
	mov.u32 	%r931, _ZZ28steel_attention_tiled_kernelE2Vs;
	add.s32 	%r932, %r931, %r930;
	ld.shared.f32 	%f2025, [%r932+5200];
	mul.f32 	%f2026, %f69, %f2025;
	fma.rn.f32 	%f2027, %f81, %f2747, %f2026;
	ld.shared.f32 	%f2028, [%r932+5204];
	mul.f32 	%f2029, %f69, %f2028;
	fma.rn.f32 	%f2030, %f81, %f2027, %f2029;
	ld.shared.f32 	%f2031, [%r932+5208];
	mul.f32 	%f2032, %f69, %f2031;
	fma.rn.f32 	%f2033, %f81, %f2030, %f2032;
	ld.shared.f32 	%f2034, [%r932+5212];
	mul.f32 	%f2035, %f69, %f2034;
	fma.rn.f32 	%f2036, %f81, %f2033, %f2035;
	ld.shared.f32 	%f2037, [%r932+5216];
	mul.f32 	%f2038, %f69, %f2037;
	fma.rn.f32 	%f2039, %f81, %f2036, %f2038;
	ld.shared.f32 	%f2040, [%r932+5220];
	mul.f32 	%f2041, %f69, %f2040;
	fma.rn.f32 	%f2042, %f81, %f2039, %f2041;
	ld.shared.f32 	%f2043, [%r932+5224];
	mul.f32 	%f2044, %f69, %f2043;
	fma.rn.f32 	%f2045, %f81, %f2042, %f2044;
	ld.shared.f32 	%f2046, [%r932+5228];
	mul.f32 	%f2047, %f69, %f2046;
	fma.rn.f32 	%f2747, %f81, %f2045, %f2047;
	add.s32 	%r1199, %r1199, 8;
	setp.ne.s32 	%p233, %r1199, %r42;
	mov.u32 	%r1201, %r42;
	@%p233 bra 	$L__BB0_354;
$L__BB0_355:
	setp.eq.s32 	%p234, %r20, 0;
	@%p234 bra 	$L__BB0_363;
	setp.lt.u32 	%p235, %r21, 3;
	@%p235 bra 	$L__BB0_358;
	shl.b32 	%r933, %r1201, 2;
	mov.u32 	%r934, _ZZ28steel_attention_tiled_kernelE2Vs;
	add.s32 	%r935, %r934, %r933;
	ld.shared.f32 	%f2049, [%r935+5200];
	mul.f32 	%f2050, %f69, %f2049;
	fma.rn.f32 	%f2051, %f81, %f2747, %f2050;
	ld.shared.f32 	%f2052, [%r935+5204];
	mul.f32 	%f2053, %f69, %f2052;
	fma.rn.f32 	%f2054, %f81, %f2051, %f2053;
	ld.shared.f32 	%f2055, [%r935+5208];
	mul.f32 	%f2056, %f69, %f2055;
	fma.rn.f32 	%f2057, %f81, %f2054, %f2056;
	ld.shared.f32 	%f2058, [%r935+5212];
	mul.f32 	%f2059, %f69, %f2058;
	fma.rn.f32 	%f2747, %f81, %f2057, %f2059;
	add.s32 	%r1201, %r1201, 4;
$L__BB0_358:
	setp.eq.s32 	%p236, %r22, 0;
	@%p236 bra 	$L__BB0_363;
	setp.eq.s32 	%p237, %r23, 0;
	@%p237 bra 	$L__BB0_361;
	shl.b32 	%r936, %r1201, 2;
	mov.u32 	%r937, _ZZ28steel_attention_tiled_kernelE2Vs;
	add.s32 	%r938, %r937, %r936;
	ld.shared.f32 	%f2061, [%r938+5200];
	mul.f32 	%f2062, %f69, %f2061;
	fma.rn.f32 	%f2063, %f81, %f2747, %f2062;
	ld.shared.f32 	%f2064, [%r938+5204];
	mul.f32 	%f2065, %f69, %f2064;
	fma.rn.f32 	%f2747, %f81, %f2063, %f2065;
	add.s32 	%r1201, %r1201, 2;
$L__BB0_361:
	setp.eq.s32 	%p238, %r43, 0;
	@%p238 bra 	$L__BB0_363;
	shl.b32 	%r939, %r1201, 2;
	mov.u32 	%r940, _ZZ28steel_attention_tiled_kernelE2Vs;
	add.s32 	%r941, %r940, %r939;
	ld.shared.f32 	%f2066, [%r941+5200];
	mul.f32 	%f2067, %f69, %f2066;
	fma.rn.f32 	%f2747, %f81, %f2747, %f2067;
$L__BB0_363:
	st.local.f32 	[%rd11], %f2747;
$L__BB0_364:
	setp.ge.u32 	%p239, %r138, %r381;
	@%p239 bra 	$L__BB0_377;
	setp.lt.u32 	%p240, %r17, 7;
	ld.local.f32 	%f2755, [%rd11];
	mov.b32 	%r1205, 0;
	@%p240 bra 	$L__BB0_368;
	mov.b32 	%r1203, 0;
$L__BB0_367:
	.pragma "nounroll";
	shl.b32 	%r944, %r1203, 2;
	mov.u32 	%r945, _ZZ28steel_attention_tiled_kernelE2Vs;
	add.s32 	%r946, %r945, %r944;
	ld.shared.f32 	%f2069, [%r946+5460];
	mul.f32 	%f2070, %f70, %f2069;
	fma.rn.f32 	%f2071, %f81, %f2755, %f2070;
	ld.shared.f32 	%f2072, [%r946+5464];
	mul.f32 	%f2073, %f70, %f2072;
	fma.rn.f32 	%f2074, %f81, %f2071, %f2073;
	ld.shared.f32 	%f2075, [%r946+5468];
	mul.f32 	%f2076, %f70, %f2075;
	fma.rn.f32 	%f2077, %f81, %f2074, %f2076;
	ld.shared.f32 	%f2078, [%r946+5472];
	mul.f32 	%f2079, %f70, %f2078;
	fma.rn.f32 	%f2080, %f81, %f2077, %f2079;
	ld.shared.f32 	%f2081, [%r946+5476];
	mul.f32 	%f2082, %f70, %f2081;
	fma.rn.f32 	%f2083, %f81, %f2080, %f2082;
	ld.shared.f32 	%f2084, [%r946+5480];
	mul.f32 	%f2085, %f70, %f2084;
	fma.rn.f32 	%f2086, %f81, %f2083, %f2085;
	ld.shared.f32 	%f2087, [%r946+5484];
	mul.f32 	%f2088, %f70, %f2087;
	fma.rn.f32 	%f2089, %f81, %f2086, %f2088;
	ld.shared.f32 	%f2090, [%r946+5488];
	mul.f32 	%f2091, %f70, %f2090;
	fma.rn.f32 	%f2755, %f81, %f2089, %f2091;
	add.s32 	%r1203, %r1203, 8;
	setp.ne.s32 	%p241, %r1203, %r42;
	mov.u32 	%r1205, %r42;
	@%p241 bra 	$L__BB0_367;
$L__BB0_368:
	setp.eq.s32 	%p242, %r20, 0;
	@%p242 bra 	$L__BB0_376;
	setp.lt.u32 	%p243, %r21, 3;
	@%p243 bra 	$L__BB0_371;
	shl.b32 	%r947, %r1205, 2;
	mov.u32 	%r948, _ZZ28steel_attention_tiled_kernelE2Vs;
	add.s32 	%r949, %r948, %r947;
	ld.shared.f32 	%f2093, [%r949+5460];
	mul.f32 	%f2094, %f70, %f2093;
	fma.rn.f32 	%f2095, %f81, %f2755, %f2094;
	ld.shared.f32 	%f2096, [%r949+5464];
	mul.f32 	%f2097, %f70, %f2096;
	fma.rn.f32 	%f2098, %f81, %f2095, %f2097;
	ld.shared.f32 	%f2099, [%r949+5468];
	mul.f32 	%f2100, %f70, %f2099;
	fma.rn.f32 	%f2101, %f81, %f2098, %f2100;
	ld.shared.f32 	%f2102, [%r949+5472];
	mul.f32 	%f2103, %f70, %f2102;
	fma.rn.f32 	%f2755, %f81, %f2101, %f2103;
	add.s32 	%r1205, %r1205, 4;
$L__BB0_371:
	setp.eq.s32 	%p244, %r22, 0;
	@%p244 bra 	$L__BB0_376;
	setp.eq.s32 	%p245, %r23, 0;
	@%p245 bra 	$L__BB0_374;
	shl.b32 	%r950, %r1205, 2;
	mov.u32 	%r951, _ZZ28steel_attention_tiled_kernelE2Vs;
	add.s32 	%r952, %r951, %r950;
	ld.shared.f32 	%f2105, [%r952+5460];
	mul.f32 	%f2106, %f70, %f2105;
	fma.rn.f32 	%f2107, %f81, %f2755, %f2106;
	ld.shared.f32 	%f2108, [%r952+5464];
	mul.f32 	%f2109, %f70, %f2108;
	fma.rn.f32 	%f2755, %f81, %f2107, %f2109;
	add.s32 	%r1205, %r1205, 2;
$L__BB0_374:
	setp.eq.s32 	%p246, %r43, 0;
	@%p246 bra 	$L__BB0_376;
	shl.b32 	%r953, %r1205, 2;
	mov.u32 	%r954, _ZZ28steel_attention_tiled_kernelE2Vs;
	add.s32 	%r955, %r954, %r953;
	ld.shared.f32 	%f2110, [%r955+5460];
	mul.f32 	%f2111, %f70, %f2110;
	fma.rn.f32 	%f2755, %f81, %f2755, %f2111;
$L__BB0_376:
	st.local.f32 	[%rd11], %f2755;
$L__BB0_377:
	setp.ge.u32 	%p247, %r139, %r381;
	@%p247 bra 	$L__BB0_390;
	setp.lt.u32 	%p248, %r17, 7;
	ld.local.f32 	%f2763, [%rd11];
	mov.b32 	%r1209, 0;
	@%p248 bra 	$L__BB0_381;
	mov.b32 	%r1207, 0;
$L__BB0_380:
	.pragma "nounroll";
	shl.b32 	%r958, %r1207, 2;
	mov.u32 	%r959, _ZZ28steel_attention_tiled_kernelE2Vs;
	add.s32 	%r960, %r959, %r958;
	ld.shared.f32 	%f2113, [%r960+5720];
	mul.f32 	%f2114, %f71, %f2113;
	fma.rn.f32 	%f2115, %f81, %f2763, %f2114;
	ld.shared.f32 	%f2116, [%r960+5724];
	mul.f32 	%f2117, %f71, %f2116;
	fma.rn.f32 	%f2118, %f81, %f2115, %f2117;
	ld.shared.f32 	%f2119, [%r960+5728];
	mul.f32 	%f2120, %f71, %f2119;
	fma.rn.f32 	%f2121, %f81, %f2118, %f2120;
	ld.shared.f32 	%f2122, [%r960+5732];
	mul.f32 	%f2123, %f71, %f2122;
	fma.rn.f32 	%f2124, %f81, %f2121, %f2123;
	ld.shared.f32 	%f2125, [%r960+5736];
	mul.f32 	%f2126, %f71, %f2125;
	fma.rn.f32 	%f2127, %f81, %f2124, %f2126;
	ld.shared.f32 	%f2128, [%r960+5740];
	mul.f32 	%f2129, %f71, %f2128;
	fma.rn.f32 	%f2130, %f81, %f2127, %f2129;
	ld.shared.f32 	%f2131, [%r960+5744];
	mul.f32 	%f2132, %f71, %f2131;
	fma.rn.f32 	%f2133, %f81, %f2130, %f2132;
	ld.shared.f32 	%f2134, [%r960+5748];
	mul.f32 	%f2135, %f71, %f2134;
	fma.rn.f32 	%f2763, %f81, %f2133, %f2135;
	add.s32 	%r1207, %r1207, 8;
	setp.ne.s32 	%p249, %r1207, %r42;
	mov.u32 	%r1209, %r42;
	@%p249 bra 	$L__BB0_380;
$L__BB0_381:
	setp.eq.s32 	%p250, %r20, 0;
	@%p250 bra 	$L__BB0_389;
	setp.lt.u32 	%p251, %r21, 3;
	@%p251 bra 	$L__BB0_384;
	shl.b32 	%r961, %r1209, 2;
	mov.u32 	%r962, _ZZ28steel_attention_tiled_kernelE2Vs;
	add.s32 	%r963, %r962, %r961;
	ld.shared.f32 	%f2137, [%r963+5720];
	mul.f32 	%f2138, %f71, %f2137;
	fma.rn.f32 	%f2139, %f81, %f2763, %f2138;
	ld.shared.f32 	%f2140, [%r963+5724];
	mul.f32 	%f2141, %f71, %f2140;
	fma.rn.f32 	%f2142, %f81, %f2139, %f2141;
	ld.shared.f32 	%f2143, [%r963+5728];
	mul.f32 	%f2144, %f71, %f2143;
	fma.rn.f32 	%f2145, %f81, %f2142, %f2144;
	ld.shared.f32 	%f2146, [%r963+5732];
	mul.f32 	%f2147, %f71, %f2146;
	fma.rn.f32 	%f2763, %f81, %f2145, %f2147;
	add.s32 	%r1209, %r1209, 4;
$L__BB0_384:
	setp.eq.s32 	%p252, %r22, 0;
	@%p252 bra 	$L__BB0_389;
	setp.eq.s32 	%p253, %r23, 0;
	@%p253 bra 	$L__BB0_387;
	shl.b32 	%r964, %r1209, 2;
	mov.u32 	%r965, _ZZ28steel_attention_tiled_kernelE2Vs;
	add.s32 	%r966, %r965, %r964;
	ld.shared.f32 	%f2149, [%r966+5720];
	mul.f32 	%f2150, %f71, %f2149;
	fma.rn.f32 	%f2151, %f81, %f2763, %f2150;
	ld.shared.f32 	%f2152, [%r966+5724];
	mul.f32 	%f2153, %f71, %f2152;
	fma.rn.f32 	%f2763, %f81, %f2151, %f2153;
	add.s32 	%r1209, %r1209, 2;
$L__BB0_387:
	setp.eq.s32 	%p254, %r43, 0;
	@%p254 bra 	$L__BB0_389;
	shl.b32 	%r967, %r1209, 2;
	mov.u32 	%r968, _ZZ28steel_attention_tiled_kernelE2Vs;
	add.s32 	%r969, %r968, %r967;
	ld.shared.f32 	%f2154, [%r969+5720];
	mul.f32 	%f2155, %f71, %f2154;
	fma.rn.f32 	%f2763, %f81, %f2763, %f2155;
$L__BB0_389:
	st.local.f32 	[%rd11], %f2763;
$L__BB0_390:
	setp.ge.u32 	%p255, %r140, %r381;
	@%p255 bra 	$L__BB0_403;
	setp.lt.u32 	%p256, %r17, 7;
	ld.local.f32 	%f2771, [%rd11];
	mov.b32 	%r1213, 0;
	@%p256 bra 	$L__BB0_394;
	mov.b32 	%r1211, 0;
$L__BB0_393:
	.pragma "nounroll";
	shl.b32 	%r972, %r1211, 2;
	mov.u32 	%r973, _ZZ28steel_attention_tiled_kernelE2Vs;
	add.s32 	%r974, %r973, %r972;
	ld.shared.f32 	%f2157, [%r974+5980];
	mul.f32 	%f2158, %f72, %f2157;
	fma.rn.f32 	%f2159, %f81, %f2771, %f2158;
	ld.shared.f32 	%f2160, [%r974+5984];
	mul.f32 	%f2161, %f72, %f2160;
	fma.rn.f32 	%f2162, %f81, %f2159, %f2161;
	ld.shared.f32 	%f2163, [%r974+5988];
	mul.f32 	%f2164, %f72, %f2163;
	fma.rn.f32 	%f2165, %f81, %f2162, %f2164;
	ld.shared.f32 	%f2166, [%r974+5992];
	mul.f32 	%f2167, %f72, %f2166;
	fma.rn.f32 	%f2168, %f81, %f2165, %f2167;
	ld.shared.f32 	%f2169, [%r974+5996];
	mul.f32 	%f2170, %f72, %f2169;
	fma.rn.f32 	%f2171, %f81, %f2168, %f2170;
	ld.shared.f32 	%f2172, [%r974+6000];
	mul.f32 	%f2173, %f72, %f2172;
	fma.rn.f32 	%f2174, %f81, %f2171, %f2173;
	ld.shared.f32 	%f2175, [%r974+6004];
	mul.f32 	%f2176, %f72, %f2175;
	fma.rn.f32 	%f2177, %f81, %f2174, %f2176;
	ld.shared.f32 	%f2178, [%r974+6008];
	mul.f32 	%f2179, %f72, %f2178;
	fma.rn.f32 	%f2771, %f81, %f2177, %f2179;
	add.s32 	%r1211, %r1211, 8;
	setp.ne.s32 	%p257, %r1211, %r42;
	mov.u32 	%r1213, %r42;
	@%p257 bra 	$L__BB0_393;
$L__BB0_394:
	setp.eq.s32 	%p258, %r20, 0;
	@%p258 bra 	$L__BB0_402;
	setp.lt.u32 	%p259, %r21, 3;
	@%p259 bra 	$L__BB0_397;
	shl.b32 	%r975, %r1213, 2;
	mov.u32 	%r976, _ZZ28steel_attention_tiled_kernelE2Vs;
	add.s32 	%r977, %r976, %r975;
	ld.shared.f32 	%f2181, [%r977+5980];
	mul.f32 	%f2182, %f72, %f2181;
	fma.rn.f32 	%f2183, %f81, %f2771, %f2182;
	ld.shared.f32 	%f2184, [%r977+5984];
	mul.f32 	%f2185, %f72, %f2184;
	fma.rn.f32 	%f2186, %f81, %f2183, %f2185;
	ld.shared.f32 	%f2187, [%r977+5988];
	mul.f32 	%f2188, %f72, %f2187;
	fma.rn.f32 	%f2189, %f81, %f2186, %f2188;
	ld.shared.f32 	%f2190, [%r977+5992];
	mul.f32 	%f2191, %f72, %f2190;
	fma.rn.f32 	%f2771, %f81, %f2189, %f2191;
	add.s32 	%r1213, %r1213, 4;
$L__BB0_397:
	setp.eq.s32 	%p260, %r22, 0;
	@%p260 bra 	$L__BB0_402;
	setp.eq.s32 	%p261, %r23, 0;
	@%p261 bra 	$L__BB0_400;
	shl.b32 	%r978, %r1213, 2;
	mov.u32 	%r979, _ZZ28steel_attention_tiled_kernelE2Vs;
	add.s32 	%r980, %r979, %r978;
	ld.shared.f32 	%f2193, [%r980+5980];
	mul.f32 	%f2194, %f72, %f2193;
	fma.rn.f32 	%f2195, %f81, %f2771, %f2194;
	ld.shared.f32 	%f2196, [%r980+5984];
	mul.f32 	%f2197, %f72, %f2196;
	fma.rn.f32 	%f2771, %f81, %f2195, %f2197;
	add.s32 	%r1213, %r1213, 2;
$L__BB0_400:
	setp.eq.s32 	%p262, %r43, 0;
	@%p262 bra 	$L__BB0_402;
	shl.b32 	%r981, %r1213, 2;
	mov.u32 	%r982, _ZZ28steel_attention_tiled_kernelE2Vs;
	add.s32 	%r983, %r982, %r981;
	ld.shared.f32 	%f2198, [%r983+5980];
	mul.f32 	%f2199, %f72, %f2198;
	fma.rn.f32 	%f2771, %f81, %f2771, %f2199;
$L__BB0_402:
	st.local.f32 	[%rd11], %f2771;
$L__BB0_403:
	setp.ge.u32 	%p263, %r141, %r381;
	@%p263 bra 	$L__BB0_416;
	setp.lt.u32 	%p264, %r17, 7;
	ld.local.f32 	%f2779, [%rd11];
	mov.b32 	%r1217, 0;
	@%p264 bra 	$L__BB0_407;
	mov.b32 	%r1215, 0;
$L__BB0_406:
	.pragma "nounroll";
	shl.b32 	%r986, %r1215, 2;
	mov.u32 	%r987, _ZZ28steel_attention_tiled_kernelE2Vs;
	add.s32 	%r988, %r987, %r986;
	ld.shared.f32 	%f2201, [%r988+6240];
	mul.f32 	%f2202, %f73, %f2201;
	fma.rn.f32 	%f2203, %f81, %f2779, %f2202;
	ld.shared.f32 	%f2204, [%r988+6244];
	mul.f32 	%f2205, %f73, %f2204;
	fma.rn.f32 	%f2206, %f81, %f2203, %f2205;
	ld.shared.f32 	%f2207, [%r988+6248];
	mul.f32 	%f2208, %f73, %f2207;
	fma.rn.f32 	%f2209, %f81, %f2206, %f2208;
	ld.shared.f32 	%f2210, [%r988+6252];
	mul.f32 	%f2211, %f73, %f2210;
	fma.rn.f32 	%f2212, %f81, %f2209, %f2211;
	ld.shared.f32 	%f2213, [%r988+6256];
	mul.f32 	%f2214, %f73, %f2213;
	fma.rn.f32 	%f2215, %f81, %f2212, %f2214;
	ld.shared.f32 	%f2216, [%r988+6260];
	mul.f32 	%f2217, %f73, %f2216;
	fma.rn.f32 	%f2218, %f81, %f2215, %f2217;
	ld.shared.f32 	%f2219, [%r988+6264];
	mul.f32 	%f2220, %f73, %f2219;
	fma.rn.f32 	%f2221, %f81, %f2218, %f2220;
	ld.shared.f32 	%f2222, [%r988+6268];
	mul.f32 	%f2223, %f73, %f2222;
	fma.rn.f32 	%f2779, %f81, %f2221, %f2223;
	add.s32 	%r1215, %r1215, 8;
	setp.ne.s32 	%p265, %r1215, %r42;
	mov.u32 	%r1217, %r42;
	@%p265 bra 	$L__BB0_406;
$L__BB0_407:
	setp.eq.s32 	%p266, %r20, 0;
	@%p266 bra 	$L__BB0_415;
	setp.lt.u32 	%p267, %r21, 3;
	@%p267 bra 	$L__BB0_410;
	shl.b32 	%r989, %r1217, 2;
	mov.u32 	%r990, _ZZ28steel_attention_tiled_kernelE2Vs;
	add.s32 	%r991, %r990, %r989;
	ld.shared.f32 	%f2225, [%r991+6240];
	mul.f32 	%f2226, %f73, %f2225;
	fma.rn.f32 	%f2227, %f81, %f2779, %f2226;
	ld.shared.f32 	%f2228, [%r991+6244];
	mul.f32 	%f2229, %f73, %f2228;
	fma.rn.f32 	%f2230, %f81, %f2227, %f2229;
	ld.shared.f32 	%f2231, [%r991+6248];
	mul.f32 	%f2232, %f73, %f2231;
	fma.rn.f32 	%f2233, %f81, %f2230, %f2232;
	ld.shared.f32 	%f2234, [%r991+6252];
	mul.f32 	%f2235, %f73, %f2234;
	fma.rn.f32 	%f2779, %f81, %f2233, %f2235;
	add.s32 	%r1217, %r1217, 4;
$L__BB0_410:
	setp.eq.s32 	%p268, %r22, 0;
	@%p268 bra 	$L__BB0_415;
	setp.eq.s32 	%p269, %r23, 0;
	@%p269 bra 	$L__BB0_413;
	shl.b32 	%r992, %r1217, 2;
	mov.u32 	%r993, _ZZ28steel_attention_tiled_kernelE2Vs;
	add.s32 	%r994, %r993, %r992;
	ld.shared.f32 	%f2237, [%r994+6240];
	mul.f32 	%f2238, %f73, %f2237;
	fma.rn.f32 	%f2239, %f81, %f2779, %f2238;
	ld.shared.f32 	%f2240, [%r994+6244];
	mul.f32 	%f2241, %f73, %f2240;
	fma.rn.f32 	%f2779, %f81, %f2239, %f2241;
	add.s32 	%r1217, %r1217, 2;
$L__BB0_413:
	setp.eq.s32 	%p270, %r43, 0;
	@%p270 bra 	$L__BB0_415;
	shl.b32 	%r995, %r1217, 2;
	mov.u32 	%r996, _ZZ28steel_attention_tiled_kernelE2Vs;
	add.s32 	%r997, %r996, %r995;
	ld.shared.f32 	%f2242, [%r997+6240];
	mul.f32 	%f2243, %f73, %f2242;
	fma.rn.f32 	%f2779, %f81, %f2779, %f2243;
$L__BB0_415:
	st.local.f32 	[%rd11], %f2779;
$L__BB0_416:
	setp.ge.u32 	%p271, %r142, %r381;
	@%p271 bra 	$L__BB0_429;
	setp.lt.u32 	%p272, %r17, 7;
	ld.local.f32 	%f2787, [%rd11];
	mov.b32 	%r1221, 0;
	@%p272 bra 	$L__BB0_420;
	mov.b32 	%r1219, 0;
$L__BB0_419:
	.pragma "nounroll";
	shl.b32 	%r1000, %r1219, 2;
	mov.u32 	%r1001, _ZZ28steel_attention_tiled_kernelE2Vs;
	add.s32 	%r1002, %r1001, %r1000;
	ld.shared.f32 	%f2245, [%r1002+6500];
	mul.f32 	%f2246, %f74, %f2245;
	fma.rn.f32 	%f2247, %f81, %f2787, %f2246;
	ld.shared.f32 	%f2248, [%r1002+6504];
	mul.f32 	%f2249, %f74, %f2248;
	fma.rn.f32 	%f2250, %f81, %f2247, %f2249;
	ld.shared.f32 	%f2251, [%r1002+6508];
	mul.f32 	%f2252, %f74, %f2251;
	fma.rn.f32 	%f2253, %f81, %f2250, %f2252;
	ld.shared.f32 	%f2254, [%r1002+6512];
	mul.f32 	%f2255, %f74, %f2254;
	fma.rn.f32 	%f2256, %f81, %f2253, %f2255;
	ld.shared.f32 	%f2257, [%r1002+6516];
	mul.f32 	%f2258, %f74, %f2257;
	fma.rn.f32 	%f2259, %f81, %f2256, %f2258;
	ld.shared.f32 	%f2260, [%r1002+6520];
	mul.f32 	%f2261, %f74, %f2260;
	fma.rn.f32 	%f2262, %f81, %f2259, %f2261;
	ld.shared.f32 	%f2263, [%r1002+6524];
	mul.f32 	%f2264, %f74, %f2263;
	fma.rn.f32 	%f2265, %f81, %f2262, %f2264;
	ld.shared.f32 	%f2266, [%r1002+6528];
	mul.f32 	%f2267, %f74, %f2266;
	fma.rn.f32 	%f2787, %f81, %f2265, %f2267;
	add.s32 	%r1219, %r1219, 8;
	setp.ne.s32 	%p273, %r1219, %r42;
	mov.u32 	%r1221, %r42;
	@%p273 bra 	$L__BB0_419;
$L__BB0_420:
	setp.eq.s32 	%p274, %r20, 0;
	@%p274 bra 	$L__BB0_428;
	setp.lt.u32 	%p275, %r21, 3;
	@%p275 bra 	$L__BB0_423;
	shl.b32 	%r1003, %r1221, 2;
	mov.u32 	%r1004, _ZZ28steel_attention_tiled_kernelE2Vs;
	add.s32 	%r1005, %r1004, %r1003;
	ld.shared.f32 	%f2269, [%r1005+6500];
	mul.f32 	%f2270, %f74, %f2269;
	fma.rn.f32 	%f2271, %f81, %f2787, %f2270;
	ld.shared.f32 	%f2272, [%r1005+6504];
	mul.f32 	%f2273, %f74, %f2272;
	fma.rn.f32 	%f2274, %f81, %f2271, %f2273;
	ld.shared.f32 	%f2275, [%r1005+6508];
	mul.f32 	%f2276, %f74, %f2275;
	fma.rn.f32 	%f2277, %f81, %f2274, %f2276;
	ld.shared.f32 	%f2278, [%r1005+6512];
	mul.f32 	%f2279, %f74, %f2278;
	fma.rn.f32 	%f2787, %f81, %f2277, %f2279;
	add.s32 	%r1221, %r1221, 4;
$L__BB0_423:
	setp.eq.s32 	%p276, %r22, 0;
	@%p276 bra 	$L__BB0_428;
	setp.eq.s32 	%p277, %r23, 0;
	@%p277 bra 	$L__BB0_426;
	shl.b32 	%r1006, %r1221, 2;
	mov.u32 	%r1007, _ZZ28steel_attention_tiled_kernelE2Vs;
	add.s32 	%r1008, %r1007, %r1006;
	ld.shared.f32 	%f2281, [%r1008+6500];
	mul.f32 	%f2282, %f74, %f2281;
	fma.rn.f32 	%f2283, %f81, %f2787, %f2282;
	ld.shared.f32 	%f2284, [%r1008+6504];
	mul.f32 	%f2285, %f74, %f2284;
	fma.rn.f32 	%f2787, %f81, %f2283, %f2285;
	add.s32 	%r1221, %r1221, 2;
$L__BB0_426:
	setp.eq.s32 	%p278, %r43, 0;
	@%p278 bra 	$L__BB0_428;
	shl.b32 	%r1009, %r1221, 2;
	mov.u32 	%r1010, _ZZ28steel_attention_tiled_kernelE2Vs;
	add.s32 	%r1011, %r1010, %r1009;
	ld.shared.f32 	%f2286, [%r1011+6500];
	mul.f32 	%f2287, %f74, %f2286;
	fma.rn.f32 	%f2787, %f81, %f2787, %f2287;
$L__BB0_428:
	st.local.f32 	[%rd11], %f2787;
$L__BB0_429:
	setp.ge.u32 	%p279, %r143, %r381;
	@%p279 bra 	$L__BB0_442;
	setp.lt.u32 	%p280, %r17, 7;
	ld.local.f32 	%f2795, [%rd11];
	mov.b32 	%r1225, 0;
	@%p280 bra 	$L__BB0_433;
	mov.b32 	%r1223, 0;
$L__BB0_432:
	.pragma "nounroll";
	shl.b32 	%r1014, %r1223, 2;
	mov.u32 	%r1015, _ZZ28steel_attention_tiled_kernelE2Vs;
	add.s32 	%r1016, %r1015, %r1014;
	ld.shared.f32 	%f2289, [%r1016+6760];
	mul.f32 	%f2290, %f75, %f2289;
	fma.rn.f32 	%f2291, %f81, %f2795, %f2290;
	ld.shared.f32 	%f2292, [%r1016+6764];
	mul.f32 	%f2293, %f75, %f2292;
	fma.rn.f32 	%f2294, %f81, %f2291, %f2293;
	ld.shared.f32 	%f2295, [%r1016+6768];
	mul.f32 	%f2296, %f75, %f2295;
	fma.rn.f32 	%f2297, %f81, %f2294, %f2296;
	ld.shared.f32 	%f2298, [%r1016+6772];
	mul.f32 	%f2299, %f75, %f2298;
	fma.rn.f32 	%f2300, %f81, %f2297, %f2299;
	ld.shared.f32 	%f2301, [%r1016+6776];
	mul.f32 	%f2302, %f75, %f2301;
	fma.rn.f32 	%f2303, %f81, %f2300, %f2302;
	ld.shared.f32 	%f2304, [%r1016+6780];
	mul.f32 	%f2305, %f75, %f2304;
	fma.rn.f32 	%f2306, %f81, %f2303, %f2305;
	ld.shared.f32 	%f2307, [%r1016+6784];
	mul.f32 	%f2308, %f75, %f2307;
	fma.rn.f32 	%f2309, %f81, %f2306, %f2308;
	ld.shared.f32 	%f2310, [%r1016+6788];
	mul.f32 	%f2311, %f75, %f2310;
	fma.rn.f32 	%f2795, %f81, %f2309, %f2311;
	add.s32 	%r1223, %r1223, 8;
	setp.ne.s32 	%p281, %r1223, %r42;
	mov.u32 	%r1225, %r42;
	@%p281 bra 	$L__BB0_432;
$L__BB0_433:
	setp.eq.s32 	%p282, %r20, 0;
	@%p282 bra 	$L__BB0_441;
	setp.lt.u32 	%p283, %r21, 3;
	@%p283 bra 	$L__BB0_436;
	shl.b32 	%r1017, %r1225, 2;
	mov.u32 	%r1018, _ZZ28steel_attention_tiled_kernelE2Vs;
	add.s32 	%r1019, %r1018, %r1017;
	ld.shared.f32 	%f2313, [%r1019+6760];
	mul.f32 	%f2314, %f75, %f2313;
	fma.rn.f32 	%f2315, %f81, %f2795, %f2314;
	ld.shared.f32 	%f2316, [%r1019+6764];
	mul.f32 	%f2317, %f75, %f2316;
	fma.rn.f32 	%f2318, %f81, %f2315, %f2317;
	ld.shared.f32 	%f2319, [%r1019+6768];
	mul.f32 	%f2320, %f75, %f2319;
	fma.rn.f32 	%f2321, %f81, %f2318, %f2320;
	ld.shared.f32 	%f2322, [%r1019+6772];
	mul.f32 	%f2323, %f75, %f2322;
	fma.rn.f32 	%f2795, %f81, %f2321, %f2323;
	add.s32 	%r1225, %r1225, 4;
$L__BB0_436:
	setp.eq.s32 	%p284, %r22, 0;
	@%p284 bra 	$L__BB0_441;
	setp.eq.s32 	%p285, %r23, 0;
	@%p285 bra 	$L__BB0_439;
	shl.b32 	%r1020, %r1225, 2;
	mov.u32 	%r1021, _ZZ28steel_attention_tiled_kernelE2Vs;
	add.s32 	%r1022, %r1021, %r1020;
	ld.shared.f32 	%f2325, [%r1022+6760];
	mul.f32 	%f2326, %f75, %f2325;
	fma.rn.f32 	%f2327, %f81, %f2795, %f2326;
	ld.shared.f32 	%f2328, [%r1022+6764];
	mul.f32 	%f2329, %f75, %f2328;
	fma.rn.f32 	%f2795, %f81, %f2327, %f2329;
	add.s32 	%r1225, %r1225, 2;
$L__BB0_439:
	setp.eq.s32 	%p286, %r43, 0;
	@%p286 bra 	$L__BB0_441;
	shl.b32 	%r1023, %r1225, 2;
	mov.u32 	%r1024, _ZZ28steel_attention_tiled_kernelE2Vs;
	add.s32 	%r1025, %r1024, %r1023;
	ld.shared.f32 	%f2330, [%r1025+6760];
	mul.f32 	%f2331, %f75, %f2330;
	fma.rn.f32 	%f2795, %f81, %f2795, %f2331;
$L__BB0_441:
	st.local.f32 	[%rd11], %f2795;
$L__BB0_442:
	setp.ge.u32 	%p287, %r144, %r381;
	@%p287 bra 	$L__BB0_455;
	setp.lt.u32 	%p288, %r17, 7;
	ld.local.f32 	%f2803, [%rd11];
	mov.b32 	%r1229, 0;
	@%p288 bra 	$L__BB0_446;
	mov.b32 	%r1227, 0;
$L__BB0_445:
	.pragma "nounroll";
	shl.b32 	%r1028, %r1227, 2;
	mov.u32 	%r1029, _ZZ28steel_attention_tiled_kernelE2Vs;
	add.s32 	%r1030, %r1029, %r1028;
	ld.shared.f32 	%f2333, [%r1030+7020];
	mul.f32 	%f2334, %f76, %f2333;
	fma.rn.f32 	%f2335, %f81, %f2803, %f2334;
	ld.shared.f32 	%f2336, [%r1030+7024];
	mul.f32 	%f2337, %f76, %f2336;
	fma.rn.f32 	%f2338, %f81, %f2335, %f2337;
	ld.shared.f32 	%f2339, [%r1030+7028];
	mul.f32 	%f2340, %f76, %f2339;
	fma.rn.f32 	%f2341, %f81, %f2338, %f2340;
	ld.shared.f32 	%f2342, [%r1030+7032];
	mul.f32 	%f2343, %f76, %f2342;
	fma.rn.f32 	%f2344, %f81, %f2341, %f2343;
	ld.shared.f32 	%f2345, [%r1030+7036];
	mul.f32 	%f2346, %f76, %f2345;
	fma.rn.f32 	%f2347, %f81, %f2344, %f2346;
	ld.shared.f32 	%f2348, [%r1030+7040];
	mul.f32 	%f2349, %f76, %f2348;
	fma.rn.f32 	%f2350, %f81, %f2347, %f2349;
	ld.shared.f32 	%f2351, [%r1030+7044];
	mul.f32 	%f2352, %f76, %f2351;
	fma.rn.f32 	%f2353, %f81, %f2350, %f2352;
	ld.shared.f32 	%f2354, [%r1030+7048];
	mul.f32 	%f2355, %f76, %f2354;
	fma.rn.f32 	%f2803, %f81, %f2353, %f2355;
	add.s32 	%r1227, %r1227, 8;
	setp.ne.s32 	%p289, %r1227, %r42;
	mov.u32 	%r1229, %r42;
	@%p289 bra 	$L__BB0_445;
$L__BB0_446:
	setp.eq.s32 	%p290, %r20, 0;
	@%p290 bra 	$L__BB0_454;
	setp.lt.u32 	%p291, %r21, 3;
	@%p291 bra 	$L__BB0_449;
	shl.b32 	%r1031, %r1229, 2;
	mov.u32 	%r1032, _ZZ28steel_attention_tiled_kernelE2Vs;
	add.s32 	%r1033, %r1032, %r1031;
	ld.shared.f32 	%f2357, [%r1033+7020];
	mul.f32 	%f2358, %f76, %f2357;
	fma.rn.f32 	%f2359, %f81, %f2803, %f2358;
	ld.shared.f32 	%f2360, [%r1033+7024];
	mul.f32 	%f2361, %f76, %f2360;
	fma.rn.f32 	%f2362, %f81, %f2359, %f2361;
	ld.shared.f32 	%f2363, [%r1033+7028];
	mul.f32 	%f2364, %f76, %f2363;
	fma.rn.f32 	%f2365, %f81, %f2362, %f2364;
	ld.shared.f32 	%f2366, [%r1033+7032];
	mul.f32 	%f2367, %f76, %f2366;
	fma.rn.f32 	%f2803, %f81, %f2365, %f2367;
	add.s32 	%r1229, %r1229, 4;
$L__BB0_449:
	setp.eq.s32 	%p292, %r22, 0;
	@%p292 bra 	$L__BB0_454;
	setp.eq.s32 	%p293, %r23, 0;
	@%p293 bra 	$L__BB0_452;
	shl.b32 	%r1034, %r1229, 2;
	mov.u32 	%r1035, _ZZ28steel_attention_tiled_kernelE2Vs;
	add.s32 	%r1036, %r1035, %r1034;
	ld.shared.f32 	%f2369, [%r1036+7020];
	mul.f32 	%f2370, %f76, %f2369;
	fma.rn.f32 	%f2371, %f81, %f2803, %f2370;
	ld.shared.f32 	%f2372, [%r1036+7024];
	mul.f32 	%f2373, %f76, %f2372;
	fma.rn.f32 	%f2803, %f81, %f2371, %f2373;
	add.s32 	%r1229, %r1229, 2;
$L__BB0_452:
	setp.eq.s32 	%p294, %r43, 0;
	@%p294 bra 	$L__BB0_454;
	shl.b32 	%r1037, %r1229, 2;
	mov.u32 	%r1038, _ZZ28steel_attention_tiled_kernelE2Vs;
	add.s32 	%r1039, %r1038, %r1037;
	ld.shared.f32 	%f2374, [%r1039+7020];
	mul.f32 	%f2375, %f76, %f2374;
	fma.rn.f32 	%f2803, %f81, %f2803, %f2375;
$L__BB0_454:
	st.local.f32 	[%rd11], %f2803;
$L__BB0_455:
	setp.ge.u32 	%p295, %r145, %r381;
	@%p295 bra 	$L__BB0_468;
	setp.lt.u32 	%p296, %r17, 7;
	ld.local.f32 	%f2811, [%rd11];
	mov.b32 	%r1233, 0;
	@%p296 bra 	$L__BB0_459;
	mov.b32 	%r1231, 0;
$L__BB0_458:
	.pragma "nounroll";
	shl.b32 	%r1042, %r1231, 2;
	mov.u32 	%r1043, _ZZ28steel_attention_tiled_kernelE2Vs;
	add.s32 	%r1044, %r1043, %r1042;
	ld.shared.f32 	%f2377, [%r1044+7280];
	mul.f32 	%f2378, %f77, %f2377;
	fma.rn.f32 	%f2379, %f81, %f2811, %f2378;
	ld.shared.f32 	%f2380, [%r1044+7284];
	mul.f32 	%f2381, %f77, %f2380;
	fma.rn.f32 	%f2382, %f81, %f2379, %f2381;
	ld.shared.f32 	%f2383, [%r1044+7288];
	mul.f32 	%f2384, %f77, %f2383;
	fma.rn.f32 	%f2385, %f81, %f2382, %f2384;
	ld.shared.f32 	%f2386, [%r1044+7292];
	mul.f32 	%f2387, %f77, %f2386;
	fma.rn.f32 	%f2388, %f81, %f2385, %f2387;
	ld.shared.f32 	%f2389, [%r1044+7296];
	mul.f32 	%f2390, %f77, %f2389;
	fma.rn.f32 	%f2391, %f81, %f2388, %f2390;
	ld.shared.f32 	%f2392, [%r1044+7300];
	mul.f32 	%f2393, %f77, %f2392;
	fma.rn.f32 	%f2394, %f81, %f2391, %f2393;
	ld.shared.f32 	%f2395, [%r1044+7304];
	mul.f32 	%f2396, %f77, %f2395;
	fma.rn.f32 	%f2397, %f81, %f2394, %f2396;
	ld.shared.f32 	%f2398, [%r1044+7308];
	mul.f32 	%f2399, %f77, %f2398;
	fma.rn.f32 	%f2811, %f81, %f2397, %f2399;
	add.s32 	%r1231, %r1231, 8;
	setp.ne.s32 	%p297, %r1231, %r42;
	mov.u32 	%r1233, %r42;
	@%p297 bra 	$L__BB0_458;
$L__BB0_459:
	setp.eq.s32 	%p298, %r20, 0;
	@%p298 bra 	$L__BB0_467;
	setp.lt.u32 	%p299, %r21, 3;
	@%p299 bra 	$L__BB0_462;
	shl.b32 	%r1045, %r1233, 2;
	mov.u32 	%r1046, _ZZ28steel_attention_tiled_kernelE2Vs;
	add.s32 	%r1047, %r1046, %r1045;
	ld.shared.f32 	%f2401, [%r1047+7280];
	mul.f32 	%f2402, %f77, %f2401;
	fma.rn.f32 	%f2403, %f81, %f2811, %f2402;
	ld.shared.f32 	%f2404, [%r1047+7284];
	mul.f32 	%f2405, %f77, %f2404;
	fma.rn.f32 	%f2406, %f81, %f2403, %f2405;
	ld.shared.f32 	%f2407, [%r1047+7288];
	mul.f32 	%f2408, %f77, %f2407;
	fma.rn.f32 	%f2409, %f81, %f2406, %f2408;
	ld.shared.f32 	%f2410, [%r1047+7292];
	mul.f32 	%f2411, %f77, %f2410;
	fma.rn.f32 	%f2811, %f81, %f2409, %f2411;
	add.s32 	%r1233, %r1233, 4;
$L__BB0_462:
	setp.eq.s32 	%p300, %r22, 0;
	@%p300 bra 	$L__BB0_467;
	setp.eq.s32 	%p301, %r23, 0;
	@%p301 bra 	$L__BB0_465;
	shl.b32 	%r1048, %r1233, 2;
	mov.u32 	%r1049, _ZZ28steel_attention_tiled_kernelE2Vs;
	add.s32 	%r1050, %r1049, %r1048;
	ld.shared.f32 	%f2413, [%r1050+7280];
	mul.f32 	%f2414, %f77, %f2413;
	fma.rn.f32 	%f2415, %f81, %f2811, %f2414;
	ld.shared.f32 	%f2416, [%r1050+7284];
	mul.f32 	%f2417, %f77, %f2416;
	fma.rn.f32 	%f2811, %f81, %f2415, %f2417;
	add.s32 	%r1233, %r1233, 2;
$L__BB0_465:
	setp.eq.s32 	%p302, %r43, 0;
	@%p302 bra 	$L__BB0_467;
	shl.b32 	%r1051, %r1233, 2;
	mov.u32 	%r1052, _ZZ28steel_attention_tiled_kernelE2Vs;
	add.s32 	%r1053, %r1052, %r1051;
	ld.shared.f32 	%f2418, [%r1053+7280];
	mul.f32 	%f2419, %f77, %f2418;
	fma.rn.f32 	%f2811, %f81, %f2811, %f2419;
$L__BB0_467:
	st.local.f32 	[%rd11], %f2811;
$L__BB0_468:
	setp.ge.u32 	%p303, %r146, %r381;
	@%p303 bra 	$L__BB0_481;
	setp.lt.u32 	%p304, %r17, 7;
	ld.local.f32 	%f2819, [%rd11];
	mov.b32 	%r1237, 0;
	@%p304 bra 	$L__BB0_472;
	mov.b32 	%r1235, 0;
$L__BB0_471:
	.pragma "nounroll";
	shl.b32 	%r1056, %r1235, 2;
	mov.u32 	%r1057, _ZZ28steel_attention_tiled_kernelE2Vs;
	add.s32 	%r1058, %r1057, %r1056;
	ld.shared.f32 	%f2421, [%r1058+7540];
	mul.f32 	%f2422, %f78, %f2421;
	fma.rn.f32 	%f2423, %f81, %f2819, %f2422;
	ld.shared.f32 	%f2424, [%r1058+7544];
	mul.f32 	%f2425, %f78, %f2424;
	fma.rn.f32 	%f2426, %f81, %f2423, %f2425;
	ld.shared.f32 	%f2427, [%r1058+7548];
	mul.f32 	%f2428, %f78, %f2427;
	fma.rn.f32 	%f2429, %f81, %f2426, %f2428;
	ld.shared.f32 	%f2430, [%r1058+7552];
	mul.f32 	%f2431, %f78, %f2430;
	fma.rn.f32 	%f2432, %f81, %f2429, %f2431;
	ld.shared.f32 	%f2433, [%r1058+7556];
	mul.f32 	%f2434, %f78, %f2433;
	fma.rn.f32 	%f2435, %f81, %f2432, %f2434;
	ld.shared.f32 	%f2436, [%r1058+7560];
	mul.f32 	%f2437, %f78, %f2436;
	fma.rn.f32 	%f2438, %f81, %f2435, %f2437;
	ld.shared.f32 	%f2439, [%r1058+7564];
	mul.f32 	%f2440, %f78, %f2439;
	fma.rn.f32 	%f2441, %f81, %f2438, %f2440;
	ld.shared.f32 	%f2442, [%r1058+7568];
	mul.f32 	%f2443, %f78, %f2442;
	fma.rn.f32 	%f2819, %f81, %f2441, %f2443;
	add.s32 	%r1235, %r1235, 8;
	setp.ne.s32 	%p305, %r1235, %r42;
	mov.u32 	%r1237, %r42;
	@%p305 bra 	$L__BB0_471;
$L__BB0_472:
	setp.eq.s32 	%p306, %r20, 0;
	@%p306 bra 	$L__BB0_480;
	setp.lt.u32 	%p307, %r21, 3;
	@%p307 bra 	$L__BB0_475;
	shl.b32 	%r1059, %r1237, 2;
	mov.u32 	%r1060, _ZZ28steel_attention_tiled_kernelE2Vs;
	add.s32 	%r1061, %r1060, %r1059;
	ld.shared.f32 	%f2445, [%r1061+7540];
	mul.f32 	%f2446, %f78, %f2445;
	fma.rn.f32 	%f2447, %f81, %f2819, %f2446;
	ld.shared.f32 	%f2448, [%r1061+7544];
	mul.f32 	%f2449, %f78, %f2448;
	fma.rn.f32 	%f2450, %f81, %f2447, %f2449;
	ld.shared.f32 	%f2451, [%r1061+7548];
	mul.f32 	%f2452, %f78, %f2451;
	fma.rn.f32 	%f2453, %f81, %f2450, %f2452;
	ld.shared.f32 	%f2454, [%r1061+7552];
	mul.f32 	%f2455, %f78, %f2454;
	fma.rn.f32 	%f2819, %f81, %f2453, %f2455;
	add.s32 	%r1237, %r1237, 4;
$L__BB0_475:
	setp.eq.s32 	%p308, %r22, 0;
	@%p308 bra 	$L__BB0_480;
	setp.eq.s32 	%p309, %r23, 0;
	@%p309 bra 	$L__BB0_478;
	shl.b32 	%r1062, %r1237, 2;
	mov.u32 	%r1063, _ZZ28steel_attention_tiled_kernelE2Vs;
	add.s32 	%r1064, %r1063, %r1062;
	ld.shared.f32 	%f2457, [%r1064+7540];
	mul.f32 	%f2458, %f78, %f2457;
	fma.rn.f32 	%f2459, %f81, %f2819, %f2458;
	ld.shared.f32 	%f2460, [%r1064+7544];
	mul.f32 	%f2461, %f78, %f2460;
	fma.rn.f32 	%f2819, %f81, %f2459, %f2461;
	add.s32 	%r1237, %r1237, 2;
$L__BB0_478:
	setp.eq.s32 	%p310, %r43, 0;
	@%p310 bra 	$L__BB0_480;
	shl.b32 	%r1065, %r1237, 2;
	mov.u32 	%r1066, _ZZ28steel_attention_tiled_kernelE2Vs;
	add.s32 	%r1067, %r1066, %r1065;
	ld.shared.f32 	%f2462, [%r1067+7540];
	mul.f32 	%f2463, %f78, %f2462;
	fma.rn.f32 	%f2819, %f81, %f2819, %f2463;
$L__BB0_480:
	st.local.f32 	[%rd11], %f2819;
$L__BB0_481:
	setp.ge.u32 	%p311, %r147, %r381;
	@%p311 bra 	$L__BB0_494;
	setp.lt.u32 	%p312, %r17, 7;
	ld.local.f32 	%f2827, [%rd11];
	mov.b32 	%r1241, 0;
	@%p312 bra 	$L__BB0_485;
	mov.b32 	%r1239, 0;
$L__BB0_484:
	.pragma "nounroll";
	shl.b32 	%r1070, %r1239, 2;
	mov.u32 	%r1071, _ZZ28steel_attention_tiled_kernelE2Vs;
	add.s32 	%r1072, %r1071, %r1070;
	ld.shared.f32 	%f2465, [%r1072+7800];
	mul.f32 	%f2466, %f79, %f2465;
	fma.rn.f32 	%f2467, %f81, %f2827, %f2466;
	ld.shared.f32 	%f2468, [%r1072+7804];
	mul.f32 	%f2469, %f79, %f2468;
	fma.rn.f32 	%f2470, %f81, %f2467, %f2469;
	ld.shared.f32 	%f2471, [%r1072+7808];
	mul.f32 	%f2472, %f79, %f2471;
	fma.rn.f32 	%f2473, %f81, %f2470, %f2472;
	ld.shared.f32 	%f2474, [%r1072+7812];
	mul.f32 	%f2475, %f79, %f2474;
	fma.rn.f32 	%f2476, %f81, %f2473, %f2475;
	ld.shared.f32 	%f2477, [%r1072+7816];
	mul.f32 	%f2478, %f79, %f2477;
	fma.rn.f32 	%f2479, %f81, %f2476, %f2478;
	ld.shared.f32 	%f2480, [%r1072+7820];
	mul.f32 	%f2481, %f79, %f2480;
	fma.rn.f32 	%f2482, %f81, %f2479, %f2481;
	ld.shared.f32 	%f2483, [%r1072+7824];
	mul.f32 	%f2484, %f79, %f2483;
	fma.rn.f32 	%f2485, %f81, %f2482, %f2484;
	ld.shared.f32 	%f2486, [%r1072+7828];
	mul.f32 	%f2487, %f79, %f2486;
	fma.rn.f32 	%f2827, %f81, %f2485, %f2487;
	add.s32 	%r1239, %r1239, 8;
	setp.ne.s32 	%p313, %r1239, %r42;
	mov.u32 	%r1241, %r42;
	@%p313 bra 	$L__BB0_484;
$L__BB0_485:
	setp.eq.s32 	%p314, %r20, 0;
	@%p314 bra 	$L__BB0_493;
	setp.lt.u32 	%p315, %r21, 3;
	@%p315 bra 	$L__BB0_488;
	shl.b32 	%r1073, %r1241, 2;
	mov.u32 	%r1074, _ZZ28steel_attention_tiled_kernelE2Vs;
	add.s32 	%r1075, %r1074, %r1073;
	ld.shared.f32 	%f2489, [%r1075+7800];
	mul.f32 	%f2490, %f79, %f2489;
	fma.rn.f32 	%f2491, %f81, %f2827, %f2490;
	ld.shared.f32 	%f2492, [%r1075+7804];
	mul.f32 	%f2493, %f79, %f2492;
	fma.rn.f32 	%f2494, %f81, %f2491, %f2493;
	ld.shared.f32 	%f2495, [%r1075+7808];
	mul.f32 	%f2496, %f79, %f2495;
	fma.rn.f32 	%f2497, %f81, %f2494, %f2496;
	ld.shared.f32 	%f2498, [%r1075+7812];
	mul.f32 	%f2499, %f79, %f2498;
	fma.rn.f32 	%f2827, %f81, %f2497, %f2499;
	add.s32 	%r1241, %r1241, 4;
$L__BB0_488:
	setp.eq.s32 	%p316, %r22, 0;
	@%p316 bra 	$L__BB0_493;
	setp.eq.s32 	%p317, %r23, 0;
	@%p317 bra 	$L__BB0_491;
	shl.b32 	%r1076, %r1241, 2;
	mov.u32 	%r1077, _ZZ28steel_attention_tiled_kernelE2Vs;
	add.s32 	%r1078, %r1077, %r1076;
	ld.shared.f32 	%f2501, [%r1078+7800];
	mul.f32 	%f2502, %f79, %f2501;
	fma.rn.f32 	%f2503, %f81, %f2827, %f2502;
	ld.shared.f32 	%f2504, [%r1078+7804];
	mul.f32 	%f2505, %f79, %f2504;
	fma.rn.f32 	%f2827, %f81, %f2503, %f2505;
	add.s32 	%r1241, %r1241, 2;
$L__BB0_491:
	setp.eq.s32 	%p318, %r43, 0;
	@%p318 bra 	$L__BB0_493;
	shl.b32 	%r1079, %r1241, 2;
	mov.u32 	%r1080, _ZZ28steel_attention_tiled_kernelE2Vs;
	add.s32 	%r1081, %r1080, %r1079;
	ld.shared.f32 	%f2506, [%r1081+7800];
	mul.f32 	%f2507, %f79, %f2506;
	fma.rn.f32 	%f2827, %f81, %f2827, %f2507;
$L__BB0_493:
	st.local.f32 	[%rd11], %f2827;
$L__BB0_494:
	setp.ge.u32 	%p319, %r148, %r381;
	@%p319 bra 	$L__BB0_507;
	setp.lt.u32 	%p320, %r17, 7;
	ld.local.f32 	%f2835, [%rd11];
	mov.b32 	%r1245, 0;
	@%p320 bra 	$L__BB0_498;
	mov.b32 	%r1243, 0;
$L__BB0_497:
	.pragma "nounroll";
	shl.b32 	%r1084, %r1243, 2;
	mov.u32 	%r1085, _ZZ28steel_attention_tiled_kernelE2Vs;
	add.s32 	%r1086, %r1085, %r1084;
	ld.shared.f32 	%f2509, [%r1086+8060];
	mul.f32 	%f2510, %f80, %f2509;
	fma.rn.f32 	%f2511, %f81, %f2835, %f2510;
	ld.shared.f32 	%f2512, [%r1086+8064];
	mul.f32 	%f2513, %f80, %f2512;
	fma.rn.f32 	%f2514, %f81, %f2511, %f2513;
	ld.shared.f32 	%f2515, [%r1086+8068];
	mul.f32 	%f2516, %f80, %f2515;
	fma.rn.f32 	%f2517, %f81, %f2514, %f2516;
	ld.shared.f32 	%f2518, [%r1086+8072];
	mul.f32 	%f2519, %f80, %f2518;
	fma.rn.f32 	%f2520, %f81, %f2517, %f2519;
	ld.shared.f32 	%f2521, [%r1086+8076];
	mul.f32 	%f2522, %f80, %f2521;
	fma.rn.f32 	%f2523, %f81, %f2520, %f2522;
	ld.shared.f32 	%f2524, [%r1086+8080];
	mul.f32 	%f2525, %f80, %f2524;
	fma.rn.f32 	%f2526, %f81, %f2523, %f2525;
	ld.shared.f32 	%f2527, [%r1086+8084];
	mul.f32 	%f2528, %f80, %f2527;
	fma.rn.f32 	%f2529, %f81, %f2526, %f2528;
	ld.shared.f32 	%f2530, [%r1086+8088];
	mul.f32 	%f2531, %f80, %f2530;
	fma.rn.f32 	%f2835, %f81, %f2529, %f2531;
	add.s32 	%r1243, %r1243, 8;
	setp.ne.s32 	%p321, %r1243, %r42;
	mov.u32 	%r1245, %r42;
	@%p321 bra 	$L__BB0_497;
$L__BB0_498:
	setp.eq.s32 	%p322, %r20, 0;
	@%p322 bra 	$L__BB0_506;
	setp.lt.u32 	%p323, %r21, 3;
	@%p323 bra 	$L__BB0_501;
	shl.b32 	%r1087, %r1245, 2;
	mov.u32 	%r1088, _ZZ28steel_attention_tiled_kernelE2Vs;
	add.s32 	%r1089, %r1088, %r1087;
	ld.shared.f32 	%f2533, [%r1089+8060];
	mul.f32 	%f2534, %f80, %f2533;
	fma.rn.f32 	%f2535, %f81, %f2835, %f2534;
	ld.shared.f32 	%f2536, [%r1089+8064];
	mul.f32 	%f2537, %f80, %f2536;
	fma.rn.f32 	%f2538, %f81, %f2535, %f2537;
	ld.shared.f32 	%f2539, [%r1089+8068];
	mul.f32 	%f2540, %f80, %f2539;
	fma.rn.f32 	%f2541, %f81, %f2538, %f2540;
	ld.shared.f32 	%f2542, [%r1089+8072];
	mul.f32 	%f2543, %f80, %f2542;
	fma.rn.f32 	%f2835, %f81, %f2541, %f2543;
	add.s32 	%r1245, %r1245, 4;
$L__BB0_501:
	setp.eq.s32 	%p324, %r22, 0;
	@%p324 bra 	$L__BB0_506;
	setp.eq.s32 	%p325, %r23, 0;
	@%p325 bra 	$L__BB0_504;
	shl.b32 	%r1090, %r1245, 2;
	mov.u32 	%r1091, _ZZ28steel_attention_tiled_kernelE2Vs;
	add.s32 	%r1092, %r1091, %r1090;
	ld.shared.f32 	%f2545, [%r1092+8060];
	mul.f32 	%f2546, %f80, %f2545;
	fma.rn.f32 	%f2547, %f81, %f2835, %f2546;
	ld.shared.f32 	%f2548, [%r1092+8064];
	mul.f32 	%f2549, %f80, %f2548;
	fma.rn.f32 	%f2835, %f81, %f2547, %f2549;
	add.s32 	%r1245, %r1245, 2;
$L__BB0_504:
	setp.eq.s32 	%p326, %r43, 0;
	@%p326 bra 	$L__BB0_506;
	shl.b32 	%r1093, %r1245, 2;
	mov.u32 	%r1094, _ZZ28steel_attention_tiled_kernelE2Vs;
	add.s32 	%r1095, %r1094, %r1093;
	ld.shared.f32 	%f2550, [%r1095+8060];
	mul.f32 	%f2551, %f80, %f2550;
	fma.rn.f32 	%f2835, %f81, %f2835, %f2551;
$L__BB0_506:
	st.local.f32 	[%rd11], %f2835;
$L__BB0_507:
	st.local.f32 	[%rd10], %f48;
$L__BB0_508:
	add.s32 	%r1118, %r1118, %r16;
	setp.lt.u32 	%p327, %r1118, 32;
	@%p327 bra 	$L__BB0_89;
	bar.sync 	0;
	mad.lo.s32 	%r1099, %r1099, -31, %r125;
	setp.eq.s32 	%p328, %r1099, %r45;
	@%p328 bra 	$L__BB0_13;
	bra.uni 	$L__BB0_9;

}
	// .globl	steel_gqa_attention_kernel
.visible .entry steel_gqa_attention_kernel(
	.param .u64 .ptr .align 1 steel_gqa_attention_kernel_param_0,
	.param .u64 .ptr .align 1 steel_gqa_attention_kernel_param_1,
	.param .u64 .ptr .align 1 steel_gqa_attention_kernel_param_2,
	.param .u64 .ptr .align 1 steel_gqa_attention_kernel_param_3,
	.param .f32 steel_gqa_attention_kernel_param_4,
	.param .u32 steel_gqa_attention_kernel_param_5,
	.param .u32 steel_gqa_attention_kernel_param_6,
	.param .u32 steel_gqa_attention_kernel_param_7,
	.param .u32 steel_gqa_attention_kernel_param_8,
	.param .u32 steel_gqa_attention_kernel_param_9
)
{
	.reg .pred 	%p<45>;
	.reg .b32 	%r<170>;
	.reg .b32 	%f<181>;
	.reg .b64 	%rd<94>;
	// demoted variable
	.shared .align 4 .f32 _ZZ26steel_gqa_attention_kernelE9block_max;
	// demoted variable
	.shared .align 4 .f32 _ZZ26steel_gqa_attention_kernelE9block_sum;
	ld.param.u64 	%rd10, [steel_gqa_attention_kernel_param_1];
	ld.param.u64 	%rd11, [steel_gqa_attention_kernel_param_2];
	ld.param.u64 	%rd12, [steel_gqa_attention_kernel_param_3];
	ld.param.f32 	%f36, [steel_gqa_attention_kernel_param_4];
	ld.param.u32 	%r75, [steel_gqa_attention_kernel_param_5];
	ld.param.u32 	%r71, [steel_gqa_attention_kernel_param_6];
	ld.param.u32 	%r72, [steel_gqa_attention_kernel_param_7];
	ld.param.u32 	%r73, [steel_gqa_attention_kernel_param_8];
	ld.param.u32 	%r74, [steel_gqa_attention_kernel_param_9];
	cvta.to.global.u64 	%rd1, %rd11;
	cvta.to.global.u64 	%rd2, %rd10;
	cvta.to.global.u64 	%rd3, %rd12;
	mov.u32 	%r1, %ctaid.z;
	div.u32 	%r2, %r1, %r71;
	mov.u32 	%r3, %ctaid.y;
	mov.u32 	%r156, %tid.x;
	setp.ge.u32 	%p1, %r2, %r75;
	setp.ge.u32 	%p2, %r3, %r73;
	or.pred  	%p3, %p2, %p1;
	@%p3 bra 	$L__BB1_47;
	rem.u32 	%r76, %r1, %r71;
	div.u32 	%r77, %r71, %r72;
	div.u32 	%r78, %r76, %r77;
	mad.lo.s32 	%r79, %r2, %r71, %r76;
	mul.lo.s32 	%r80, %r74, %r73;
	mul.lo.s32 	%r81, %r80, %r79;
	cvt.u64.u32 	%rd13, %r81;
	mad.lo.s32 	%r82, %r2, %r72, %r78;
	mul.lo.s32 	%r83, %r80, %r82;
	cvt.u64.u32 	%rd4, %r83;
	mul.lo.s32 	%r84, %r74, %r3;
	cvt.u64.u32 	%rd14, %r84;
	add.s64 	%rd5, %rd13, %rd14;
	setp.ge.u32 	%p4, %r156, %r73;
	@%p4 bra 	$L__BB1_18;
	setp.eq.s32 	%p5, %r74, 0;
	mov.u32 	%r5, %ntid.x;
	@%p5 bra 	$L__BB1_16;
	and.b32  	%r6, %r74, 7;
	and.b32  	%r7, %r74, -8;
	mov.u32 	%r150, %r156;
$L__BB1_4:
	setp.lt.u32 	%p6, %r74, 8;
	mul.lo.s32 	%r86, %r150, %r74;
	cvt.u64.u32 	%rd15, %r86;
	add.s64 	%rd6, %rd15, %rd4;
	mov.f32 	%f168, 0f00000000;
	mov.b32 	%r152, 0;
	@%p6 bra 	$L__BB1_7;
	mov.f32 	%f168, 0f00000000;
	mov.b32 	%r151, 0;
$L__BB1_6:
	.pragma "nounroll";
	cvt.u64.u32 	%rd16, %r151;
	add.s64 	%rd17, %rd5, %rd16;
	shl.b64 	%rd18, %rd17, 2;
	add.s64 	%rd19, %rd2, %rd18;
	ld.global.nc.f32 	%f40, [%rd19];
	add.s64 	%rd20, %rd6, %rd16;
	shl.b64 	%rd21, %rd20, 2;
	add.s64 	%rd22, %rd1, %rd21;
	ld.global.nc.f32 	%f41, [%rd22];
	fma.rn.f32 	%f42, %f40, %f41, %f168;
	ld.global.nc.f32 	%f43, [%rd19+4];
	ld.global.nc.f32 	%f44, [%rd22+4];
	fma.rn.f32 	%f45, %f43, %f44, %f42;
	ld.global.nc.f32 	%f46, [%rd19+8];
	ld.global.nc.f32 	%f47, [%rd22+8];
	fma.rn.f32 	%f48, %f46, %f47, %f45;
	ld.global.nc.f32 	%f49, [%rd19+12];
	ld.global.nc.f32 	%f50, [%rd22+12];
	fma.rn.f32 	%f51, %f49, %f50, %f48;
	ld.global.nc.f32 	%f52, [%rd19+16];
	ld.global.nc.f32 	%f53, [%rd22+16];
	fma.rn.f32 	%f54, %f52, %f53, %f51;
	ld.global.nc.f32 	%f55, [%rd19+20];
	ld.global.nc.f32 	%f56, [%rd22+20];
	fma.rn.f32 	%f57, %f55, %f56, %f54;
	ld.global.nc.f32 	%f58, [%rd19+24];
	ld.global.nc.f32 	%f59, [%rd22+24];
	fma.rn.f32 	%f60, %f58, %f59, %f57;
	ld.global.nc.f32 	%f61, [%rd19+28];
	ld.global.nc.f32 	%f62, [%rd22+28];
	fma.rn.f32 	%f168, %f61, %f62, %f60;
	add.s32 	%r151, %r151, 8;
	setp.ne.s32 	%p7, %r151, %r7;
	mov.u32 	%r152, %r7;
	@%p7 bra 	$L__BB1_6;
$L__BB1_7:
	setp.eq.s32 	%p8, %r6, 0;
	@%p8 bra 	$L__BB1_15;
	setp.eq.s32 	%p9, %r6, 1;
	cvt.u64.u32 	%rd23, %r152;
	add.s64 	%rd24, %rd5, %rd23;
	shl.b64 	%rd25, %rd24, 2;
	add.s64 	%rd7, %rd2, %rd25;
	ld.global.nc.f32 	%f63, [%rd7];
	add.s64 	%rd26, %rd6, %rd23;
	shl.b64 	%rd27, %rd26, 2;
	add.s64 	%rd8, %rd1, %rd27;
	ld.global.nc.f32 	%f64, [%rd8];
	fma.rn.f32 	%f168, %f63, %f64, %f168;
	@%p9 bra 	$L__BB1_15;
	setp.eq.s32 	%p10, %r6, 2;
	ld.global.nc.f32 	%f65, [%rd7+4];
	ld.global.nc.f32 	%f66, [%rd8+4];
	fma.rn.f32 	%f168, %f65, %f66, %f168;
	@%p10 bra 	$L__BB1_15;
	setp.eq.s32 	%p11, %r6, 3;
	ld.global.nc.f32 	%f67, [%rd7+8];
	ld.global.nc.f32 	%f68, [%rd8+8];
	fma.rn.f32 	%f168, %f67, %f68, %f168;
	@%p11 bra 	$L__BB1_15;
	setp.eq.s32 	%p12, %r6, 4;
	ld.global.nc.f32 	%f69, [%rd7+12];
	ld.global.nc.f32 	%f70, [%rd8+12];
	fma.rn.f32 	%f168, %f69, %f70, %f168;
	@%p12 bra 	$L__BB1_15;
	setp.eq.s32 	%p13, %r6, 5;
	ld.global.nc.f32 	%f71, [%rd7+16];
	ld.global.nc.f32 	%f72, [%rd8+16];
	fma.rn.f32 	%f168, %f71, %f72, %f168;
	@%p13 bra 	$L__BB1_15;
	setp.eq.s32 	%p14, %r6, 6;
	ld.global.nc.f32 	%f73, [%rd7+20];
	ld.global.nc.f32 	%f74, [%rd8+20];
	fma.rn.f32 	%f168, %f73, %f74, %f168;
	@%p14 bra 	$L__BB1_15;
	ld.global.nc.f32 	%f75, [%rd7+24];
	ld.global.nc.f32 	%f76, [%rd8+24];
	fma.rn.f32 	%f168, %f75, %f76, %f168;
$L__BB1_15:
	mul.f32 	%f77, %f36, %f168;
	shl.b32 	%r88, %r150, 2;
	mov.u32 	%r89, smem;
	add.s32 	%r90, %r89, %r88;
	st.shared.f32 	[%r90], %f77;
	add.s32 	%r150, %r150, %r5;
	setp.lt.u32 	%p15, %r150, %r73;
	@%p15 bra 	$L__BB1_4;
	bra.uni 	$L__BB1_18;
$L__BB1_16:
	mul.f32 	%f1, %f36, 0f00000000;
	mov.u32 	%r92, smem;
	mov.u32 	%r149, %r156;
$L__BB1_17:
	shl.b32 	%r91, %r149, 2;
	add.s32 	%r93, %r92, %r91;
	st.shared.f32 	[%r93], %f1;
	add.s32 	%r149, %r149, %r5;
	setp.lt.u32 	%p16, %r149, %r73;
	@%p16 bra 	$L__BB1_17;
$L__BB1_18:
	setp.ge.u32 	%p17, %r156, %r73;
	bar.sync 	0;
	mov.f32 	%f170, 0fD01502F9;
	@%p17 bra 	$L__BB1_21;
	mov.f32 	%f170, 0fD01502F9;
	mov.u32 	%r15, %ntid.x;
	mov.u32 	%r95, smem;
	mov.u32 	%r153, %r156;
$L__BB1_20:
	shl.b32 	%r94, %r153, 2;
	add.s32 	%r96, %r95, %r94;
	ld.shared.f32 	%f80, [%r96];
	max.f32 	%f170, %f170, %f80;
	add.s32 	%r153, %r153, %r15;
	setp.lt.u32 	%p18, %r153, %r73;
	@%p18 bra 	$L__BB1_20;
$L__BB1_21:
	mov.b32 	%r97, %f170;
	shfl.sync.down.b32	%r98|%p19, %r97, 16, 31, -1;
	mov.b32 	%f81, %r98;
	max.f32 	%f82, %f170, %f81;
	mov.b32 	%r99, %f82;
	shfl.sync.down.b32	%r100|%p20, %r99, 8, 31, -1;
	mov.b32 	%f83, %r100;
	max.f32 	%f84, %f82, %f83;
	mov.b32 	%r101, %f84;
	shfl.sync.down.b32	%r102|%p21, %r101, 4, 31, -1;
	mov.b32 	%f85, %r102;
	max.f32 	%f86, %f84, %f85;
	mov.b32 	%r103, %f86;
	shfl.sync.down.b32	%r104|%p22, %r103, 2, 31, -1;
	mov.b32 	%f87, %r104;
	max.f32 	%f88, %f86, %f87;
	mov.b32 	%r105, %f88;
	shfl.sync.down.b32	%r106|%p23, %r105, 1, 31, -1;
	mov.b32 	%f89, %r106;
	max.f32 	%f17, %f88, %f89;
	and.b32  	%r18, %r156, 31;
	setp.ne.s32 	%p24, %r18, 0;
	@%p24 bra 	$L__BB1_23;
	mov.b32 	%r107, %f17;
	atom.shared.max.s32 	%r108, [_ZZ26steel_gqa_attention_kernelE9block_max], %r107;
$L__BB1_23:
	setp.ge.u32 	%p25, %r156, %r73;
	bar.sync 	0;
	mov.f32 	%f172, 0f00000000;
	@%p25 bra 	$L__BB1_26;
	ld.shared.f32 	%f18, [_ZZ26steel_gqa_attention_kernelE9block_max];
	mov.f32 	%f172, 0f00000000;
	mov.u32 	%r19, %ntid.x;
	mov.u32 	%r110, smem;
	mov.u32 	%r154, %r156;
$L__BB1_25:
	shl.b32 	%r109, %r154, 2;
	add.s32 	%r111, %r110, %r109;
	ld.shared.f32 	%f92, [%r111];
	sub.f32 	%f93, %f92, %f18;
	fma.rn.f32 	%f94, %f93, 0f3BBB989D, 0f3F000000;
	cvt.sat.f32.f32 	%f95, %f94;
	mov.f32 	%f96, 0f4B400001;
	mov.f32 	%f97, 0f437C0000;
	fma.rm.f32 	%f98, %f95, %f97, %f96;
	add.f32 	%f99, %f98, 0fCB40007F;
	neg.f32 	%f100, %f99;
	fma.rn.f32 	%f101, %f93, 0f3FB8AA3B, %f100;
	fma.rn.f32 	%f102, %f93, 0f32A57060, %f101;
	mov.b32 	%r112, %f98;
	shl.b32 	%r113, %r112, 23;
	mov.b32 	%f103, %r113;
	ex2.approx.ftz.f32 	%f104, %f102;
	mul.f32 	%f105, %f104, %f103;
	st.shared.f32 	[%r111], %f105;
	add.f32 	%f172, %f172, %f105;
	add.s32 	%r154, %r154, %r19;
	setp.lt.u32 	%p26, %r154, %r73;
	@%p26 bra 	$L__BB1_25;
$L__BB1_26:
	mov.b32 	%r114, %f172;
	shfl.sync.down.b32	%r115|%p27, %r114, 16, 31, -1;
	mov.b32 	%f106, %r115;
	add.f32 	%f107, %f172, %f106;
	mov.b32 	%r116, %f107;
	shfl.sync.down.b32	%r117|%p28, %r116, 8, 31, -1;
	mov.b32 	%f108, %r117;
	add.f32 	%f109, %f107, %f108;
	mov.b32 	%r118, %f109;
	shfl.sync.down.b32	%r119|%p29, %r118, 4, 31, -1;
	mov.b32 	%f110, %r119;
	add.f32 	%f111, %f109, %f110;
	mov.b32 	%r120, %f111;
	shfl.sync.down.b32	%r121|%p30, %r120, 2, 31, -1;
	mov.b32 	%f112, %r121;
	add.f32 	%f113, %f111, %f112;
	mov.b32 	%r122, %f113;
	shfl.sync.down.b32	%r123|%p31, %r122, 1, 31, -1;
	mov.b32 	%f114, %r123;
	add.f32 	%f22, %f113, %f114;
	setp.ne.s32 	%p32, %r156, 0;
	@%p32 bra 	$L__BB1_28;
	mov.b32 	%r124, 0;
	st.shared.u32 	[_ZZ26steel_gqa_attention_kernelE9block_sum], %r124;
$L__BB1_28:
	setp.ne.s32 	%p33, %r18, 0;
	bar.sync 	0;
	@%p33 bra 	$L__BB1_30;
	atom.shared.add.f32 	%f115, [_ZZ26steel_gqa_attention_kernelE9block_sum], %f22;
$L__BB1_30:
	setp.ge.u32 	%p34, %r156, %r73;
	bar.sync 	0;
	@%p34 bra 	$L__BB1_33;
	ld.shared.f32 	%f116, [_ZZ26steel_gqa_attention_kernelE9block_sum];
	mov.u32 	%r22, %ntid.x;
	rcp.rn.f32 	%f23, %f116;
	mov.u32 	%r126, smem;
	mov.u32 	%r155, %r156;
$L__BB1_32:
	shl.b32 	%r125, %r155, 2;
	add.s32 	%r127, %r126, %r125;
	ld.shared.f32 	%f117, [%r127];
	mul.f32 	%f118, %f23, %f117;
	st.shared.f32 	[%r127], %f118;
	add.s32 	%r155, %r155, %r22;
	setp.lt.u32 	%p35, %r155, %r73;
	@%p35 bra 	$L__BB1_32;
$L__BB1_33:
	bar.sync 	0;
	setp.ge.u32 	%p36, %r156, %r74;
	@%p36 bra 	$L__BB1_47;
	and.b32  	%r25, %r73, 7;
	and.b32  	%r26, %r73, 3;
	and.b32  	%r27, %r73, -8;
	and.b32  	%r28, %r73, 1;
	neg.s32 	%r29, %r27;
	shl.b32 	%r30, %r74, 3;
	shl.b32 	%r31, %r74, 1;
	mul.lo.s32 	%r32, %r74, 3;
	shl.b32 	%r33, %r74, 2;
	mul.lo.s32 	%r34, %r74, 5;
	mul.lo.s32 	%r35, %r74, 6;
	mul.lo.s32 	%r36, %r74, 7;
$L__BB1_35:
	setp.lt.u32 	%p37, %r73, 8;
	mov.f32 	%f180, 0f00000000;
	mov.b32 	%r168, 0;
	@%p37 bra 	$L__BB1_38;
	add.s32 	%r165, %r74, %r156;
	add.s32 	%r164, %r31, %r156;
	add.s32 	%r163, %r32, %r156;
	add.s32 	%r162, %r33, %r156;
	add.s32 	%r161, %r34, %r156;
	add.s32 	%r160, %r35, %r156;
	add.s32 	%r159, %r36, %r156;
	mov.u32 	%r130, smem;
	add.s32 	%r157, %r130, 16;
	mov.f32 	%f180, 0f00000000;
	mov.u32 	%r158, %r156;
	mov.u32 	%r166, %r29;
$L__BB1_37:
	.pragma "nounroll";
	ld.shared.v4.f32 	{%f122, %f123, %f124, %f125}, [%r157+-16];
	cvt.u64.u32 	%rd28, %r158;
	add.s64 	%rd29, %rd28, %rd4;
	shl.b64 	%rd30, %rd29, 2;
	add.s64 	%rd31, %rd3, %rd30;
	ld.global.nc.f32 	%f126, [%rd31];
	fma.rn.f32 	%f127, %f122, %f126, %f180;
	cvt.u64.u32 	%rd32, %r165;
	add.s64 	%rd33, %rd32, %rd4;
	shl.b64 	%rd34, %rd33, 2;
	add.s64 	%rd35, %rd3, %rd34;
	ld.global.nc.f32 	%f128, [%rd35];
	fma.rn.f32 	%f129, %f123, %f128, %f127;
	cvt.u64.u32 	%rd36, %r164;
	add.s64 	%rd37, %rd36, %rd4;
	shl.b64 	%rd38, %rd37, 2;
	add.s64 	%rd39, %rd3, %rd38;
	ld.global.nc.f32 	%f130, [%rd39];
	fma.rn.f32 	%f131, %f124, %f130, %f129;
	cvt.u64.u32 	%rd40, %r163;
	add.s64 	%rd41, %rd40, %rd4;
	shl.b64 	%rd42, %rd41, 2;
	add.s64 	%rd43, %rd3, %rd42;
	ld.global.nc.f32 	%f132, [%rd43];
	fma.rn.f32 	%f133, %f125, %f132, %f131;
	ld.shared.v4.f32 	{%f134, %f135, %f136, %f137}, [%r157];
	cvt.u64.u32 	%rd44, %r162;
	add.s64 	%rd45, %rd44, %rd4;
	shl.b64 	%rd46, %rd45, 2;
	add.s64 	%rd47, %rd3, %rd46;
	ld.global.nc.f32 	%f138, [%rd47];
	fma.rn.f32 	%f139, %f134, %f138, %f133;
	cvt.u64.u32 	%rd48, %r161;
	add.s64 	%rd49, %rd48, %rd4;
	shl.b64 	%rd50, %rd49, 2;
	add.s64 	%rd51, %rd3, %rd50;
	ld.global.nc.f32 	%f140, [%rd51];
	fma.rn.f32 	%f141, %f135, %f140, %f139;
	cvt.u64.u32 	%rd52, %r160;
	add.s64 	%rd53, %rd52, %rd4;
	shl.b64 	%rd54, %rd53, 2;
	add.s64 	%rd55, %rd3, %rd54;
	ld.global.nc.f32 	%f142, [%rd55];
	fma.rn.f32 	%f143, %f136, %f142, %f141;
	cvt.u64.u32 	%rd56, %r159;
	add.s64 	%rd57, %rd56, %rd4;
	shl.b64 	%rd58, %rd57, 2;
	add.s64 	%rd59, %rd3, %rd58;
	ld.global.nc.f32 	%f144, [%rd59];
	fma.rn.f32 	%f180, %f137, %f144, %f143;
	add.s32 	%r166, %r166, 8;
	add.s32 	%r165, %r165, %r30;
	add.s32 	%r164, %r164, %r30;
	add.s32 	%r163, %r163, %r30;
	add.s32 	%r162, %r162, %r30;
	add.s32 	%r161, %r161, %r30;
	add.s32 	%r160, %r160, %r30;
	add.s32 	%r159, %r159, %r30;
	add.s32 	%r158, %r158, %r30;
	add.s32 	%r157, %r157, 32;
	setp.ne.s32 	%p38, %r166, 0;
	mov.u32 	%r168, %r27;
	@%p38 bra 	$L__BB1_37;
$L__BB1_38:
	setp.eq.s32 	%p39, %r25, 0;
	@%p39 bra 	$L__BB1_46;
	add.s32 	%r131, %r25, -1;
	setp.lt.u32 	%p40, %r131, 3;
	@%p40 bra 	$L__BB1_41;
	shl.b32 	%r132, %r168, 2;
	mov.u32 	%r133, smem;
	add.s32 	%r134, %r133, %r132;
	ld.shared.f32 	%f146, [%r134];
	mad.lo.s32 	%r135, %r168, %r74, %r156;
	cvt.u64.u32 	%rd60, %r135;
	add.s64 	%rd61, %rd60, %rd4;
	shl.b64 	%rd62, %rd61, 2;
	add.s64 	%rd63, %rd3, %rd62;
	ld.global.nc.f32 	%f147, [%rd63];
	fma.rn.f32 	%f148, %f146, %f147, %f180;
	ld.shared.f32 	%f149, [%r134+4];
	add.s32 	%r136, %r135, %r74;
	cvt.u64.u32 	%rd64, %r136;
	add.s64 	%rd65, %rd64, %rd4;
	shl.b64 	%rd66, %rd65, 2;
	add.s64 	%rd67, %rd3, %rd66;
	ld.global.nc.f32 	%f150, [%rd67];
	fma.rn.f32 	%f151, %f149, %f150, %f148;
	ld.shared.f32 	%f152, [%r134+8];
	add.s32 	%r137, %r136, %r74;
	cvt.u64.u32 	%rd68, %r137;
	add.s64 	%rd69, %rd68, %rd4;
	shl.b64 	%rd70, %rd69, 2;
	add.s64 	%rd71, %rd3, %rd70;
	ld.global.nc.f32 	%f153, [%rd71];
	fma.rn.f32 	%f154, %f152, %f153, %f151;
	ld.shared.f32 	%f155, [%r134+12];
	add.s32 	%r138, %r137, %r74;
	cvt.u64.u32 	%rd72, %r138;
	add.s64 	%rd73, %rd72, %rd4;
	shl.b64 	%rd74, %rd73, 2;
	add.s64 	%rd75, %rd3, %rd74;
	ld.global.nc.f32 	%f156, [%rd75];
	fma.rn.f32 	%f180, %f155, %f156, %f154;
	add.s32 	%r168, %r168, 4;
$L__BB1_41:
	setp.eq.s32 	%p41, %r26, 0;
	@%p41 bra 	$L__BB1_46;
	setp.eq.s32 	%p42, %r26, 1;
	@%p42 bra 	$L__BB1_44;
	shl.b32 	%r139, %r168, 2;
	mov.u32 	%r140, smem;
	add.s32 	%r141, %r140, %r139;
	ld.shared.f32 	%f158, [%r141];
	mad.lo.s32 	%r142, %r168, %r74, %r156;
	cvt.u64.u32 	%rd76, %r142;
	add.s64 	%rd77, %rd76, %rd4;
	shl.b64 	%rd78, %rd77, 2;
	add.s64 	%rd79, %rd3, %rd78;
	ld.global.nc.f32 	%f159, [%rd79];
	fma.rn.f32 	%f160, %f158, %f159, %f180;
	ld.shared.f32 	%f161, [%r141+4];
	add.s32 	%r143, %r142, %r74;
	cvt.u64.u32 	%rd80, %r143;
	add.s64 	%rd81, %rd80, %rd4;
	shl.b64 	%rd82, %rd81, 2;
	add.s64 	%rd83, %rd3, %rd82;
	ld.global.nc.f32 	%f162, [%rd83];
	fma.rn.f32 	%f180, %f161, %f162, %f160;
	add.s32 	%r168, %r168, 2;
$L__BB1_44:
	setp.eq.s32 	%p43, %r28, 0;
	@%p43 bra 	$L__BB1_46;
	shl.b32 	%r144, %r168, 2;
	mov.u32 	%r145, smem;
	add.s32 	%r146, %r145, %r144;
	ld.shared.f32 	%f163, [%r146];
	mad.lo.s32 	%r147, %r168, %r74, %r156;
	cvt.u64.u32 	%rd84, %r147;
	add.s64 	%rd85, %rd84, %rd4;
	shl.b64 	%rd86, %rd85, 2;
	add.s64 	%rd87, %rd3, %rd86;
	ld.global.nc.f32 	%f164, [%rd87];
	fma.rn.f32 	%f180, %f163, %f164, %f180;
$L__BB1_46:
	ld.param.u64 	%rd93, [steel_gqa_attention_kernel_param_0];
	cvt.u64.u32 	%rd88, %r156;
	add.s64 	%rd89, %rd5, %rd88;
	cvta.to.global.u64 	%rd90, %rd93;
	shl.b64 	%rd91, %rd89, 2;
	add.s64 	%rd92, %rd90, %rd91;
	st.global.f32 	[%rd92], %f180;
	mov.u32 	%r148, %ntid.x;
	add.s32 	%r156, %r156, %r148;
	setp.lt.u32 	%p44, %r156, %r74;
	@%p44 bra 	$L__BB1_35;
$L__BB1_47:
	ret;

}
	// .globl	steel_mqa_attention_kernel
.visible .entry steel_mqa_attention_kernel(
	.param .u64 .ptr .align 1 steel_mqa_attention_kernel_param_0,
	.param .u64 .ptr .align 1 steel_mqa_attention_kernel_param_1,
	.param .u64 .ptr .align 1 steel_mqa_attention_kernel_param_2,
	.param .u64 .ptr .align 1 steel_mqa_attention_kernel_param_3,
	.param .f32 steel_mqa_attention_kernel_param_4,
	.param .u32 steel_mqa_attention_kernel_param_5,
	.param .u32 steel_mqa_attention_kernel_param_6,
	.param .u32 steel_mqa_attention_kernel_param_7,
	.param .u32 steel_mqa_attention_kernel_param_8
)
{
	.reg .pred 	%p<45>;
	.reg .b32 	%r<166>;
	.reg .b32 	%f<181>;
	.reg .b64 	%rd<94>;
	// demoted variable
	.shared .align 4 .f32 _ZZ26steel_mqa_attention_kernelE9block_max;
	// demoted variable
	.shared .align 4 .f32 _ZZ26steel_mqa_attention_kernelE9block_sum;
	ld.param.u64 	%rd10, [steel_mqa_attention_kernel_param_1];
	ld.param.u64 	%rd11, [steel_mqa_attention_kernel_param_2];
	ld.param.u64 	%rd12, [steel_mqa_attention_kernel_param_3];
	ld.param.f32 	%f36, [steel_mqa_attention_kernel_param_4];
	ld.param.u32 	%r74, [steel_mqa_attention_kernel_param_5];
	ld.param.u32 	%r71, [steel_mqa_attention_kernel_param_6];
	ld.param.u32 	%r72, [steel_mqa_attention_kernel_param_7];
	ld.param.u32 	%r73, [steel_mqa_attention_kernel_param_8];
	cvta.to.global.u64 	%rd1, %rd11;
	cvta.to.global.u64 	%rd2, %rd10;
	cvta.to.global.u64 	%rd3, %rd12;
	mov.u32 	%r1, %ctaid.z;
	div.u32 	%r2, %r1, %r71;
	mov.u32 	%r3, %ctaid.y;
	mov.u32 	%r152, %tid.x;
	setp.ge.u32 	%p1, %r2, %r74;
	setp.ge.u32 	%p2, %r3, %r72;
	or.pred  	%p3, %p2, %p1;
	@%p3 bra 	$L__BB2_47;
	rem.u32 	%r75, %r1, %r71;
	mad.lo.s32 	%r76, %r2, %r71, %r75;
	mul.lo.s32 	%r77, %r73, %r72;
	mul.lo.s32 	%r78, %r77, %r76;
	cvt.u64.u32 	%rd13, %r78;
	mul.lo.s32 	%r79, %r77, %r2;
	cvt.u64.u32 	%rd4, %r79;
	mul.lo.s32 	%r80, %r73, %r3;
	cvt.u64.u32 	%rd14, %r80;
	add.s64 	%rd5, %rd13, %rd14;
	setp.ge.u32 	%p4, %r152, %r72;
	@%p4 bra 	$L__BB2_18;
	setp.eq.s32 	%p5, %r73, 0;
	mov.u32 	%r5, %ntid.x;
	@%p5 bra 	$L__BB2_16;
	and.b32  	%r6, %r73, 7;
	and.b32  	%r7, %r73, -8;
	mov.u32 	%r146, %r152;
$L__BB2_4:
	setp.lt.u32 	%p6, %r73, 8;
	mul.lo.s32 	%r82, %r146, %r73;
	cvt.u64.u32 	%rd15, %r82;
	add.s64 	%rd6, %rd15, %rd4;
	mov.f32 	%f168, 0f00000000;
	mov.b32 	%r148, 0;
	@%p6 bra 	$L__BB2_7;
	mov.f32 	%f168, 0f00000000;
	mov.b32 	%r147, 0;
$L__BB2_6:
	.pragma "nounroll";
	cvt.u64.u32 	%rd16, %r147;
	add.s64 	%rd17, %rd5, %rd16;
	shl.b64 	%rd18, %rd17, 2;
	add.s64 	%rd19, %rd2, %rd18;
	ld.global.nc.f32 	%f40, [%rd19];
	add.s64 	%rd20, %rd6, %rd16;
	shl.b64 	%rd21, %rd20, 2;
	add.s64 	%rd22, %rd1, %rd21;
	ld.global.nc.f32 	%f41, [%rd22];
	fma.rn.f32 	%f42, %f40, %f41, %f168;
	ld.global.nc.f32 	%f43, [%rd19+4];
	ld.global.nc.f32 	%f44, [%rd22+4];
	fma.rn.f32 	%f45, %f43, %f44, %f42;
	ld.global.nc.f32 	%f46, [%rd19+8];
	ld.global.nc.f32 	%f47, [%rd22+8];
	fma.rn.f32 	%f48, %f46, %f47, %f45;
	ld.global.nc.f32 	%f49, [%rd19+12];
	ld.global.nc.f32 	%f50, [%rd22+12];
	fma.rn.f32 	%f51, %f49, %f50, %f48;
	ld.global.nc.f32 	%f52, [%rd19+16];
	ld.global.nc.f32 	%f53, [%rd22+16];
	fma.rn.f32 	%f54, %f52, %f53, %f51;
	ld.global.nc.f32 	%f55, [%rd19+20];
	ld.global.nc.f32 	%f56, [%rd22+20];
	fma.rn.f32 	%f57, %f55, %f56, %f54;
	ld.global.nc.f32 	%f58, [%rd19+24];
	ld.global.nc.f32 	%f59, [%rd22+24];
	fma.rn.f32 	%f60, %f58, %f59, %f57;
	ld.global.nc.f32 	%f61, [%rd19+28];
	ld.global.nc.f32 	%f62, [%rd22+28];
	fma.rn.f32 	%f168, %f61, %f62, %f60;
	add.s32 	%r147, %r147, 8;
	setp.ne.s32 	%p7, %r147, %r7;
	mov.u32 	%r148, %r7;
	@%p7 bra 	$L__BB2_6;
$L__BB2_7:
	setp.eq.s32 	%p8, %r6, 0;
	@%p8 bra 	$L__BB2_15;
	setp.eq.s32 	%p9, %r6, 1;
	cvt.u64.u32 	%rd23, %r148;
	add.s64 	%rd24, %rd5, %rd23;
	shl.b64 	%rd25, %rd24, 2;
	add.s64 	%rd7, %rd2, %rd25;
	ld.global.nc.f32 	%f63, [%rd7];
	add.s64 	%rd26, %rd6, %rd23;
	shl.b64 	%rd27, %rd26, 2;
	add.s64 	%rd8, %rd1, %rd27;
	ld.global.nc.f32 	%f64, [%rd8];
	fma.rn.f32 	%f168, %f63, %f64, %f168;
	@%p9 bra 	$L__BB2_15;
	setp.eq.s32 	%p10, %r6, 2;
	ld.global.nc.f32 	%f65, [%rd7+4];
	ld.global.nc.f32 	%f66, [%rd8+4];
	fma.rn.f32 	%f168, %f65, %f66, %f168;
	@%p10 bra 	$L__BB2_15;
	setp.eq.s32 	%p11, %r6, 3;
	ld.global.nc.f32 	%f67, [%rd7+8];
	ld.global.nc.f32 	%f68, [%rd8+8];
	fma.rn.f32 	%f168, %f67, %f68, %f168;
	@%p11 bra 	$L__BB2_15;
	setp.eq.s32 	%p12, %r6, 4;
	ld.global.nc.f32 	%f69, [%rd7+12];
	ld.global.nc.f32 	%f70, [%rd8+12];
	fma.rn.f32 	%f168, %f69, %f70, %f168;
	@%p12 bra 	$L__BB2_15;
	setp.eq.s32 	%p13, %r6, 5;
	ld.global.nc.f32 	%f71, [%rd7+16];
	ld.global.nc.f32 	%f72, [%rd8+16];
	fma.rn.f32 	%f168, %f71, %f72, %f168;
	@%p13 bra 	$L__BB2_15;
	setp.eq.s32 	%p14, %r6, 6;
	ld.global.nc.f32 	%f73, [%rd7+20];
	ld.global.nc.f32 	%f74, [%rd8+20];
	fma.rn.f32 	%f168, %f73, %f74, %f168;
	@%p14 bra 	$L__BB2_15;
	ld.global.nc.f32 	%f75, [%rd7+24];
	ld.global.nc.f32 	%f76, [%rd8+24];
	fma.rn.f32 	%f168, %f75, %f76, %f168;
$L__BB2_15:
	mul.f32 	%f77, %f36, %f168;
	shl.b32 	%r84, %r146, 2;
	mov.u32 	%r85, smem;
	add.s32 	%r86, %r85, %r84;
	st.shared.f32 	[%r86], %f77;
	add.s32 	%r146, %r146, %r5;
	setp.lt.u32 	%p15, %r146, %r72;
	@%p15 bra 	$L__BB2_4;
	bra.uni 	$L__BB2_18;
$L__BB2_16:
	mul.f32 	%f1, %f36, 0f00000000;
	mov.u32 	%r88, smem;
	mov.u32 	%r145, %r152;
$L__BB2_17:
	shl.b32 	%r87, %r145, 2;
	add.s32 	%r89, %r88, %r87;
	st.shared.f32 	[%r89], %f1;
	add.s32 	%r145, %r145, %r5;
	setp.lt.u32 	%p16, %r145, %r72;
	@%p16 bra 	$L__BB2_17;
$L__BB2_18:
	setp.ge.u32 	%p17, %r152, %r72;
	bar.sync 	0;
	mov.f32 	%f170, 0fD01502F9;
	@%p17 bra 	$L__BB2_21;
	mov.f32 	%f170, 0fD01502F9;
	mov.u32 	%r15, %ntid.x;
	mov.u32 	%r91, smem;
	mov.u32 	%r149, %r152;
$L__BB2_20:
	shl.b32 	%r90, %r149, 2;
	add.s32 	%r92, %r91, %r90;
	ld.shared.f32 	%f80, [%r92];
	max.f32 	%f170, %f170, %f80;
	add.s32 	%r149, %r149, %r15;
	setp.lt.u32 	%p18, %r149, %r72;
	@%p18 bra 	$L__BB2_20;
$L__BB2_21:
	mov.b32 	%r93, %f170;
	shfl.sync.down.b32	%r94|%p19, %r93, 16, 31, -1;
	mov.b32 	%f81, %r94;
	max.f32 	%f82, %f170, %f81;
	mov.b32 	%r95, %f82;
	shfl.sync.down.b32	%r96|%p20, %r95, 8, 31, -1;
	mov.b32 	%f83, %r96;
	max.f32 	%f84, %f82, %f83;
	mov.b32 	%r97, %f84;
	shfl.sync.down.b32	%r98|%p21, %r97, 4, 31, -1;
	mov.b32 	%f85, %r98;
	max.f32 	%f86, %f84, %f85;
	mov.b32 	%r99, %f86;
	shfl.sync.down.b32	%r100|%p22, %r99, 2, 31, -1;
	mov.b32 	%f87, %r100;
	max.f32 	%f88, %f86, %f87;
	mov.b32 	%r101, %f88;
	shfl.sync.down.b32	%r102|%p23, %r101, 1, 31, -1;
	mov.b32 	%f89, %r102;
	max.f32 	%f17, %f88, %f89;
	and.b32  	%r18, %r152, 31;
	setp.ne.s32 	%p24, %r18, 0;
	@%p24 bra 	$L__BB2_23;
	mov.b32 	%r103, %f17;
	atom.shared.max.s32 	%r104, [_ZZ26steel_mqa_attention_kernelE9block_max], %r103;
$L__BB2_23:
	setp.ge.u32 	%p25, %r152, %r72;
	bar.sync 	0;
	mov.f32 	%f172, 0f00000000;
	@%p25 bra 	$L__BB2_26;
	ld.shared.f32 	%f18, [_ZZ26steel_mqa_attention_kernelE9block_max];
	mov.f32 	%f172, 0f00000000;
	mov.u32 	%r19, %ntid.x;
	mov.u32 	%r106, smem;
	mov.u32 	%r150, %r152;
$L__BB2_25:
	shl.b32 	%r105, %r150, 2;
	add.s32 	%r107, %r106, %r105;
	ld.shared.f32 	%f92, [%r107];
	sub.f32 	%f93, %f92, %f18;
	fma.rn.f32 	%f94, %f93, 0f3BBB989D, 0f3F000000;
	cvt.sat.f32.f32 	%f95, %f94;
	mov.f32 	%f96, 0f4B400001;
	mov.f32 	%f97, 0f437C0000;
	fma.rm.f32 	%f98, %f95, %f97, %f96;
	add.f32 	%f99, %f98, 0fCB40007F;
	neg.f32 	%f100, %f99;
	fma.rn.f32 	%f101, %f93, 0f3FB8AA3B, %f100;
	fma.rn.f32 	%f102, %f93, 0f32A57060, %f101;
	mov.b32 	%r108, %f98;
	shl.b32 	%r109, %r108, 23;
	mov.b32 	%f103, %r109;
	ex2.approx.ftz.f32 	%f104, %f102;
	mul.f32 	%f105, %f104, %f103;
	st.shared.f32 	[%r107], %f105;
	add.f32 	%f172, %f172, %f105;
	add.s32 	%r150, %r150, %r19;
	setp.lt.u32 	%p26, %r150, %r72;
	@%p26 bra 	$L__BB2_25;
$L__BB2_26:
	mov.b32 	%r110, %f172;
	shfl.sync.down.b32	%r111|%p27, %r110, 16, 31, -1;
	mov.b32 	%f106, %r111;
	add.f32 	%f107, %f172, %f106;
	mov.b32 	%r112, %f107;
	shfl.sync.down.b32	%r113|%p28, %r112, 8, 31, -1;
	mov.b32 	%f108, %r113;
	add.f32 	%f109, %f107, %f108;
	mov.b32 	%r114, %f109;
	shfl.sync.down.b32	%r115|%p29, %r114, 4, 31, -1;
	mov.b32 	%f110, %r115;
	add.f32 	%f111, %f109, %f110;
	mov.b32 	%r116, %f111;
	shfl.sync.down.b32	%r117|%p30, %r116, 2, 31, -1;
	mov.b32 	%f112, %r117;
	add.f32 	%f113, %f111, %f112;
	mov.b32 	%r118, %f113;
	shfl.sync.down.b32	%r119|%p31, %r118, 1, 31, -1;
	mov.b32 	%f114, %r119;
	add.f32 	%f22, %f113, %f114;
	setp.ne.s32 	%p32, %r152, 0;
	@%p32 bra 	$L__BB2_28;
	mov.b32 	%r120, 0;
	st.shared.u32 	[_ZZ26steel_mqa_attention_kernelE9block_sum], %r120;
$L__BB2_28:
	setp.ne.s32 	%p33, %r18, 0;
	bar.sync 	0;
	@%p33 bra 	$L__BB2_30;
	atom.shared.add.f32 	%f115, [_ZZ26steel_mqa_attention_kernelE9block_sum], %f22;
$L__BB2_30:
	setp.ge.u32 	%p34, %r152, %r72;
	bar.sync 	0;
	@%p34 bra 	$L__BB2_33;
	ld.shared.f32 	%f116, [_ZZ26steel_mqa_attention_kernelE9block_sum];
	mov.u32 	%r22, %ntid.x;
	rcp.rn.f32 	%f23, %f116;
	mov.u32 	%r122, smem;
	mov.u32 	%r151, %r152;
$L__BB2_32:
	shl.b32 	%r121, %r151, 2;
	add.s32 	%r123, %r122, %r121;
	ld.shared.f32 	%f117, [%r123];
	mul.f32 	%f118, %f23, %f117;
	st.shared.f32 	[%r123], %f118;
	add.s32 	%r151, %r151, %r22;
	setp.lt.u32 	%p35, %r151, %r72;
	@%p35 bra 	$L__BB2_32;
$L__BB2_33:
	bar.sync 	0;
	setp.ge.u32 	%p36, %r152, %r73;
	@%p36 bra 	$L__BB2_47;
	and.b32  	%r25, %r72, 7;
	and.b32  	%r26, %r72, 3;
	and.b32  	%r27, %r72, -8;
	and.b32  	%r28, %r72, 1;
	neg.s32 	%r29, %r27;
	shl.b32 	%r30, %r73, 3;
	shl.b32 	%r31, %r73, 1;
	mul.lo.s32 	%r32, %r73, 3;
	shl.b32 	%r33, %r73, 2;
	mul.lo.s32 	%r34, %r73, 5;
	mul.lo.s32 	%r35, %r73, 6;
	mul.lo.s32 	%r36, %r73, 7;
$L__BB2_35:
	setp.lt.u32 	%p37, %r72, 8;
	mov.f32 	%f180, 0f00000000;
	mov.b32 	%r164, 0;
	@%p37 bra 	$L__BB2_38;
	add.s32 	%r161, %r73, %r152;
	add.s32 	%r160, %r31, %r152;
	add.s32 	%r159, %r32, %r152;
	add.s32 	%r158, %r33, %r152;
	add.s32 	%r157, %r34, %r152;
	add.s32 	%r156, %r35, %r152;
	add.s32 	%r155, %r36, %r152;
	mov.u32 	%r126, smem;
	add.s32 	%r153, %r126, 16;
	mov.f32 	%f180, 0f00000000;
	mov.u32 	%r154, %r152;
	mov.u32 	%r162, %r29;
$L__BB2_37:
	.pragma "nounroll";
	ld.shared.v4.f32 	{%f122, %f123, %f124, %f125}, [%r153+-16];
	cvt.u64.u32 	%rd28, %r154;
	add.s64 	%rd29, %rd28, %rd4;
	shl.b64 	%rd30, %rd29, 2;
	add.s64 	%rd31, %rd3, %rd30;
	ld.global.nc.f32 	%f126, [%rd31];
	fma.rn.f32 	%f127, %f122, %f126, %f180;
	cvt.u64.u32 	%rd32, %r161;
	add.s64 	%rd33, %rd32, %rd4;
	shl.b64 	%rd34, %rd33, 2;
	add.s64 	%rd35, %rd3, %rd34;
	ld.global.nc.f32 	%f128, [%rd35];
	fma.rn.f32 	%f129, %f123, %f128, %f127;
	cvt.u64.u32 	%rd36, %r160;
	add.s64 	%rd37, %rd36, %rd4;
	shl.b64 	%rd38, %rd37, 2;
	add.s64 	%rd39, %rd3, %rd38;
	ld.global.nc.f32 	%f130, [%rd39];
	fma.rn.f32 	%f131, %f124, %f130, %f129;
	cvt.u64.u32 	%rd40, %r159;
	add.s64 	%rd41, %rd40, %rd4;
	shl.b64 	%rd42, %rd41, 2;
	add.s64 	%rd43, %rd3, %rd42;
	ld.global.nc.f32 	%f132, [%rd43];
	fma.rn.f32 	%f133, %f125, %f132, %f131;
	ld.shared.v4.f32 	{%f134, %f135, %f136, %f137}, [%r153];
	cvt.u64.u32 	%rd44, %r158;
	add.s64 	%rd45, %rd44, %rd4;
	shl.b64 	%rd46, %rd45, 2;
	add.s64 	%rd47, %rd3, %rd46;
	ld.global.nc.f32 	%f138, [%rd47];
	fma.rn.f32 	%f139, %f134, %f138, %f133;
	cvt.u64.u32 	%rd48, %r157;
	add.s64 	%rd49, %rd48, %rd4;
	shl.b64 	%rd50, %rd49, 2;
	add.s64 	%rd51, %rd3, %rd50;
	ld.global.nc.f32 	%f140, [%rd51];
	fma.rn.f32 	%f141, %f135, %f140, %f139;
	cvt.u64.u32 	%rd52, %r156;
	add.s64 	%rd53, %rd52, %rd4;
	shl.b64 	%rd54, %rd53, 2;
	add.s64 	%rd55, %rd3, %rd54;
	ld.global.nc.f32 	%f142, [%rd55];
	fma.rn.f32 	%f143, %f136, %f142, %f141;
	cvt.u64.u32 	%rd56, %r155;
	add.s64 	%rd57, %rd56, %rd4;
	shl.b64 	%rd58, %rd57, 2;
	add.s64 	%rd59, %rd3, %rd58;
	ld.global.nc.f32 	%f144, [%rd59];
	fma.rn.f32 	%f180, %f137, %f144, %f143;
	add.s32 	%r162, %r162, 8;
	add.s32 	%r161, %r161, %r30;
	add.s32 	%r160, %r160, %r30;
	add.s32 	%r159, %r159, %r30;
	add.s32 	%r158, %r158, %r30;
	add.s32 	%r157, %r157, %r30;
	add.s32 	%r156, %r156, %r30;
	add.s32 	%r155, %r155, %r30;
	add.s32 	%r154, %r154, %r30;
	add.s32 	%r153, %r153, 32;
	setp.ne.s32 	%p38, %r162, 0;
	mov.u32 	%r164, %r27;
	@%p38 bra 	$L__BB2_37;
$L__BB2_38:
	setp.eq.s32 	%p39, %r25, 0;
	@%p39 bra 	$L__BB2_46;
	add.s32 	%r127, %r25, -1;
	setp.lt.u32 	%p40, %r127, 3;
	@%p40 bra 	$L__BB2_41;
	shl.b32 	%r128, %r164, 2;
	mov.u32 	%r129, smem;
	add.s32 	%r130, %r129, %r128;
	ld.shared.f32 	%f146, [%r130];
	mad.lo.s32 	%r131, %r164, %r73, %r152;
	cvt.u64.u32 	%rd60, %r131;
	add.s64 	%rd61, %rd60, %rd4;
	shl.b64 	%rd62, %rd61, 2;
	add.s64 	%rd63, %rd3, %rd62;
	ld.global.nc.f32 	%f147, [%rd63];
	fma.rn.f32 	%f148, %f146, %f147, %f180;
	ld.shared.f32 	%f149, [%r130+4];
	add.s32 	%r132, %r131, %r73;
	cvt.u64.u32 	%rd64, %r132;
	add.s64 	%rd65, %rd64, %rd4;
	shl.b64 	%rd66, %rd65, 2;
	add.s64 	%rd67, %rd3, %rd66;
	ld.global.nc.f32 	%f150, [%rd67];
	fma.rn.f32 	%f151, %f149, %f150, %f148;
	ld.shared.f32 	%f152, [%r130+8];
	add.s32 	%r133, %r132, %r73;
	cvt.u64.u32 	%rd68, %r133;
	add.s64 	%rd69, %rd68, %rd4;
	shl.b64 	%rd70, %rd69, 2;
	add.s64 	%rd71, %rd3, %rd70;
	ld.global.nc.f32 	%f153, [%rd71];
	fma.rn.f32 	%f154, %f152, %f153, %f151;
	ld.shared.f32 	%f155, [%r130+12];
	add.s32 	%r134, %r133, %r73;
	cvt.u64.u32 	%rd72, %r134;
	add.s64 	%rd73, %rd72, %rd4;
	shl.b64 	%rd74, %rd73, 2;
	add.s64 	%rd75, %rd3, %rd74;
	ld.global.nc.f32 	%f156, [%rd75];
	fma.rn.f32 	%f180, %f155, %f156, %f154;
	add.s32 	%r164, %r164, 4;
$L__BB2_41:
	setp.eq.s32 	%p41, %r26, 0;
	@%p41 bra 	$L__BB2_46;
	setp.eq.s32 	%p42, %r26, 1;
	@%p42 bra 	$L__BB2_44;
	shl.b32 	%r135, %r164, 2;
	mov.u32 	%r136, smem;
	add.s32 	%r137, %r136, %r135;
	ld.shared.f32 	%f158, [%r137];
	mad.lo.s32 	%r138, %r164, %r73, %r152;
	cvt.u64.u32 	%rd76, %r138;
	add.s64 	%rd77, %rd76, %rd4;
	shl.b64 	%rd78, %rd77, 2;
	add.s64 	%rd79, %rd3, %rd78;
	ld.global.nc.f32 	%f159, [%rd79];
	fma.rn.f32 	%f160, %f158, %f159, %f180;
	ld.shared.f32 	%f161, [%r137+4];
	add.s32 	%r139, %r138, %r73;
	cvt.u64.u32 	%rd80, %r139;
	add.s64 	%rd81, %rd80, %rd4;
	shl.b64 	%rd82, %rd81, 2;
	add.s64 	%rd83, %rd3, %rd82;
	ld.global.nc.f32 	%f162, [%rd83];
	fma.rn.f32 	%f180, %f161, %f162, %f160;
	add.s32 	%r164, %r164, 2;
$L__BB2_44:
	setp.eq.s32 	%p43, %r28, 0;
	@%p43 bra 	$L__BB2_46;
	shl.b32 	%r140, %r164, 2;
	mov.u32 	%r141, smem;
	add.s32 	%r142, %r141, %r140;
	ld.shared.f32 	%f163, [%r142];
	mad.lo.s32 	%r143, %r164, %r73, %r152;
	cvt.u64.u32 	%rd84, %r143;
	add.s64 	%rd85, %rd84, %rd4;
	shl.b64 	%rd86, %rd85, 2;
	add.s64 	%rd87, %rd3, %rd86;
	ld.global.nc.f32 	%f164, [%rd87];
	fma.rn.f32 	%f180, %f163, %f164, %f180;
$L__BB2_46:
	ld.param.u64 	%rd93, [steel_mqa_attention_kernel_param_0];
	cvt.u64.u32 	%rd88, %r152;
	add.s64 	%rd89, %rd5, %rd88;
	cvta.to.global.u64 	%rd90, %rd93;
	shl.b64 	%rd91, %rd89, 2;
	add.s64 	%rd92, %rd90, %rd91;
	st.global.f32 	[%rd92], %f180;
	mov.u32 	%r144, %ntid.x;
	add.s32 	%r152, %r152, %r144;
	setp.lt.u32 	%p44, %r152, %r73;
	@%p44 bra 	$L__BB2_35;
$L__BB2_47:
	ret;

}
	// .globl	steel_sliding_window_attention_kernel
.visible .entry steel_sliding_window_attention_kernel(
	.param .u64 .ptr .align 1 steel_sliding_window_attention_kernel_param_0,
	.param .u64 .ptr .align 1 steel_sliding_window_attention_kernel_param_1,
	.param .u64 .ptr .align 1 steel_sliding_window_attention_kernel_param_2,
	.param .u64 .ptr .align 1 steel_sliding_window_attention_kernel_param_3,
	.param .f32 steel_sliding_window_attention_kernel_param_4,
	.param .u32 steel_sliding_window_attention_kernel_param_5,
	.param .u32 steel_sliding_window_attention_kernel_param_6,
	.param .u32 steel_sliding_window_attention_kernel_param_7,
	.param .u32 steel_sliding_window_attention_kernel_param_8,
	.param .u32 steel_sliding_window_attention_kernel_param_9
)
{
	.reg .pred 	%p<45>;
	.reg .b32 	%r<199>;
	.reg .b32 	%f<192>;
	.reg .b64 	%rd<107>;
	// demoted variable
	.shared .align 4 .f32 _ZZ37steel_sliding_window_attention_kernelE9block_max;
	// demoted variable
	.shared .align 4 .f32 _ZZ37steel_sliding_window_attention_kernelE9block_sum;
	ld.param.u64 	%rd8, [steel_sliding_window_attention_kernel_param_1];
	ld.param.u64 	%rd9, [steel_sliding_window_attention_kernel_param_2];
	ld.param.u64 	%rd10, [steel_sliding_window_attention_kernel_param_3];
	ld.param.f32 	%f36, [steel_sliding_window_attention_kernel_param_4];
	ld.param.u32 	%r87, [steel_sliding_window_attention_kernel_param_5];
	ld.param.u32 	%r83, [steel_sliding_window_attention_kernel_param_6];
	ld.param.u32 	%r84, [steel_sliding_window_attention_kernel_param_7];
	ld.param.u32 	%r85, [steel_sliding_window_attention_kernel_param_8];
	ld.param.u32 	%r86, [steel_sliding_window_attention_kernel_param_9];
	cvta.to.global.u64 	%rd1, %rd9;
	cvta.to.global.u64 	%rd2, %rd8;
	cvta.to.global.u64 	%rd3, %rd10;
	mov.u32 	%r1, %ctaid.z;
	div.u32 	%r2, %r1, %r83;
	mov.u32 	%r3, %ctaid.y;
	mov.u32 	%r185, %tid.x;
	setp.ge.u32 	%p1, %r2, %r87;
	setp.ge.u32 	%p2, %r3, %r84;
	or.pred  	%p3, %p2, %p1;
	@%p3 bra 	$L__BB3_48;
	shr.u32 	%r88, %r86, 31;
	add.s32 	%r89, %r86, %r88;
	shr.s32 	%r90, %r89, 1;
	sub.s32 	%r91, %r3, %r90;
	max.s32 	%r5, %r91, 0;
	add.s32 	%r92, %r3, %r90;
	add.s32 	%r93, %r92, 1;
	min.s32 	%r6, %r84, %r93;
	sub.s32 	%r7, %r6, %r5;
	rem.u32 	%r94, %r1, %r83;
	mad.lo.s32 	%r95, %r2, %r83, %r94;
	mul.lo.s32 	%r96, %r85, %r84;
	mul.lo.s32 	%r97, %r96, %r95;
	cvt.u64.u32 	%rd4, %r97;
	mul.lo.s32 	%r98, %r85, %r3;
	cvt.u64.u32 	%rd11, %r98;
	add.s64 	%rd5, %rd4, %rd11;
	setp.ge.u32 	%p4, %r185, %r7;
	@%p4 bra 	$L__BB3_18;
	setp.ne.s32 	%p5, %r85, 0;
	mov.u32 	%r8, %ntid.x;
	@%p5 bra 	$L__BB3_5;
	mul.f32 	%f1, %f36, 0f00000000;
	mov.u32 	%r107, smem;
	mov.u32 	%r176, %r185;
$L__BB3_4:
	shl.b32 	%r106, %r176, 2;
	add.s32 	%r108, %r107, %r106;
	st.shared.f32 	[%r108], %f1;
	add.s32 	%r176, %r176, %r8;
	setp.lt.u32 	%p14, %r176, %r7;
	@%p14 bra 	$L__BB3_4;
	bra.uni 	$L__BB3_18;
$L__BB3_5:
	and.b32  	%r11, %r85, 7;
	add.s32 	%r12, %r11, -1;
	and.b32  	%r13, %r85, 3;
	and.b32  	%r14, %r85, -8;
	and.b32  	%r15, %r85, 1;
	mov.u32 	%r177, %r185;
$L__BB3_6:
	setp.lt.u32 	%p6, %r85, 8;
	add.s32 	%r100, %r177, %r5;
	mul.lo.s32 	%r101, %r100, %r85;
	cvt.u64.u32 	%rd12, %r101;
	add.s64 	%rd6, %rd12, %rd4;
	mov.f32 	%f179, 0f00000000;
	mov.b32 	%r180, 0;
	@%p6 bra 	$L__BB3_9;
	mov.f32 	%f179, 0f00000000;
	mov.b32 	%r178, 0;
$L__BB3_8:
	.pragma "nounroll";
	cvt.u64.u32 	%rd13, %r178;
	add.s64 	%rd14, %rd5, %rd13;
	shl.b64 	%rd15, %rd14, 2;
	add.s64 	%rd16, %rd2, %rd15;
	ld.global.nc.f32 	%f40, [%rd16];
	add.s64 	%rd17, %rd6, %rd13;
	shl.b64 	%rd18, %rd17, 2;
	add.s64 	%rd19, %rd1, %rd18;
	ld.global.nc.f32 	%f41, [%rd19];
	fma.rn.f32 	%f42, %f40, %f41, %f179;
	ld.global.nc.f32 	%f43, [%rd16+4];
	ld.global.nc.f32 	%f44, [%rd19+4];
	fma.rn.f32 	%f45, %f43, %f44, %f42;
	ld.global.nc.f32 	%f46, [%rd16+8];
	ld.global.nc.f32 	%f47, [%rd19+8];
	fma.rn.f32 	%f48, %f46, %f47, %f45;
	ld.global.nc.f32 	%f49, [%rd16+12];
	ld.global.nc.f32 	%f50, [%rd19+12];
	fma.rn.f32 	%f51, %f49, %f50, %f48;
	ld.global.nc.f32 	%f52, [%rd16+16];
	ld.global.nc.f32 	%f53, [%rd19+16];
	fma.rn.f32 	%f54, %f52, %f53, %f51;
	ld.global.nc.f32 	%f55, [%rd16+20];
	ld.global.nc.f32 	%f56, [%rd19+20];
	fma.rn.f32 	%f57, %f55, %f56, %f54;
	ld.global.nc.f32 	%f58, [%rd16+24];
	ld.global.nc.f32 	%f59, [%rd19+24];
	fma.rn.f32 	%f60, %f58, %f59, %f57;
	ld.global.nc.f32 	%f61, [%rd16+28];
	ld.global.nc.f32 	%f62, [%rd19+28];
	fma.rn.f32 	%f179, %f61, %f62, %f60;
	add.s32 	%r178, %r178, 8;
	setp.ne.s32 	%p7, %r178, %r14;
	mov.u32 	%r180, %r14;
	@%p7 bra 	$L__BB3_8;
$L__BB3_9:
	setp.eq.s32 	%p8, %r11, 0;
	@%p8 bra 	$L__BB3_17;
	setp.lt.u32 	%p9, %r12, 3;
	@%p9 bra 	$L__BB3_12;
	cvt.u64.u32 	%rd20, %r180;
	add.s64 	%rd21, %rd5, %rd20;
	shl.b64 	%rd22, %rd21, 2;
	add.s64 	%rd23, %rd2, %rd22;
	ld.global.nc.f32 	%f64, [%rd23];
	add.s64 	%rd24, %rd6, %rd20;
	shl.b64 	%rd25, %rd24, 2;
	add.s64 	%rd26, %rd1, %rd25;
	ld.global.nc.f32 	%f65, [%rd26];
	fma.rn.f32 	%f66, %f64, %f65, %f179;
	ld.global.nc.f32 	%f67, [%rd23+4];
	ld.global.nc.f32 	%f68, [%rd26+4];
	fma.rn.f32 	%f69, %f67, %f68, %f66;
	ld.global.nc.f32 	%f70, [%rd23+8];
	ld.global.nc.f32 	%f71, [%rd26+8];
	fma.rn.f32 	%f72, %f70, %f71, %f69;
	ld.global.nc.f32 	%f73, [%rd23+12];
	ld.global.nc.f32 	%f74, [%rd26+12];
	fma.rn.f32 	%f179, %f73, %f74, %f72;
	add.s32 	%r180, %r180, 4;
$L__BB3_12:
	setp.eq.s32 	%p10, %r13, 0;
	@%p10 bra 	$L__BB3_17;
	setp.eq.s32 	%p11, %r13, 1;
	@%p11 bra 	$L__BB3_15;
	cvt.u64.u32 	%rd27, %r180;
	add.s64 	%rd28, %rd5, %rd27;
	shl.b64 	%rd29, %rd28, 2;
	add.s64 	%rd30, %rd2, %rd29;
	ld.global.nc.f32 	%f76, [%rd30];
	add.s64 	%rd31, %rd6, %rd27;
	shl.b64 	%rd32, %rd31, 2;
	add.s64 	%rd33, %rd1, %rd32;
	ld.global.nc.f32 	%f77, [%rd33];
	fma.rn.f32 	%f78, %f76, %f77, %f179;
	ld.global.nc.f32 	%f79, [%rd30+4];
	ld.global.nc.f32 	%f80, [%rd33+4];
	fma.rn.f32 	%f179, %f79, %f80, %f78;
	add.s32 	%r180, %r180, 2;
$L__BB3_15:
	setp.eq.s32 	%p12, %r15, 0;
	@%p12 bra 	$L__BB3_17;
	cvt.u64.u32 	%rd34, %r180;
	add.s64 	%rd35, %rd5, %rd34;
	shl.b64 	%rd36, %rd35, 2;
	add.s64 	%rd37, %rd2, %rd36;
	ld.global.nc.f32 	%f81, [%rd37];
	add.s64 	%rd38, %rd6, %rd34;
	shl.b64 	%rd39, %rd38, 2;
	add.s64 	%rd40, %rd1, %rd39;
	ld.global.nc.f32 	%f82, [%rd40];
	fma.rn.f32 	%f179, %f81, %f82, %f179;
$L__BB3_17:
	mul.f32 	%f83, %f36, %f179;
	shl.b32 	%r103, %r177, 2;
	mov.u32 	%r104, smem;
	add.s32 	%r105, %r104, %r103;
	st.shared.f32 	[%r105], %f83;
	add.s32 	%r177, %r177, %r8;
	setp.lt.u32 	%p13, %r177, %r7;
	@%p13 bra 	$L__BB3_6;
$L__BB3_18:
	setp.ge.u32 	%p15, %r185, %r7;
	bar.sync 	0;
	mov.f32 	%f181, 0fD01502F9;
	@%p15 bra 	$L__BB3_21;
	mov.f32 	%f181, 0fD01502F9;
	mov.u32 	%r25, %ntid.x;
	mov.u32 	%r110, smem;
	mov.u32 	%r182, %r185;
$L__BB3_20:
	shl.b32 	%r109, %r182, 2;
	add.s32 	%r111, %r110, %r109;
	ld.shared.f32 	%f86, [%r111];
	max.f32 	%f181, %f181, %f86;
	add.s32 	%r182, %r182, %r25;
	setp.lt.u32 	%p16, %r182, %r7;
	@%p16 bra 	$L__BB3_20;
$L__BB3_21:
	mov.b32 	%r112, %f181;
	shfl.sync.down.b32	%r113|%p17, %r112, 16, 31, -1;
	mov.b32 	%f87, %r113;
	max.f32 	%f88, %f181, %f87;
	mov.b32 	%r114, %f88;
	shfl.sync.down.b32	%r115|%p18, %r114, 8, 31, -1;
	mov.b32 	%f89, %r115;
	max.f32 	%f90, %f88, %f89;
	mov.b32 	%r116, %f90;
	shfl.sync.down.b32	%r117|%p19, %r116, 4, 31, -1;
	mov.b32 	%f91, %r117;
	max.f32 	%f92, %f90, %f91;
	mov.b32 	%r118, %f92;
	shfl.sync.down.b32	%r119|%p20, %r118, 2, 31, -1;
	mov.b32 	%f93, %r119;
	max.f32 	%f94, %f92, %f93;
	mov.b32 	%r120, %f94;
	shfl.sync.down.b32	%r121|%p21, %r120, 1, 31, -1;
	mov.b32 	%f95, %r121;
	max.f32 	%f17, %f94, %f95;
	and.b32  	%r28, %r185, 31;
	setp.ne.s32 	%p22, %r28, 0;
	@%p22 bra 	$L__BB3_23;
	mov.b32 	%r122, %f17;
	atom.shared.max.s32 	%r123, [_ZZ37steel_sliding_window_attention_kernelE9block_max], %r122;
$L__BB3_23:
	setp.ge.u32 	%p23, %r185, %r7;
	bar.sync 	0;
	mov.f32 	%f183, 0f00000000;
	@%p23 bra 	$L__BB3_26;
	ld.shared.f32 	%f18, [_ZZ37steel_sliding_window_attention_kernelE9block_max];
	mov.f32 	%f183, 0f00000000;
	mov.u32 	%r29, %ntid.x;
	mov.u32 	%r125, smem;
	mov.u32 	%r183, %r185;
$L__BB3_25:
	shl.b32 	%r124, %r183, 2;
	add.s32 	%r126, %r125, %r124;
	ld.shared.f32 	%f98, [%r126];
	sub.f32 	%f99, %f98, %f18;
	fma.rn.f32 	%f100, %f99, 0f3BBB989D, 0f3F000000;
	cvt.sat.f32.f32 	%f101, %f100;
	mov.f32 	%f102, 0f4B400001;
	mov.f32 	%f103, 0f437C0000;
	fma.rm.f32 	%f104, %f101, %f103, %f102;
	add.f32 	%f105, %f104, 0fCB40007F;
	neg.f32 	%f106, %f105;
	fma.rn.f32 	%f107, %f99, 0f3FB8AA3B, %f106;
	fma.rn.f32 	%f108, %f99, 0f32A57060, %f107;
	mov.b32 	%r127, %f104;
	shl.b32 	%r128, %r127, 23;
	mov.b32 	%f109, %r128;
	ex2.approx.ftz.f32 	%f110, %f108;
	mul.f32 	%f111, %f110, %f109;
	st.shared.f32 	[%r126], %f111;
	add.f32 	%f183, %f183, %f111;
	add.s32 	%r183, %r183, %r29;
	setp.lt.u32 	%p24, %r183, %r7;
	@%p24 bra 	$L__BB3_25;
$L__BB3_26:
	mov.b32 	%r129, %f183;
	shfl.sync.down.b32	%r130|%p25, %r129, 16, 31, -1;
	mov.b32 	%f112, %r130;
	add.f32 	%f113, %f183, %f112;
	mov.b32 	%r131, %f113;
	shfl.sync.down.b32	%r132|%p26, %r131, 8, 31, -1;
	mov.b32 	%f114, %r132;
	add.f32 	%f115, %f113, %f114;
	mov.b32 	%r133, %f115;
	shfl.sync.down.b32	%r134|%p27, %r133, 4, 31, -1;
	mov.b32 	%f116, %r134;
	add.f32 	%f117, %f115, %f116;
	mov.b32 	%r135, %f117;
	shfl.sync.down.b32	%r136|%p28, %r135, 2, 31, -1;
	mov.b32 	%f118, %r136;
	add.f32 	%f119, %f117, %f118;
	mov.b32 	%r137, %f119;
	shfl.sync.down.b32	%r138|%p29, %r137, 1, 31, -1;
	mov.b32 	%f120, %r138;
	add.f32 	%f22, %f119, %f120;
	setp.ne.s32 	%p30, %r185, 0;
	@%p30 bra 	$L__BB3_28;
	mov.b32 	%r139, 0;
	st.shared.u32 	[_ZZ37steel_sliding_window_attention_kernelE9block_sum], %r139;
$L__BB3_28:
	setp.ne.s32 	%p31, %r28, 0;
	bar.sync 	0;
	@%p31 bra 	$L__BB3_30;
	atom.shared.add.f32 	%f121, [_ZZ37steel_sliding_window_attention_kernelE9block_sum], %f22;
$L__BB3_30:
	setp.ge.u32 	%p32, %r185, %r7;
	bar.sync 	0;
	@%p32 bra 	$L__BB3_33;
	ld.shared.f32 	%f122, [_ZZ37steel_sliding_window_attention_kernelE9block_sum];
	mov.u32 	%r32, %ntid.x;
	rcp.rn.f32 	%f23, %f122;
	mov.u32 	%r141, smem;
	mov.u32 	%r184, %r185;
$L__BB3_32:
	shl.b32 	%r140, %r184, 2;
	add.s32 	%r142, %r141, %r140;
	ld.shared.f32 	%f123, [%r142];
	mul.f32 	%f124, %f23, %f123;
	st.shared.f32 	[%r142], %f124;
	add.s32 	%r184, %r184, %r32;
	setp.lt.u32 	%p33, %r184, %r7;
	@%p33 bra 	$L__BB3_32;
$L__BB3_33:
	bar.sync 	0;
	setp.ge.u32 	%p34, %r185, %r85;
	@%p34 bra 	$L__BB3_48;
	and.b32  	%r35, %r7, 7;
	sub.s32 	%r36, %r5, %r6;
	mul.lo.s32 	%r45, %r85, %r5;
	add.s32 	%r37, %r45, %r85;
	shl.b32 	%r38, %r85, 3;
	add.s32 	%r143, %r5, 2;
	mul.lo.s32 	%r39, %r85, %r143;
	add.s32 	%r144, %r5, 3;
	mul.lo.s32 	%r40, %r85, %r144;
	add.s32 	%r145, %r5, 4;
	mul.lo.s32 	%r41, %r85, %r145;
	add.s32 	%r146, %r5, 5;
	mul.lo.s32 	%r42, %r85, %r146;
	add.s32 	%r147, %r5, 6;
	mul.lo.s32 	%r43, %r85, %r147;
	add.s32 	%r148, %r5, 7;
	mul.lo.s32 	%r44, %r85, %r148;
$L__BB3_35:
	setp.eq.s32 	%p35, %r7, 0;
	mov.f32 	%f191, 0f00000000;
	@%p35 bra 	$L__BB3_47;
	setp.gt.u32 	%p36, %r36, -8;
	mov.f32 	%f191, 0f00000000;
	mov.b32 	%r197, 0;
	@%p36 bra 	$L__BB3_39;
	and.b32  	%r151, %r7, -8;
	neg.s32 	%r195, %r151;
	add.s32 	%r193, %r37, %r185;
	add.s32 	%r192, %r39, %r185;
	add.s32 	%r191, %r40, %r185;
	add.s32 	%r190, %r41, %r185;
	add.s32 	%r189, %r42, %r185;
	add.s32 	%r188, %r43, %r185;
	add.s32 	%r187, %r44, %r185;
	add.s32 	%r186, %r45, %r185;
	mov.u32 	%r152, smem;
	add.s32 	%r194, %r152, 16;
	mov.f32 	%f191, 0f00000000;
$L__BB3_38:
	.pragma "nounroll";
	and.b32  	%r197, %r7, -8;
	ld.shared.v4.f32 	{%f129, %f130, %f131, %f132}, [%r194+-16];
	cvt.u64.u32 	%rd41, %r186;
	add.s64 	%rd42, %rd41, %rd4;
	shl.b64 	%rd43, %rd42, 2;
	add.s64 	%rd44, %rd3, %rd43;
	ld.global.nc.f32 	%f133, [%rd44];
	fma.rn.f32 	%f134, %f129, %f133, %f191;
	cvt.u64.u32 	%rd45, %r193;
	add.s64 	%rd46, %rd45, %rd4;
	shl.b64 	%rd47, %rd46, 2;
	add.s64 	%rd48, %rd3, %rd47;
	ld.global.nc.f32 	%f135, [%rd48];
	fma.rn.f32 	%f136, %f130, %f135, %f134;
	cvt.u64.u32 	%rd49, %r192;
	add.s64 	%rd50, %rd49, %rd4;
	shl.b64 	%rd51, %rd50, 2;
	add.s64 	%rd52, %rd3, %rd51;
	ld.global.nc.f32 	%f137, [%rd52];
	fma.rn.f32 	%f138, %f131, %f137, %f136;
	cvt.u64.u32 	%rd53, %r191;
	add.s64 	%rd54, %rd53, %rd4;
	shl.b64 	%rd55, %rd54, 2;
	add.s64 	%rd56, %rd3, %rd55;
	ld.global.nc.f32 	%f139, [%rd56];
	fma.rn.f32 	%f140, %f132, %f139, %f138;
	ld.shared.v4.f32 	{%f141, %f142, %f143, %f144}, [%r194];
	cvt.u64.u32 	%rd57, %r190;
	add.s64 	%rd58, %rd57, %rd4;
	shl.b64 	%rd59, %rd58, 2;
	add.s64 	%rd60, %rd3, %rd59;
	ld.global.nc.f32 	%f145, [%rd60];
	fma.rn.f32 	%f146, %f141, %f145, %f140;
	cvt.u64.u32 	%rd61, %r189;
	add.s64 	%rd62, %rd61, %rd4;
	shl.b64 	%rd63, %rd62, 2;
	add.s64 	%rd64, %rd3, %rd63;
	ld.global.nc.f32 	%f147, [%rd64];
	fma.rn.f32 	%f148, %f142, %f147, %f146;
	cvt.u64.u32 	%rd65, %r188;
	add.s64 	%rd66, %rd65, %rd4;
	shl.b64 	%rd67, %rd66, 2;
	add.s64 	%rd68, %rd3, %rd67;
	ld.global.nc.f32 	%f149, [%rd68];
	fma.rn.f32 	%f150, %f143, %f149, %f148;
	cvt.u64.u32 	%rd69, %r187;
	add.s64 	%rd70, %rd69, %rd4;
	shl.b64 	%rd71, %rd70, 2;
	add.s64 	%rd72, %rd3, %rd71;
	ld.global.nc.f32 	%f151, [%rd72];
	fma.rn.f32 	%f191, %f144, %f151, %f150;
	add.s32 	%r195, %r195, 8;
	add.s32 	%r194, %r194, 32;
	add.s32 	%r193, %r193, %r38;
	add.s32 	%r192, %r192, %r38;
	add.s32 	%r191, %r191, %r38;
	add.s32 	%r190, %r190, %r38;
	add.s32 	%r189, %r189, %r38;
	add.s32 	%r188, %r188, %r38;
	add.s32 	%r187, %r187, %r38;
	add.s32 	%r186, %r186, %r38;
	setp.ne.s32 	%p37, %r195, 0;
	@%p37 bra 	$L__BB3_38;
$L__BB3_39:
	setp.eq.s32 	%p38, %r35, 0;
	@%p38 bra 	$L__BB3_47;
	add.s32 	%r153, %r35, -1;
	setp.lt.u32 	%p39, %r153, 3;
	@%p39 bra 	$L__BB3_42;
	add.s32 	%r154, %r197, %r5;
	shl.b32 	%r155, %r197, 2;
	mov.u32 	%r156, smem;
	add.s32 	%r157, %r156, %r155;
	ld.shared.f32 	%f153, [%r157];
	mad.lo.s32 	%r158, %r154, %r85, %r185;
	cvt.u64.u32 	%rd73, %r158;
	add.s64 	%rd74, %rd73, %rd4;
	shl.b64 	%rd75, %rd74, 2;
	add.s64 	%rd76, %rd3, %rd75;
	ld.global.nc.f32 	%f154, [%rd76];
	fma.rn.f32 	%f155, %f153, %f154, %f191;
	ld.shared.f32 	%f156, [%r157+4];
	add.s32 	%r159, %r158, %r85;
	cvt.u64.u32 	%rd77, %r159;
	add.s64 	%rd78, %rd77, %rd4;
	shl.b64 	%rd79, %rd78, 2;
	add.s64 	%rd80, %rd3, %rd79;
	ld.global.nc.f32 	%f157, [%rd80];
	fma.rn.f32 	%f158, %f156, %f157, %f155;
	ld.shared.f32 	%f159, [%r157+8];
	add.s32 	%r160, %r159, %r85;
	cvt.u64.u32 	%rd81, %r160;
	add.s64 	%rd82, %rd81, %rd4;
	shl.b64 	%rd83, %rd82, 2;
	add.s64 	%rd84, %rd3, %rd83;
	ld.global.nc.f32 	%f160, [%rd84];
	fma.rn.f32 	%f161, %f159, %f160, %f158;
	ld.shared.f32 	%f162, [%r157+12];
	add.s32 	%r161, %r160, %r85;
	cvt.u64.u32 	%rd85, %r161;
	add.s64 	%rd86, %rd85, %rd4;
	shl.b64 	%rd87, %rd86, 2;
	add.s64 	%rd88, %rd3, %rd87;
	ld.global.nc.f32 	%f163, [%rd88];
	fma.rn.f32 	%f191, %f162, %f163, %f161;
	add.s32 	%r197, %r197, 4;
$L__BB3_42:
	and.b32  	%r162, %r7, 3;
	setp.eq.s32 	%p40, %r162, 0;
	@%p40 bra 	$L__BB3_47;
	setp.eq.s32 	%p41, %r162, 1;
	@%p41 bra 	$L__BB3_45;
	add.s32 	%r163, %r197, %r5;
	shl.b32 	%r164, %r197, 2;
	mov.u32 	%r165, smem;
	add.s32 	%r166, %r165, %r164;
	ld.shared.f32 	%f165, [%r166];
	mad.lo.s32 	%r167, %r163, %r85, %r185;
	cvt.u64.u32 	%rd89, %r167;
	add.s64 	%rd90, %rd89, %rd4;
	shl.b64 	%rd91, %rd90, 2;
	add.s64 	%rd92, %rd3, %rd91;
	ld.global.nc.f32 	%f166, [%rd92];
	fma.rn.f32 	%f167, %f165, %f166, %f191;
	ld.shared.f32 	%f168, [%r166+4];
	add.s32 	%r168, %r167, %r85;
	cvt.u64.u32 	%rd93, %r168;
	add.s64 	%rd94, %rd93, %rd4;
	shl.b64 	%rd95, %rd94, 2;
	add.s64 	%rd96, %rd3, %rd95;
	ld.global.nc.f32 	%f169, [%rd96];
	fma.rn.f32 	%f191, %f168, %f169, %f167;
	add.s32 	%r197, %r197, 2;
$L__BB3_45:
	and.b32  	%r169, %r7, 1;
	setp.eq.b32 	%p42, %r169, 1;
	not.pred 	%p43, %p42;
	@%p43 bra 	$L__BB3_47;
	add.s32 	%r170, %r197, %r5;
	shl.b32 	%r171, %r197, 2;
	mov.u32 	%r172, smem;
	add.s32 	%r173, %r172, %r171;
	ld.shared.f32 	%f170, [%r173];
	mad.lo.s32 	%r174, %r170, %r85, %r185;
	cvt.u64.u32 	%rd97, %r174;
	add.s64 	%rd98, %rd97, %rd4;
	shl.b64 	%rd99, %rd98, 2;
	add.s64 	%rd100, %rd3, %rd99;
	ld.global.nc.f32 	%f171, [%rd100];
	fma.rn.f32 	%f191, %f170, %f171, %f191;
$L__BB3_47:
	ld.param.u64 	%rd106, [steel_sliding_window_attention_kernel_param_0];
	cvt.u64.u32 	%rd101, %r185;
	add.s64 	%rd102, %rd5, %rd101;
	cvta.to.global.u64 	%rd103, %rd106;
	shl.b64 	%rd104, %rd102, 2;
	add.s64 	%rd105, %rd103, %rd104;
	st.global.f32 	[%rd105], %f191;
	mov.u32 	%r175, %ntid.x;
	add.s32 	%r185, %r185, %r175;
	setp.lt.u32 	%p44, %r185, %r85;
	@%p44 bra 	$L__BB3_35;
$L__BB3_48:
	ret;

}


// ===== COMPILED SASS (sm_100) =====

	.target	sm_100

	.elftype	@"ET_EXEC"


//--------------------- .note.nv.tkinfo           --------------------------
	.section	.note.nv.tkinfo,"",@"SHT_NOTE"
	.sectionflags	@"SHF_NOTE_NV_TKINFO"
	.tkinfo
        /*0018*/ 	.word	0x00000002
        /*0030*/ 	.string	""
        /*0030*/ 	.string	"ptxas"
        /*0030*/ 	.string	"Cuda compilation tools, release 13.0, V13.0.88"
        /*0030*/ 	.string	"Build cuda_13.0.r13.0/compiler.36424714_0"
        /*0030*/ 	.string	"-arch sm_100 -m 64 "



//--------------------- .note.nv.cuinfo           --------------------------
	.section	.note.nv.cuinfo,"",@"SHT_NOTE"
	.sectionflags	@"SHF_NOTE_NV_CUINFO"
        /*0018*/ 	.short	0x0002
        /*001a*/ 	.short	0x0064
        /*001c*/ 	.short	0x0082
	.zero		2


//--------------------- .nv.info                  --------------------------
	.section	.nv.info,"",@"SHT_CUDA_INFO"
	.align	4


	//----- nvinfo : EIATTR_REGCOUNT
	.align		4
        /*0000*/ 	.byte	0x04, 0x2f
        /*0002*/ 	.short	(.L_1 - .L_0)
	.align		4
.L_0:
        /*0004*/ 	.word	index@(steel_attention_tiled_kernel)
        /*0008*/ 	.word	0x00000075


	//----- nvinfo : EIATTR_FRAME_SIZE
	.align		4
.L_1:
        /*000c*/ 	.byte	0x04, 0x11
        /*000e*/ 	.short	(.L_3 - .L_2)
	.align		4
.L_2:
        /*0010*/ 	.word	index@($__internal_3_$__cuda_sm3x_div_rn_noftz_f32_slowpath)
        /*0014*/ 	.word	0x00000180


	//----- nvinfo : EIATTR_FRAME_SIZE
	.align		4
.L_3:
        /*0018*/ 	.byte	0x04, 0x11
        /*001a*/ 	.short	(.L_5 - .L_4)
	.align		4
.L_4:
        /*001c*/ 	.word	index@(steel_attention_tiled_kernel)
        /*0020*/ 	.word	0x00000180


	//----- nvinfo : EIATTR_REGCOUNT
	.align		4
.L_5:
        /*0024*/ 	.byte	0x04, 0x2f
        /*0026*/ 	.short	(.L_7 - .L_6)
	.align		4
.L_6:
        /*0028*/ 	.word	index@(steel_gqa_attention_kernel)
        /*002c*/ 	.word	0x00000020


	//----- nvinfo : EIATTR_FRAME_SIZE
	.align		4
.L_7:
        /*0030*/ 	.byte	0x04, 0x11
        /*0032*/ 	.short	(.L_9 - .L_8)
	.align		4
.L_8:
        /*0034*/ 	.word	index@($__internal_2_$__cuda_sm20_rcp_rn_f32_slowpath)
        /*0038*/ 	.word	0x00000000


	//----- nvinfo : EIATTR_FRAME_SIZE
	.align		4
.L_9:
        /*003c*/ 	.byte	0x04, 0x11
        /*003e*/ 	.short	(.L_11 - .L_10)
	.align		4
.L_10:
        /*0040*/ 	.word	index@(steel_gqa_attention_kernel)
        /*0044*/ 	.word	0x00000000


	//----- nvinfo : EIATTR_REGCOUNT
	.align		4
.L_11:
        /*0048*/ 	.byte	0x04, 0x2f
        /*004a*/ 	.short	(.L_13 - .L_12)
	.align		4
.L_12:
        /*004c*/ 	.word	index@(steel_mqa_attention_kernel)
        /*0050*/ 	.word	0x00000020


	//----- nvinfo : EIATTR_FRAME_SIZE
	.align		4
.L_13:
        /*0054*/ 	.byte	0x04, 0x11
        /*0056*/ 	.short	(.L_15 - .L_14)
	.align		4
.L_14:
        /*0058*/ 	.word	index@($__internal_1_$__cuda_sm20_rcp_rn_f32_slowpath)
        /*005c*/ 	.word	0x00000000


	//----- nvinfo : EIATTR_FRAME_SIZE
	.align		4
.L_15:
        /*0060*/ 	.byte	0x04, 0x11
        /*0062*/ 	.short	(.L_17 - .L_16)
	.align		4
.L_16:
        /*0064*/ 	.word	index@(steel_mqa_attention_kernel)
        /*0068*/ 	.word	0x00000000


	//----- nvinfo : EIATTR_REGCOUNT
	.align		4
.L_17:
        /*006c*/ 	.byte	0x04, 0x2f
        /*006e*/ 	.short	(.L_19 - .L_18)
	.align		4
.L_18:
        /*0070*/ 	.word	index@(steel_sliding_window_attention_kernel)
        /*0074*/ 	.word	0x00000020


	//----- nvinfo : EIATTR_FRAME_SIZE
	.align		4
.L_19:
        /*0078*/ 	.byte	0x04, 0x11
        /*007a*/ 	.short	(.L_21 - .L_20)
	.align		4
.L_20:
        /*007c*/ 	.word	index@($__internal_0_$__cuda_sm20_rcp_rn_f32_slowpath)
        /*0080*/ 	.word	0x00000000


	//----- nvinfo : EIATTR_FRAME_SIZE
	.align		4
.L_21:
        /*0084*/ 	.byte	0x04, 0x11
        /*0086*/ 	.short	(.L_23 - .L_22)
	.align		4
.L_22:
        /*0088*/ 	.word	index@(steel_sliding_window_attention_kernel)
        /*008c*/ 	.word	0x00000000


	//----- nvinfo : EIATTR_MIN_STACK_SIZE
	.align		4
.L_23:
        /*0090*/ 	.byte	0x04, 0x12
        /*0092*/ 	.short	(.L_25 - .L_24)
	.align		4
.L_24:
        /*0094*/ 	.word	index@(steel_sliding_window_attention_kernel)
        /*0098*/ 	.word	0x00000000


	//----- nvinfo : EIATTR_MIN_STACK_SIZE
	.align		4
.L_25:
        /*009c*/ 	.byte	0x04, 0x12
        /*009e*/ 	.short	(.L_27 - .L_26)
	.align		4
.L_26:
        /*00a0*/ 	.word	index@(steel_mqa_attention_kernel)
        /*00a4*/ 	.word	0x00000000


	//----- nvinfo : EIATTR_MIN_STACK_SIZE
	.align		4
.L_27:
        /*00a8*/ 	.byte	0x04, 0x12
        /*00aa*/ 	.short	(.L_29 - .L_28)
	.align		4
.L_28:
        /*00ac*/ 	.word	index@(steel_gqa_attention_kernel)
        /*00b0*/ 	.word	0x00000000


	//----- nvinfo : EIATTR_MIN_STACK_SIZE
	.align		4
.L_29:
        /*00b4*/ 	.byte	0x04, 0x12
        /*00b6*/ 	.short	(.L_31 - .L_30)
	.align		4
.L_30:
        /*00b8*/ 	.word	index@(steel_attention_tiled_kernel)
        /*00bc*/ 	.word	0x00000180
.L_31:


//--------------------- .nv.compat                --------------------------
	.section	.nv.compat,"",@"SHT_CUDA_COMPAT_INFO"
	.align	4
        /*0000*/ 	.byte	0x02, 0x09, 0x00, 0x00, 0x02, 0x02, 0x01, 0x00, 0x02, 0x05, 0x05, 0x00, 0x03, 0x07, 0x01, 0x01
        /*0010*/ 	.byte	0x02, 0x03, 0x00, 0x00, 0x02, 0x06, 0x01, 0x00, 0x04, 0x0b, 0x08, 0x00, 0x01, 0x00, 0x00, 0x00
        /*0020*/ 	.byte	0x00, 0x00, 0x00, 0x00


//--------------------- .nv.info.steel_sliding_window_attention_kernel --------------------------
	.section	.nv.info.steel_sliding_window_attention_kernel,"",@"SHT_CUDA_INFO"
	.sectionflags	@""
	.align	4


	//----- nvinfo : EIATTR_CUDA_API_VERSION
	.align		4
        /*0000*/ 	.byte	0x04, 0x37
        /*0002*/ 	.short	(.L_33 - .L_32)
.L_32:
        /*0004*/ 	.word	0x00000082


	//----- nvinfo : EIATTR_KPARAM_INFO
	.align		4
.L_33:
        /*0008*/ 	.byte	0x04, 0x17
        /*000a*/ 	.short	(.L_35 - .L_34)
.L_34:
        /*000c*/ 	.word	0x00000000
        /*0010*/ 	.short	0x0009
        /*0012*/ 	.short	0x0034
        /*0014*/ 	.byte	0x00, 0xf0, 0x11, 0x00


	//----- nvinfo : EIATTR_KPARAM_INFO
	.align		4
.L_35:
        /*0018*/ 	.byte	0x04, 0x17
        /*001a*/ 	.short	(.L_37 - .L_36)
.L_36:
        /*001c*/ 	.word	0x00000000
        /*0020*/ 	.short	0x0008
        /*0022*/ 	.short	0x0030
        /*0024*/ 	.byte	0x00, 0xf0, 0x11, 0x00


	//----- nvinfo : EIATTR_KPARAM_INFO
	.align		4
.L_37:
        /*0028*/ 	.byte	0x04, 0x17
        /*002a*/ 	.short	(.L_39 - .L_38)
.L_38:
        /*002c*/ 	.word	0x00000000
        /*0030*/ 	.short	0x0007
        /*0032*/ 	.short	0x002c
        /*0034*/ 	.byte	0x00, 0xf0, 0x11, 0x00


	//----- nvinfo : EIATTR_KPARAM_INFO
	.align		4
.L_39:
        /*0038*/ 	.byte	0x04, 0x17
        /*003a*/ 	.short	(.L_41 - .L_40)
.L_40:
        /*003c*/ 	.word	0x00000000
        /*0040*/ 	.short	0x0006
        /*0042*/ 	.short	0x0028
        /*0044*/ 	.byte	0x00, 0xf0, 0x11, 0x00


	//----- nvinfo : EIATTR_KPARAM_INFO
	.align		4
.L_41:
        /*0048*/ 	.byte	0x04, 0x17
        /*004a*/ 	.short	(.L_43 - .L_42)
.L_42:
        /*004c*/ 	.word	0x00000000
        /*0050*/ 	.short	0x0005
        /*0052*/ 	.short	0x0024
        /*0054*/ 	.byte	0x00, 0xf0, 0x11, 0x00


	//----- nvinfo : EIATTR_KPARAM_INFO
	.align		4
.L_43:
        /*0058*/ 	.byte	0x04, 0x17
        /*005a*/ 	.short	(.L_45 - .L_44)
.L_44:
        /*005c*/ 	.word	0x00000000
        /*0060*/ 	.short	0x0004
        /*0062*/ 	.short	0x0020
        /*0064*/ 	.byte	0x00, 0xf0, 0x11, 0x00


	//----- nvinfo : EIATTR_KPARAM_INFO
	.align		4
.L_45:
        /*0068*/ 	.byte	0x04, 0x17
        /*006a*/ 	.short	(.L_47 - .L_46)
.L_46:
        /*006c*/ 	.word	0x00000000
        /*0070*/ 	.short	0x0003
        /*0072*/ 	.short	0x0018
        /*0074*/ 	.byte	0x00, 0xf5, 0x21, 0x00


	//----- nvinfo : EIATTR_KPARAM_INFO
	.align		4
.L_47:
        /*0078*/ 	.byte	0x04, 0x17
        /*007a*/ 	.short	(.L_49 - .L_48)
.L_48:
        /*007c*/ 	.word	0x00000000
        /*0080*/ 	.short	0x0002
        /*0082*/ 	.short	0x0010
        /*0084*/ 	.byte	0x00, 0xf5, 0x21, 0x00


	//----- nvinfo : EIATTR_KPARAM_INFO
	.align		4
.L_49:
        /*0088*/ 	.byte	0x04, 0x17
        /*008a*/ 	.short	(.L_51 - .L_50)
.L_50:
        /*008c*/ 	.word	0x00000000
        /*0090*/ 	.short	0x0001
        /*0092*/ 	.short	0x0008
        /*0094*/ 	.byte	0x00, 0xf5, 0x21, 0x00


	//----- nvinfo : EIATTR_KPARAM_INFO
	.align		4
.L_51:
        /*0098*/ 	.byte	0x04, 0x17
        /*009a*/ 	.short	(.L_53 - .L_52)
.L_52:
        /*009c*/ 	.word	0x00000000
        /*00a0*/ 	.short	0x0000
        /*00a2*/ 	.short	0x0000
        /*00a4*/ 	.byte	0x00, 0xf5, 0x21, 0x00


	//----- nvinfo : EIATTR_SPARSE_MMA_MASK
	.align		4
.L_53:
        /*00a8*/ 	.byte	0x03, 0x50
        /*00aa*/ 	.short	0x0000


	//----- nvinfo : EIATTR_MAXREG_COUNT
	.align		4
        /*00ac*/ 	.byte	0x03, 0x1b
        /*00ae*/ 	.short	0x00ff


	//----- nvinfo : EIATTR_NUM_BARRIERS
	.align		4
        /*00b0*/ 	.byte	0x02, 0x4c
        /*00b2*/ 	.byte	0x01
	.zero		1


	//----- nvinfo : EIATTR_MERCURY_ISA_VERSION
	.align		4
        /*00b4*/ 	.byte	0x03, 0x5f
        /*00b6*/ 	.short	0x0101


	//----- nvinfo : EIATTR_INT_WARP_WIDE_INSTR_OFFSETS
	.align		4
        /*00b8*/ 	.byte	0x04, 0x31
        /*00ba*/ 	.short	(.L_55 - .L_54)


	//   ....[0]....
.L_54:
        /*00bc*/ 	.word	0x00000e40


	//   ....[1]....
        /*00c0*/ 	.word	0x00000e50


	//----- nvinfo : EIATTR_COOP_GROUP_MASK_REGIDS
	.align		4
.L_55:
        /*00c4*/ 	.byte	0x04, 0x29
        /*00c6*/ 	.short	(.L_57 - .L_56)


	//   ....[0]....
.L_56:
        /*00c8*/ 	.word	0xffffffff


	//   ....[1]....
        /*00cc*/ 	.word	0xffffffff


	//   ....[2]....
        /*00d0*/ 	.word	0xffffffff


	//   ....[3]....
        /*00d4*/ 	.word	0xffffffff


	//   ....[4]....
        /*00d8*/ 	.word	0xffffffff


	//   ....[5]....
        /*00dc*/ 	.word	0xffffffff


	//   ....[6]....
        /*00e0*/ 	.word	0xffffffff


	//   ....[7]....
        /*00e4*/ 	.word	0xffffffff


	//   ....[8]....
        /*00e8*/ 	.word	0xffffffff


	//   ....[9]....
        /*00ec*/ 	.word	0xffffffff


	//----- nvinfo : EIATTR_COOP_GROUP_INSTR_OFFSETS
	.align		4
.L_57:
        /*00f0*/ 	.byte	0x04, 0x28
        /*00f2*/ 	.short	(.L_59 - .L_58)


	//   ....[0]....
.L_58:
        /*00f4*/ 	.word	0x00000d30


	//   ....[1]....
        /*00f8*/ 	.word	0x00000d80


	//   ....[2]....
        /*00fc*/ 	.word	0x00000da0


	//   ....[3]....
        /*0100*/ 	.word	0x00000dd0


	//   ....[4]....
        /*0104*/ 	.word	0x00000df0


	//   ....[5]....
        /*0108*/ 	.word	0x000010c0


	//   ....[6]....
        /*010c*/ 	.word	0x00001130


	//   ....[7]....
        /*0110*/ 	.word	0x00001170


	//   ....[8]....
        /*0114*/ 	.word	0x00001190


	//   ....[9]....
        /*0118*/ 	.word	0x000011b0


	//----- nvinfo : EIATTR_VRC_CTA_INIT_COUNT
	.align		4
.L_59:
        /*011c*/ 	.byte	0x02, 0x4a
	.zero		1
	.zero		1


	//----- nvinfo : EIATTR_EXIT_INSTR_OFFSETS
	.align		4
        /*0120*/ 	.byte	0x04, 0x1c
        /*0122*/ 	.short	(.L_61 - .L_60)


	//   ....[0]....
.L_60:
        /*0124*/ 	.word	0x000001a0


	//   ....[1]....
        /*0128*/ 	.word	0x000014c0


	//   ....[2]....
        /*012c*/ 	.word	0x00002160


	//----- nvinfo : EIATTR_CRS_STACK_SIZE
	.align		4
.L_61:
        /*0130*/ 	.byte	0x04, 0x1e
        /*0132*/ 	.short	(.L_63 - .L_62)
.L_62:
        /*0134*/ 	.word	0x00000000


	//----- nvinfo : EIATTR_CBANK_PARAM_SIZE
	.align		4
.L_63:
        /*0138*/ 	.byte	0x03, 0x19
        /*013a*/ 	.short	0x0038


	//----- nvinfo : EIATTR_PARAM_CBANK
	.align		4
        /*013c*/ 	.byte	0x04, 0x0a
        /*013e*/ 	.short	(.L_65 - .L_64)
	.align		4
.L_64:
        /*0140*/ 	.word	index@(.nv.constant0.steel_sliding_window_attention_kernel)
        /*0144*/ 	.short	0x0380
        /*0146*/ 	.short	0x0038


	//----- nvinfo : EIATTR_SW_WAR
	.align		4
.L_65:
        /*0148*/ 	.byte	0x04, 0x36
        /*014a*/ 	.short	(.L_67 - .L_66)
.L_66:
        /*014c*/ 	.word	0x00000008
.L_67:


//--------------------- .nv.info.steel_mqa_attention_kernel --------------------------
	.section	.nv.info.steel_mqa_attention_kernel,"",@"SHT_CUDA_INFO"
	.sectionflags	@""
	.align	4


	//----- nvinfo : EIATTR_CUDA_API_VERSION
	.align		4
        /*0000*/ 	.byte	0x04, 0x37
        /*0002*/ 	.short	(.L_69 - .L_68)
.L_68:
        /*0004*/ 	.word	0x00000082


	//----- nvinfo : EIATTR_KPARAM_INFO
	.align		4
.L_69:
        /*0008*/ 	.byte	0x04, 0x17
        /*000a*/ 	.short	(.L_71 - .L_70)
.L_70:
        /*000c*/ 	.word	0x00000000
        /*0010*/ 	.short	0x0008
        /*0012*/ 	.short	0x0030
        /*0014*/ 	.byte	0x00, 0xf0, 0x11, 0x00


	//----- nvinfo : EIATTR_KPARAM_INFO
	.align		4
.L_71:
        /*0018*/ 	.byte	0x04, 0x17
        /*001a*/ 	.short	(.L_73 - .L_72)
.L_72:
        /*001c*/ 	.word	0x00000000
        /*0020*/ 	.short	0x0007
        /*0022*/ 	.short	0x002c
        /*0024*/ 	.byte	0x00, 0xf0, 0x11, 0x00


	//----- nvinfo : EIATTR_KPARAM_INFO
	.align		4
.L_73:
        /*0028*/ 	.byte	0x04, 0x17
        /*002a*/ 	.short	(.L_75 - .L_74)
.L_74:
        /*002c*/ 	.word	0x00000000
        /*0030*/ 	.short	0x0006
        /*0032*/ 	.short	0x0028
        /*0034*/ 	.byte	0x00, 0xf0, 0x11, 0x00


	//----- nvinfo : EIATTR_KPARAM_INFO
	.align		4
.L_75:
        /*0038*/ 	.byte	0x04, 0x17
        /*003a*/ 	.short	(.L_77 - .L_76)
.L_76:
        /*003c*/ 	.word	0x00000000
        /*0040*/ 	.short	0x0005
        /*0042*/ 	.short	0x0024
        /*0044*/ 	.byte	0x00, 0xf0, 0x11, 0x00


	//----- nvinfo : EIATTR_KPARAM_INFO
	.align		4
.L_77:
        /*0048*/ 	.byte	0x04, 0x17
        /*004a*/ 	.short	(.L_79 - .L_78)
.L_78:
        /*004c*/ 	.word	0x00000000
        /*0050*/ 	.short	0x0004
        /*0052*/ 	.short	0x0020
        /*0054*/ 	.byte	0x00, 0xf0, 0x11, 0x00


	//----- nvinfo : EIATTR_KPARAM_INFO
	.align		4
.L_79:
        /*0058*/ 	.byte	0x04, 0x17
        /*005a*/ 	.short	(.L_81 - .L_80)
.L_80:
        /*005c*/ 	.word	0x00000000
        /*0060*/ 	.short	0x0003
        /*0062*/ 	.short	0x0018
        /*0064*/ 	.byte	0x00, 0xf5, 0x21, 0x00


	//----- nvinfo : EIATTR_KPARAM_INFO
	.align		4
.L_81:
        /*0068*/ 	.byte	0x04, 0x17
        /*006a*/ 	.short	(.L_83 - .L_82)
.L_82:
        /*006c*/ 	.word	0x00000000
        /*0070*/ 	.short	0x0002
        /*0072*/ 	.short	0x0010
        /*0074*/ 	.byte	0x00, 0xf5, 0x21, 0x00


	//----- nvinfo : EIATTR_KPARAM_INFO
	.align		4
.L_83:
        /*0078*/ 	.byte	0x04, 0x17
        /*007a*/ 	.short	(.L_85 - .L_84)
.L_84:
        /*007c*/ 	.word	0x00000000
        /*0080*/ 	.short	0x0001
        /*0082*/ 	.short	0x0008
        /*0084*/ 	.byte	0x00, 0xf5, 0x21, 0x00


	//----- nvinfo : EIATTR_KPARAM_INFO
	.align		4
.L_85:
        /*0088*/ 	.byte	0x04, 0x17
        /*008a*/ 	.short	(.L_87 - .L_86)
.L_86:
        /*008c*/ 	.word	0x00000000
        /*0090*/ 	.short	0x0000
        /*0092*/ 	.short	0x0000
        /*0094*/ 	.byte	0x00, 0xf5, 0x21, 0x00


	//----- nvinfo : EIATTR_SPARSE_MMA_MASK
	.align		4
.L_87:
        /*0098*/ 	.byte	0x03, 0x50
        /*009a*/ 	.short	0x0000


	//----- nvinfo : EIATTR_MAXREG_COUNT
	.align		4
        /*009c*/ 	.byte	0x03, 0x1b
        /*009e*/ 	.short	0x00ff


	//----- nvinfo : EIATTR_NUM_BARRIERS
	.align		4
        /*00a0*/ 	.byte	0x02, 0x4c
        /*00a2*/ 	.byte	0x01
	.zero		1


	//----- nvinfo : EIATTR_MERCURY_ISA_VERSION
	.align		4
        /*00a4*/ 	.byte	0x03, 0x5f
        /*00a6*/ 	.short	0x0101


	//----- nvinfo : EIATTR_INT_WARP_WIDE_INSTR_OFFSETS
	.align		4
        /*00a8*/ 	.byte	0x04, 0x31
        /*00aa*/ 	.short	(.L_89 - .L_88)


	//   ....[0]....
.L_88:
        /*00ac*/ 	.word	0x00000cc0


	//   ....[1]....
        /*00b0*/ 	.word	0x00000cd0


	//----- nvinfo : EIATTR_COOP_GROUP_MASK_REGIDS
	.align		4
.L_89:
        /*00b4*/ 	.byte	0x04, 0x29
        /*00b6*/ 	.short	(.L_91 - .L_90)


	//   ....[0]....
.L_90:
        /*00b8*/ 	.word	0xffffffff


	//   ....[1]....
        /*00bc*/ 	.word	0xffffffff


	//   ....[2]....
        /*00c0*/ 	.word	0xffffffff


	//   ....[3]....
        /*00c4*/ 	.word	0xffffffff


	//   ....[4]....
        /*00c8*/ 	.word	0xffffffff


	//   ....[5]....
        /*00cc*/ 	.word	0xffffffff


	//   ....[6]....
        /*00d0*/ 	.word	0xffffffff


	//   ....[7]....
        /*00d4*/ 	.word	0xffffffff


	//   ....[8]....
        /*00d8*/ 	.word	0xffffffff


	//   ....[9]....
        /*00dc*/ 	.word	0xffffffff


	//----- nvinfo : EIATTR_COOP_GROUP_INSTR_OFFSETS
	.align		4
.L_91:
        /*00e0*/ 	.byte	0x04, 0x28
        /*00e2*/ 	.short	(.L_93 - .L_92)


	//   ....[0]....
.L_92:
        /*00e4*/ 	.word	0x00000bb0


	//   ....[1]....
        /*00e8*/ 	.word	0x00000c00


	//   ....[2]....
        /*00ec*/ 	.word	0x00000c20


	//   ....[3]....
        /*00f0*/ 	.word	0x00000c40


	//   ....[4]....
        /*00f4*/ 	.word	0x00000c70


	//   ....[5]....
        /*00f8*/ 	.word	0x00000f40


	//   ....[6]....
        /*00fc*/ 	.word	0x00000fb0


	//   ....[7]....
        /*0100*/ 	.word	0x00000ff0


	//   ....[8]....
        /*0104*/ 	.word	0x00001010


	//   ....[9]....
        /*0108*/ 	.word	0x00001030


	//----- nvinfo : EIATTR_VRC_CTA_INIT_COUNT
	.align		4
.L_93:
        /*010c*/ 	.byte	0x02, 0x4a
	.zero		1
	.zero		1


	//----- nvinfo : EIATTR_EXIT_INSTR_OFFSETS
	.align		4
        /*0110*/ 	.byte	0x04, 0x1c
        /*0112*/ 	.short	(.L_95 - .L_94)


	//   ....[0]....
.L_94:
        /*0114*/ 	.word	0x000001a0


	//   ....[1]....
        /*0118*/ 	.word	0x00001370


	//   ....[2]....
        /*011c*/ 	.word	0x00001fc0


	//----- nvinfo : EIATTR_CRS_STACK_SIZE
	.align		4
.L_95:
        /*0120*/ 	.byte	0x04, 0x1e
        /*0122*/ 	.short	(.L_97 - .L_96)
.L_96:
        /*0124*/ 	.word	0x00000000


	//----- nvinfo : EIATTR_CBANK_PARAM_SIZE
	.align		4
.L_97:
        /*0128*/ 	.byte	0x03, 0x19
        /*012a*/ 	.short	0x0034


	//----- nvinfo : EIATTR_PARAM_CBANK
	.align		4
        /*012c*/ 	.byte	0x04, 0x0a
        /*012e*/ 	.short	(.L_99 - .L_98)
	.align		4
.L_98:
        /*0130*/ 	.word	index@(.nv.constant0.steel_mqa_attention_kernel)
        /*0134*/ 	.short	0x0380
        /*0136*/ 	.short	0x0034


	//----- nvinfo : EIATTR_SW_WAR
	.align		4
.L_99:
        /*0138*/ 	.byte	0x04, 0x36
        /*013a*/ 	.short	(.L_101 - .L_100)
.L_100:
        /*013c*/ 	.word	0x00000008
.L_101:


//--------------------- .nv.info.steel_gqa_attention_kernel --------------------------
	.section	.nv.info.steel_gqa_attention_kernel,"",@"SHT_CUDA_INFO"
	.sectionflags	@""
	.align	4


	//----- nvinfo : EIATTR_CUDA_API_VERSION
	.align		4
        /*0000*/ 	.byte	0x04, 0x37
        /*0002*/ 	.short	(.L_103 - .L_102)
.L_102:
        /*0004*/ 	.word	0x00000082


	//----- nvinfo : EIATTR_KPARAM_INFO
	.align		4
.L_103:
        /*0008*/ 	.byte	0x04, 0x17
        /*000a*/ 	.short	(.L_105 - .L_104)
.L_104:
        /*000c*/ 	.word	0x00000000
        /*0010*/ 	.short	0x0009
        /*0012*/ 	.short	0x0034
        /*0014*/ 	.byte	0x00, 0xf0, 0x11, 0x00


	//----- nvinfo : EIATTR_KPARAM_INFO
	.align		4
.L_105:
        /*0018*/ 	.byte	0x04, 0x17
        /*001a*/ 	.short	(.L_107 - .L_106)
.L_106:
        /*001c*/ 	.word	0x00000000
        /*0020*/ 	.short	0x0008
        /*0022*/ 	.short	0x0030
        /*0024*/ 	.byte	0x00, 0xf0, 0x11, 0x00


	//----- nvinfo : EIATTR_KPARAM_INFO
	.align		4
.L_107:
        /*0028*/ 	.byte	0x04, 0x17
        /*002a*/ 	.short	(.L_109 - .L_108)
.L_108:
        /*002c*/ 	.word	0x00000000
        /*0030*/ 	.short	0x0007
        /*0032*/ 	.short	0x002c
        /*0034*/ 	.byte	0x00, 0xf0, 0x11, 0x00


	//----- nvinfo : EIATTR_KPARAM_INFO
	.align		4
.L_109:
        /*0038*/ 	.byte	0x04, 0x17
        /*003a*/ 	.short	(.L_111 - .L_110)
.L_110:
        /*003c*/ 	.word	0x00000000
        /*0040*/ 	.short	0x0006
        /*0042*/ 	.short	0x0028
        /*0044*/ 	.byte	0x00, 0xf0, 0x11, 0x00


	//----- nvinfo : EIATTR_KPARAM_INFO
	.align		4
.L_111:
        /*0048*/ 	.byte	0x04, 0x17
        /*004a*/ 	.short	(.L_113 - .L_112)
.L_112:
        /*004c*/ 	.word	0x00000000
        /*0050*/ 	.short	0x0005
        /*0052*/ 	.short	0x0024
        /*0054*/ 	.byte	0x00, 0xf0, 0x11, 0x00


	//----- nvinfo : EIATTR_KPARAM_INFO
	.align		4
.L_113:
        /*0058*/ 	.byte	0x04, 0x17
        /*005a*/ 	.short	(.L_115 - .L_114)
.L_114:
        /*005c*/ 	.word	0x00000000
        /*0060*/ 	.short	0x0004
        /*0062*/ 	.short	0x0020
        /*0064*/ 	.byte	0x00, 0xf0, 0x11, 0x00


	//----- nvinfo : EIATTR_KPARAM_INFO
	.align		4
.L_115:
        /*0068*/ 	.byte	0x04, 0x17
        /*006a*/ 	.short	(.L_117 - .L_116)
.L_116:
        /*006c*/ 	.word	0x00000000
        /*0070*/ 	.short	0x0003
        /*0072*/ 	.short	0x0018
        /*0074*/ 	.byte	0x00, 0xf5, 0x21, 0x00


	//----- nvinfo : EIATTR_KPARAM_INFO
	.align		4
.L_117:
        /*0078*/ 	.byte	0x04, 0x17
        /*007a*/ 	.short	(.L_119 - .L_118)
.L_118:
        /*007c*/ 	.word	0x00000000
        /*0080*/ 	.short	0x0002
        /*0082*/ 	.short	0x0010
        /*0084*/ 	.byte	0x00, 0xf5, 0x21, 0x00


	//----- nvinfo : EIATTR_KPARAM_INFO
	.align		4
.L_119:
        /*0088*/ 	.byte	0x04, 0x17
        /*008a*/ 	.short	(.L_121 - .L_120)
.L_120:
        /*008c*/ 	.word	0x00000000
        /*0090*/ 	.short	0x0001
        /*0092*/ 	.short	0x0008
        /*0094*/ 	.byte	0x00, 0xf5, 0x21, 0x00


	//----- nvinfo : EIATTR_KPARAM_INFO
	.align		4
.L_121:
        /*0098*/ 	.byte	0x04, 0x17
        /*009a*/ 	.short	(.L_123 - .L_122)
.L_122:
        /*009c*/ 	.word	0x00000000
        /*00a0*/ 	.short	0x0000
        /*00a2*/ 	.short	0x0000
        /*00a4*/ 	.byte	0x00, 0xf5, 0x21, 0x00


	//----- nvinfo : EIATTR_SPARSE_MMA_MASK
	.align		4
.L_123:
        /*00a8*/ 	.byte	0x03, 0x50
        /*00aa*/ 	.short	0x0000


	//----- nvinfo : EIATTR_MAXREG_COUNT
	.align		4
        /*00ac*/ 	.byte	0x03, 0x1b
        /*00ae*/ 	.short	0x00ff


	//----- nvinfo : EIATTR_NUM_BARRIERS
	.align		4
        /*00b0*/ 	.byte	0x02, 0x4c
        /*00b2*/ 	.byte	0x01
	.zero		1


	//----- nvinfo : EIATTR_MERCURY_ISA_VERSION
	.align		4
        /*00b4*/ 	.byte	0x03, 0x5f
        /*00b6*/ 	.short	0x0101


	//----- nvinfo : EIATTR_INT_WARP_WIDE_INSTR_OFFSETS
	.align		4
        /*00b8*/ 	.byte	0x04, 0x31
        /*00ba*/ 	.short	(.L_125 - .L_124)


	//   ....[0]....
.L_124:
        /*00bc*/ 	.word	0x00000f40


	//   ....[1]....
        /*00c0*/ 	.word	0x00000f50


	//----- nvinfo : EIATTR_COOP_GROUP_MASK_REGIDS
	.align		4
.L_125:
        /*00c4*/ 	.byte	0x04, 0x29
        /*00c6*/ 	.short	(.L_127 - .L_126)


	//   ....[0]....
.L_126:
        /*00c8*/ 	.word	0xffffffff


	//   ....[1]....
        /*00cc*/ 	.word	0xffffffff


	//   ....[2]....
        /*00d0*/ 	.word	0xffffffff


	//   ....[3]....
        /*00d4*/ 	.word	0xffffffff


	//   ....[4]....
        /*00d8*/ 	.word	0xffffffff


	//   ....[5]....
        /*00dc*/ 	.word	0xffffffff


	//   ....[6]....
        /*00e0*/ 	.word	0xffffffff


	//   ....[7]....
        /*00e4*/ 	.word	0xffffffff


	//   ....[8]....
        /*00e8*/ 	.word	0xffffffff


	//   ....[9]....
        /*00ec*/ 	.word	0xffffffff


	//----- nvinfo : EIATTR_COOP_GROUP_INSTR_OFFSETS
	.align		4
.L_127:
        /*00f0*/ 	.byte	0x04, 0x28
        /*00f2*/ 	.short	(.L_129 - .L_128)


	//   ....[0]....
.L_128:
        /*00f4*/ 	.word	0x00000e30


	//   ....[1]....
        /*00f8*/ 	.word	0x00000e80


	//   ....[2]....
        /*00fc*/ 	.word	0x00000ea0


	//   ....[3]....
        /*0100*/ 	.word	0x00000ec0


	//   ....[4]....
        /*0104*/ 	.word	0x00000ef0


	//   ....[5]....
        /*0108*/ 	.word	0x000011c0


	//   ....[6]....
        /*010c*/ 	.word	0x00001230


	//   ....[7]....
        /*0110*/ 	.word	0x00001270


	//   ....[8]....
        /*0114*/ 	.word	0x00001290


	//   ....[9]....
        /*0118*/ 	.word	0x000012b0


	//----- nvinfo : EIATTR_VRC_CTA_INIT_COUNT
	.align		4
.L_129:
        /*011c*/ 	.byte	0x02, 0x4a
	.zero		1
	.zero		1


	//----- nvinfo : EIATTR_EXIT_INSTR_OFFSETS
	.align		4
        /*0120*/ 	.byte	0x04, 0x1c
        /*0122*/ 	.short	(.L_131 - .L_130)


	//   ....[0]....
.L_130:
        /*0124*/ 	.word	0x000001c0


	//   ....[1]....
        /*0128*/ 	.word	0x000015f0


	//   ....[2]....
        /*012c*/ 	.word	0x00002240


	//----- nvinfo : EIATTR_CRS_STACK_SIZE
	.align		4
.L_131:
        /*0130*/ 	.byte	0x04, 0x1e
        /*0132*/ 	.short	(.L_133 - .L_132)
.L_132:
        /*0134*/ 	.word	0x00000000


	//----- nvinfo : EIATTR_CBANK_PARAM_SIZE
	.align		4
.L_133:
        /*0138*/ 	.byte	0x03, 0x19
        /*013a*/ 	.short	0x0038


	//----- nvinfo : EIATTR_PARAM_CBANK
	.align		4
        /*013c*/ 	.byte	0x04, 0x0a
        /*013e*/ 	.short	(.L_135 - .L_134)
	.align		4
.L_134:
        /*0140*/ 	.word	index@(.nv.constant0.steel_gqa_attention_kernel)
        /*0144*/ 	.short	0x0380
        /*0146*/ 	.short	0x0038


	//----- nvinfo : EIATTR_SW_WAR
	.align		4
.L_135:
        /*0148*/ 	.byte	0x04, 0x36
        /*014a*/ 	.short	(.L_137 - .L_136)
.L_136:
        /*014c*/ 	.word	0x00000008
.L_137:


//--------------------- .nv.info.steel_attention_tiled_kernel --------------------------
	.section	.nv.info.steel_attention_tiled_kernel,"",@"SHT_CUDA_INFO"
	.sectionflags	@""
	.align	4


	//----- nvinfo : EIATTR_CUDA_API_VERSION
	.align		4
        /*0000*/ 	.byte	0x04, 0x37
        /*0002*/ 	.short	(.L_139 - .L_138)
.L_138:
        /*0004*/ 	.word	0x00000082


	//----- nvinfo : EIATTR_KPARAM_INFO
	.align		4
.L_139:
        /*0008*/ 	.byte	0x04, 0x17
        /*000a*/ 	.short	(.L_141 - .L_140)
.L_140:
        /*000c*/ 	.word	0x00000000
        /*0010*/ 	.short	0x0009
        /*0012*/ 	.short	0x0038
        /*0014*/ 	.byte	0x00, 0xf0, 0x11, 0x00


	//----- nvinfo : EIATTR_KPARAM_INFO
	.align		4
.L_141:
        /*0018*/ 	.byte	0x04, 0x17
        /*001a*/ 	.short	(.L_143 - .L_142)
.L_142:
        /*001c*/ 	.word	0x00000000
        /*0020*/ 	.short	0x0008
        /*0022*/ 	.short	0x0034
        /*0024*/ 	.byte	0x00, 0xf0, 0x11, 0x00


	//----- nvinfo : EIATTR_KPARAM_INFO
	.align		4
.L_143:
        /*0028*/ 	.byte	0x04, 0x17
        /*002a*/ 	.short	(.L_145 - .L_144)
.L_144:
        /*002c*/ 	.word	0x00000000
        /*0030*/ 	.short	0x0007
        /*0032*/ 	.short	0x0030
        /*0034*/ 	.byte	0x00, 0xf0, 0x11, 0x00


	//----- nvinfo : EIATTR_KPARAM_INFO
	.align		4
.L_145:
        /*0038*/ 	.byte	0x04, 0x17
        /*003a*/ 	.short	(.L_147 - .L_146)
.L_146:
        /*003c*/ 	.word	0x00000000
        /*0040*/ 	.short	0x0006
        /*0042*/ 	.short	0x002c
        /*0044*/ 	.byte	0x00, 0xf0, 0x11, 0x00


	//----- nvinfo : EIATTR_KPARAM_INFO
	.align		4
.L_147:
        /*0048*/ 	.byte	0x04, 0x17
        /*004a*/ 	.short	(.L_149 - .L_148)
.L_148:
        /*004c*/ 	.word	0x00000000
        /*0050*/ 	.short	0x0005
        /*0052*/ 	.short	0x0028
        /*0054*/ 	.byte	0x00, 0xf0, 0x11, 0x00


	//----- nvinfo : EIATTR_KPARAM_INFO
	.align		4
.L_149:
        /*0058*/ 	.byte	0x04, 0x17
        /*005a*/ 	.short	(.L_151 - .L_150)
.L_150:
        /*005c*/ 	.word	0x00000000
        /*0060*/ 	.short	0x0004
        /*0062*/ 	.short	0x0020
        /*0064*/ 	.byte	0x00, 0xf5, 0x21, 0x00


	//----- nvinfo : EIATTR_KPARAM_INFO
	.align		4
.L_151:
        /*0068*/ 	.byte	0x04, 0x17
        /*006a*/ 	.short	(.L_153 - .L_152)
.L_152:
        /*006c*/ 	.word	0x00000000
        /*0070*/ 	.short	0x0003
        /*0072*/ 	.short	0x0018
        /*0074*/ 	.byte	0x00, 0xf5, 0x21, 0x00


	//----- nvinfo : EIATTR_KPARAM_INFO
	.align		4
.L_153:
        /*0078*/ 	.byte	0x04, 0x17
        /*007a*/ 	.short	(.L_155 - .L_154)
.L_154:
        /*007c*/ 	.word	0x00000000
        /*0080*/ 	.short	0x0002
        /*0082*/ 	.short	0x0010
        /*0084*/ 	.byte	0x00, 0xf5, 0x21, 0x00


	//----- nvinfo : EIATTR_KPARAM_INFO
	.align		4
.L_155:
        /*0088*/ 	.byte	0x04, 0x17
        /*008a*/ 	.short	(.L_157 - .L_156)
.L_156:
        /*008c*/ 	.word	0x00000000
        /*0090*/ 	.short	0x0001
        /*0092*/ 	.short	0x0008
        /*0094*/ 	.byte	0x00, 0xf5, 0x21, 0x00


	//----- nvinfo : EIATTR_KPARAM_INFO
	.align		4
.L_157:
        /*0098*/ 	.byte	0x04, 0x17
        /*009a*/ 	.short	(.L_159 - .L_158)
.L_158:
        /*009c*/ 	.word	0x00000000
        /*00a0*/ 	.short	0x0000
        /*00a2*/ 	.short	0x0000
        /*00a4*/ 	.byte	0x00, 0xf5, 0x21, 0x00


	//----- nvinfo : EIATTR_SPARSE_MMA_MASK
	.align		4
.L_159:
        /*00a8*/ 	.byte	0x03, 0x50
        /*00aa*/ 	.short	0x0000


	//----- nvinfo : EIATTR_MAXREG_COUNT
	.align		4
        /*00ac*/ 	.byte	0x03, 0x1b
        /*00ae*/ 	.short	0x00ff


	//----- nvinfo : EIATTR_NUM_BARRIERS
	.align		4
        /*00b0*/ 	.byte	0x02, 0x4c
        /*00b2*/ 	.byte	0x01
	.zero		1


	//----- nvinfo : EIATTR_MERCURY_ISA_VERSION
	.align		4
        /*00b4*/ 	.byte	0x03, 0x5f
        /*00b6*/ 	.short	0x0101


	//----- nvinfo : EIATTR_UNUSED_LOAD_BYTE_OFFSET
	.align		4
        /*00b8*/ 	.byte	0x04, 0x44
        /*00ba*/ 	.short	(.L_161 - .L_160)


	//   ....[0]....
.L_160:
        /*00bc*/ 	.word	0x00005a20
        /*00c0*/ 	.word	0x0000fff0


	//   ....[1]....
        /*00c4*/ 	.word	0x00006510
        /*00c8*/ 	.word	0x00000fff


	//   ....[2]....
        /*00cc*/ 	.word	0x00006f70
        /*00d0*/ 	.word	0x0000fff0


	//   ....[3]....
        /*00d4*/ 	.word	0x00007a40
        /*00d8*/ 	.word	0x00000fff


	//   ....[4]....
        /*00dc*/ 	.word	0x000084b0
        /*00e0*/ 	.word	0x0000fff0


	//   ....[5]....
        /*00e4*/ 	.word	0x00008f80
        /*00e8*/ 	.word	0x00000fff


	//   ....[6]....
        /*00ec*/ 	.word	0x00009a00
        /*00f0*/ 	.word	0x0000fff0


	//   ....[7]....
        /*00f4*/ 	.word	0x0000a4f0
        /*00f8*/ 	.word	0x00000fff


	//   ....[8]....
        /*00fc*/ 	.word	0x0000af50
        /*0100*/ 	.word	0x0000fff0


	//   ....[9]....
        /*0104*/ 	.word	0x0000ba20
        /*0108*/ 	.word	0x00000fff


	//   ....[10]....
        /*010c*/ 	.word	0x0000c480
        /*0110*/ 	.word	0x0000fff0


	//   ....[11]....
        /*0114*/ 	.word	0x0000cf50
        /*0118*/ 	.word	0x00000fff


	//   ....[12]....
        /*011c*/ 	.word	0x0000d9b0
        /*0120*/ 	.word	0x0000fff0


	//   ....[13]....
        /*0124*/ 	.word	0x0000e460
        /*0128*/ 	.word	0x00000fff


	//   ....[14]....
        /*012c*/ 	.word	0x0000eea0
        /*0130*/ 	.word	0x0000fff0


	//   ....[15]....
        /*0134*/ 	.word	0x0000f950
        /*0138*/ 	.word	0x00000fff


	//----- nvinfo : EIATTR_VRC_CTA_INIT_COUNT
	.align		4
.L_161:
        /*013c*/ 	.byte	0x02, 0x4a
	.zero		1
	.zero		1


	//----- nvinfo : EIATTR_EXIT_INSTR_OFFSETS
	.align		4
        /*0140*/ 	.byte	0x04, 0x1c
        /*0142*/ 	.short	(.L_163 - .L_162)


	//   ....[0]....
.L_162:
        /*0144*/ 	.word	0x00000190


	//   ....[1]....
        /*0148*/ 	.word	0x0000fe60


	//   ....[2]....
        /*014c*/ 	.word	0x000102c0


	//----- nvinfo : EIATTR_CRS_STACK_SIZE
	.align		4
.L_163:
        /*0150*/ 	.byte	0x04, 0x1e
        /*0152*/ 	.short	(.L_165 - .L_164)
.L_164:
        /*0154*/ 	.word	0x00000000


	//----- nvinfo : EIATTR_CBANK_PARAM_SIZE
	.align		4
.L_165:
        /*0158*/ 	.byte	0x03, 0x19
        /*015a*/ 	.short	0x003c


	//----- nvinfo : EIATTR_PARAM_CBANK
	.align		4
        /*015c*/ 	.byte	0x04, 0x0a
        /*015e*/ 	.short	(.L_167 - .L_166)
	.align		4
.L_166:
        /*0160*/ 	.word	index@(.nv.constant0.steel_attention_tiled_kernel)
        /*0164*/ 	.short	0x0380
        /*0166*/ 	.short	0x003c


	//----- nvinfo : EIATTR_SW_WAR
	.align		4
.L_167:
        /*0168*/ 	.byte	0x04, 0x36
        /*016a*/ 	.short	(.L_169 - .L_168)
.L_168:
        /*016c*/ 	.word	0x00000008
.L_169:


//--------------------- .nv.callgraph             --------------------------
	.section	.nv.callgraph,"",@"SHT_CUDA_CALLGRAPH"
	.align	4
	.sectionentsize	8
	.align		4
        /*0000*/ 	.word	0x00000000
	.align		4
        /*0004*/ 	.word	0xffffffff
	.align		4
        /*0008*/ 	.word	0x00000000
	.align		4
        /*000c*/ 	.word	0xfffffffe
	.align		4
        /*0010*/ 	.word	0x00000000
	.align		4
        /*0014*/ 	.word	0xfffffffd
	.align		4
        /*0018*/ 	.word	0x00000000
	.align		4
        /*001c*/ 	.word	0xfffffffc


//--------------------- .text.steel_sliding_window_attention_kernel --------------------------
	.section	.text.steel_sliding_window_attention_kernel,"ax",@progbits
	.align	128
        .global         steel_sliding_window_attention_kernel
        .type           steel_sliding_window_attention_kernel,@function
        .size           steel_sliding_window_attention_kernel,(.L_x_577 - steel_sliding_window_attention_kernel)
        .other          steel_sliding_window_attention_kernel,@"STO_CUDA_ENTRY STV_DEFAULT"
steel_sliding_window_attention_kernel:
.text.steel_sliding_window_attention_kernel:
[----:B------:R-:W-:Y:S08]  /*0000*/  LDC R1, c[0x0][0x37c] ;  /* 0x0000df00ff017b82 */ /* 0x000ff00000000800 */
[----:B------:R-:W0:Y:S01]  /*0010*/  LDC.64 R2, c[0x0][0x3a8] ;  /* 0x0000ea00ff027b82 */ /* 0x000e220000000a00 */
[----:B------:R-:W1:Y:S07]  /*0020*/  S2R R10, SR_CTAID.Y ;  /* 0x00000000000a7919 */ /* 0x000e6e0000002600 */
[----:B------:R-:W2:Y:S01]  /*0030*/  S2UR UR4, SR_CTAID.Z ;  /* 0x00000000000479c3 */ /* 0x000ea20000002700 */
[----:B0-----:R-:W0:Y:S01]  /*0040*/  I2F.U32.RP R0, R2 ;  /* 0x0000000200007306 */ /* 0x001e220000209000 */
[----:B------:R-:W-:-:S07]  /*0050*/  ISETP.NE.U32.AND P2, PT, R2, RZ, PT ;  /* 0x000000ff0200720c */ /* 0x000fce0003f45070 */
[----:B0-----:R-:W0:Y:S02]  /*0060*/  MUFU.RCP R0, R0 ;  /* 0x0000000000007308 */ /* 0x001e240000001000 */
[----:B0-----:R-:W-:Y:S01]  /*0070*/  VIADD R4, R0, 0xffffffe ;  /* 0x0ffffffe00047836 */ /* 0x001fe20000000000 */
[----:B------:R-:W-:-:S05]  /*0080*/  LOP3.LUT R0, RZ, R2, RZ, 0x33, !PT ;  /* 0x00000002ff007212 */ /* 0x000fca00078e33ff */
[----:B------:R0:W3:Y:S02]  /*0090*/  F2I.FTZ.U32.TRUNC.NTZ R5, R4 ;  /* 0x0000000400057305 */ /* 0x0000e4000021f000 */
[----:B0-----:R-:W-:Y:S02]  /*00a0*/  IMAD.MOV.U32 R4, RZ, RZ, RZ ;  /* 0x000000ffff047224 */ /* 0x001fe400078e00ff */
[----:B---3--:R-:W-:-:S04]  /*00b0*/  IMAD.MOV R7, RZ, RZ, -R5 ;  /* 0x000000ffff077224 */ /* 0x008fc800078e0a05 */
[----:B------:R-:W-:-:S04]  /*00c0*/  IMAD R7, R7, R2, RZ ;  /* 0x0000000207077224 */ /* 0x000fc800078e02ff */
[----:B------:R-:W-:-:S06]  /*00d0*/  IMAD.HI.U32 R5, R5, R7, R4 ;  /* 0x0000000705057227 */ /* 0x000fcc00078e0004 */
[----:B--2---:R-:W-:-:S04]  /*00e0*/  IMAD.HI.U32 R5, R5, UR4, RZ ;  /* 0x0000000405057c27 */ /* 0x004fc8000f8e00ff */
[----:B------:R-:W-:-:S04]  /*00f0*/  IMAD.MOV R7, RZ, RZ, -R5 ;  /* 0x000000ffff077224 */ /* 0x000fc800078e0a05 */
[----:B------:R-:W-:Y:S01]  /*0100*/  IMAD R7, R2, R7, UR4 ;  /* 0x0000000402077e24 */ /* 0x000fe2000f8e0207 */
[----:B------:R-:W0:Y:S04]  /*0110*/  LDCU UR4, c[0x0][0x3a4] ;  /* 0x00007480ff0477ac */ /* 0x000e280008000800 */
[----:B------:R-:W-:-:S13]  /*0120*/  ISETP.GE.U32.AND P0, PT, R7, R2, PT ;  /* 0x000000020700720c */ /* 0x000fda0003f06070 */
[----:B------:R-:W-:Y:S02]  /*0130*/  @P0 IMAD.IADD R7, R7, 0x1, -R2 ;  /* 0x0000000107070824 */ /* 0x000fe400078e0a02 */
[----:B------:R-:W-:-:S03]  /*0140*/  @P0 VIADD R5, R5, 0x1 ;  /* 0x0000000105050836 */ /* 0x000fc60000000000 */
[----:B------:R-:W-:-:S13]  /*0150*/  ISETP.GE.U32.AND P1, PT, R7, R2, PT ;  /* 0x000000020700720c */ /* 0x000fda0003f26070 */
[----:B------:R-:W-:-:S05]  /*0160*/  @P1 VIADD R5, R5, 0x1 ;  /* 0x0000000105051836 */ /* 0x000fca0000000000 */
[----:B------:R-:W-:-:S04]  /*0170*/  SEL R5, R0, R5, !P2 ;  /* 0x0000000500057207 */ /* 0x000fc80005000000 */
[----:B0-----:R-:W-:-:S04]  /*0180*/  ISETP.GE.U32.AND P0, PT, R5, UR4, PT ;  /* 0x0000000405007c0c */ /* 0x001fc8000bf06070 */
[----:B-1----:R-:W-:-:S13]  /*0190*/  ISETP.GE.U32.OR P0, PT, R10, R3, P0 ;  /* 0x000000030a00720c */ /* 0x002fda0000706470 */
[----:B------:R-:W-:Y:S05]  /*01a0*/  @P0 EXIT ;  /* 0x000000000000094d */ /* 0x000fea0003800000 */
[----:B------:R-:W0:Y:S01]  /*01b0*/  LDC.64 R8, c[0x0][0x3b0] ;  /* 0x0000ec00ff087b82 */ /* 0x000e220000000a00 */
[----:B------:R-:W1:Y:S01]  /*01c0*/  S2R R6, SR_TID.X ;  /* 0x0000000000067919 */ /* 0x000e620000002100 */
[----:B------:R-:W-:Y:S01]  /*01d0*/  IMAD.IADD R4, R7, 0x1, -R2 ;  /* 0x0000000107047824 */ /* 0x000fe200078e0a02 */
[----:B------:R-:W2:Y:S01]  /*01e0*/  LDCU.64 UR6, c[0x0][0x358] ;  /* 0x00006b00ff0677ac */ /* 0x000ea20008000a00 */
[----:B------:R-:W-:Y:S03]  /*01f0*/  BSSY.RECONVERGENT B0, `(.L_x_0) ;  /* 0x00000a0000007945 */ /* 0x000fe60003800200 */
[----:B------:R-:W-:Y:S01]  /*0200*/  @P2 SEL R0, R4, R7, P1 ;  /* 0x0000000704002207 */ /* 0x000fe20000800000 */
[----:B------:R-:W3:Y:S04]  /*0210*/  LDCU.64 UR8, c[0x0][0x390] ;  /* 0x00007200ff0877ac */ /* 0x000ee80008000a00 */
[----:B------:R-:W-:Y:S01]  /*0220*/  IMAD R4, R5, R2, R0 ;  /* 0x0000000205047224 */ /* 0x000fe200078e0200 */
[----:B0-----:R-:W-:Y:S01]  /*0230*/  LEA.HI R9, R9, R9, RZ, 0x1 ;  /* 0x0000000909097211 */ /* 0x001fe200078f08ff */
[----:B------:R-:W-:-:S03]  /*0240*/  IMAD R7, R3, R8, RZ ;  /* 0x0000000803077224 */ /* 0x000fc600078e02ff */
[----:B------:R-:W-:Y:S01]  /*0250*/  SHF.R.S32.HI R9, RZ, 0x1, R9 ;  /* 0x00000001ff097819 */ /* 0x000fe20000011409 */
[----:B------:R-:W-:Y:S02]  /*0260*/  IMAD R4, R4, R7, RZ ;  /* 0x0000000704047224 */ /* 0x000fe400078e02ff */
[C---:B------:R-:W-:Y:S01]  /*0270*/  IMAD R7, R10.reuse, R8, RZ ;  /* 0x000000080a077224 */ /* 0x040fe200078e02ff */
[C---:B------:R-:W-:Y:S02]  /*0280*/  IADD3 R22, PT, PT, R10.reuse, 0x1, R9 ;  /* 0x000000010a167810 */ /* 0x040fe40007ffe009 */
[----:B------:R-:W-:Y:S02]  /*0290*/  VIADDMNMX R5, R10, -R9, RZ, !PT ;  /* 0x800000090a057246 */ /* 0x000fe400078001ff */
[----:B------:R-:W-:Y:S02]  /*02a0*/  VIMNMX R22, PT, PT, R22, R3, PT ;  /* 0x0000000316167248 */ /* 0x000fe40003fe0100 */
[----:B------:R-:W-:-:S03]  /*02b0*/  IADD3 R2, P1, PT, R7, R4, RZ ;  /* 0x0000000407027210 */ /* 0x000fc60007f3e0ff */
[----:B------:R-:W-:Y:S01]  /*02c0*/  IMAD.IADD R3, R22, 0x1, -R5 ;  /* 0x0000000116037824 */ /* 0x000fe200078e0a05 */
[----:B------:R-:W-:-:S04]  /*02d0*/  IADD3.X R0, PT, PT, RZ, RZ, RZ, P1, !PT ;  /* 0x000000ffff007210 */ /* 0x000fc80000ffe4ff */
[----:B-1----:R-:W-:-:S13]  /*02e0*/  ISETP.GE.U32.AND P0, PT, R6, R3, PT ;  /* 0x000000030600720c */ /* 0x002fda0003f06070 */
[----:B--23--:R-:W-:Y:S05]  /*02f0*/  @P0 BRA `(.L_x_1) ;  /* 0x00000008003c0947 */ /* 0x00cfea0003800000 */
[----:B------:R-:W0:Y:S01]  /*0300*/  LDC R21, c[0x0][0x360] ;  /* 0x0000d800ff157b82 */ /* 0x000e220000000800 */
[----:B------:R-:W-:-:S13]  /*0310*/  ISETP.NE.AND P0, PT, R8, RZ, PT ;  /* 0x000000ff0800720c */ /* 0x000fda0003f05270 */
[----:B------:R-:W-:Y:S05]  /*0320*/  @P0 BRA `(.L_x_2) ;  /* 0x00000000003c0947 */ /* 0x000fea0003800000 */
[----:B------:R-:W1:Y:S01]  /*0330*/  S2R R9, SR_CgaCtaId ;  /* 0x0000000000097919 */ /* 0x000e620000008800 */
[----:B------:R-:W2:Y:S01]  /*0340*/  LDCU UR4, c[0x0][0x3a0] ;  /* 0x00007400ff0477ac */ /* 0x000ea20008000800 */
[----:B------:R-:W-:Y:S01]  /*0350*/  MOV R7, 0x400 ;  /* 0x0000040000077802 */ /* 0x000fe20000000f00 */
[----:B------:R-:W-:Y:S01]  /*0360*/  BSSY.RECONVERGENT B1, `(.L_x_3) ;  /* 0x000000a000017945 */ /* 0x000fe20003800200 */
[----:B------:R-:W-:-:S03]  /*0370*/  IMAD.MOV.U32 R10, RZ, RZ, R6 ;  /* 0x000000ffff0a7224 */ /* 0x000fc600078e0006 */
[----:B------:R-:W-:Y:S02]  /*0380*/  VIADD R8, R7, 0x10 ;  /* 0x0000001007087836 */ /* 0x000fe40000000000 */
[----:B--2---:R-:W-:-:S03]  /*0390*/  FMUL R7, RZ, UR4 ;  /* 0x00000004ff077c20 */ /* 0x004fc60008400000 */
[----:B-1----:R-:W-:-:S07]  /*03a0*/  LEA R8, R9, R8, 0x18 ;  /* 0x0000000809087211 */ /* 0x002fce00078ec0ff */
.L_x_4:
[----:B------:R-:W-:Y:S02]  /*03b0*/  IMAD R12, R10, 0x4, R8 ;  /* 0x000000040a0c7824 */ /* 0x000fe400078e0208 */
[----:B0-----:R-:W-:-:S03]  /*03c0*/  IMAD.IADD R10, R21, 0x1, R10 ;  /* 0x00000001150a7824 */ /* 0x001fc600078e020a */
[----:B------:R1:W-:Y:S02]  /*03d0*/  STS [R12], R7 ;  /* 0x000000070c007388 */ /* 0x0003e40000000800 */
[----:B------:R-:W-:-:S13]  /*03e0*/  ISETP.GE.U32.AND P0, PT, R10, R3, PT ;  /* 0x000000030a00720c */ /* 0x000fda0003f06070 */
[----:B-1----:R-:W-:Y:S05]  /*03f0*/  @!P0 BRA `(.L_x_4) ;  /* 0xfffffffc00ec8947 */ /* 0x002fea000383ffff */
[----:B------:R-:W-:Y:S05]  /*0400*/  BSYNC.RECONVERGENT B1 ;  /* 0x0000000000017941 */ /* 0x000fea0003800200 */
.L_x_3:
[----:B------:R-:W-:Y:S05]  /*0410*/  BRA `(.L_x_1) ;  /* 0x0000000400f47947 */ /* 0x000fea0003800000 */
.L_x_2:
[C---:B------:R-:W-:Y:S01]  /*0420*/  LOP3.LUT R20, R8.reuse, 0x7, RZ, 0xc0, !PT ;  /* 0x0000000708147812 */ /* 0x040fe200078ec0ff */
[----:B------:R-:W-:Y:S01]  /*0430*/  IMAD.MOV.U32 R10, RZ, RZ, R6 ;  /* 0x000000ffff0a7224 */ /* 0x000fe200078e0006 */
[C---:B------:R-:W-:Y:S02]  /*0440*/  LOP3.LUT R11, R8.reuse, 0x3, RZ, 0xc0, !PT ;  /* 0x00000003080b7812 */ /* 0x040fe400078ec0ff */
[----:B------:R-:W-:Y:S01]  /*0450*/  LOP3.LUT R9, R8, 0xfffffff8, RZ, 0xc0, !PT ;  /* 0xfffffff808097812 */ /* 0x000fe200078ec0ff */
[----:B------:R-:W-:-:S05]  /*0460*/  VIADD R7, R20, 0xffffffff ;  /* 0xffffffff14077836 */ /* 0x000fca0000000000 */
[----:B------:R-:W-:-:S13]  /*0470*/  ISETP.GE.U32.AND P0, PT, R7, 0x3, PT ;  /* 0x000000030700780c */ /* 0x000fda0003f06070 */
.L_x_9:
[----:B------:R-:W1:Y:S01]  /*0480*/  LDC R18, c[0x0][0x3b0] ;  /* 0x0000ec00ff127b82 */ /* 0x000e620000000800 */
[----:B------:R-:W-:Y:S02]  /*0490*/  IMAD.IADD R7, R5, 0x1, R10 ;  /* 0x0000000105077824 */ /* 0x000fe400078e020a */
[----:B------:R-:W-:Y:S01]  /*04a0*/  HFMA2 R25, -RZ, RZ, 0, 0 ;  /* 0x00000000ff197431 */ /* 0x000fe200000001ff */
[----:B-1----:R-:W-:Y:S01]  /*04b0*/  ISETP.GE.U32.AND P1, PT, R18, 0x8, PT ;  /* 0x000000081200780c */ /* 0x002fe20003f26070 */
[----:B------:R-:W-:-:S05]  /*04c0*/  IMAD R7, R7, R18, RZ ;  /* 0x0000001207077224 */ /* 0x000fca00078e02ff */
[----:B------:R-:W-:Y:S01]  /*04d0*/  IADD3 R8, P2, PT, R7, R4, RZ ;  /* 0x0000000407087210 */ /* 0x000fe20007f5e0ff */
[----:B------:R-:W-:-:S04]  /*04e0*/  IMAD.MOV.U32 R7, RZ, RZ, RZ ;  /* 0x000000ffff077224 */ /* 0x000fc800078e00ff */
[----:B------:R-:W-:Y:S02]  /*04f0*/  IMAD.X R23, RZ, RZ, RZ, P2 ;  /* 0x000000ffff177224 */ /* 0x000fe400010e06ff */
[----:B------:R-:W-:Y:S06]  /*0500*/  @!P1 BRA `(.L_x_5) ;  /* 0x00000000009c9947 */ /* 0x000fec0003800000 */
[----:B------:R-:W-:Y:S02]  /*0510*/  IMAD.MOV.U32 R7, RZ, RZ, RZ ;  /* 0x000000ffff077224 */ /* 0x000fe400078e00ff */
[----:B------:R-:W-:-:S07]  /*0520*/  IMAD.MOV.U32 R17, RZ, RZ, RZ ;  /* 0x000000ffff117224 */ /* 0x000fce00078e00ff */
.L_x_6:
[----:B------:R-:W1:Y:S01]  /*0530*/  LDC.64 R12, c[0x0][0x388] ;  /* 0x0000e200ff0c7b82 */ /* 0x000e620000000a00 */
[C---:B------:R-:W-:Y:S02]  /*0540*/  IADD3 R19, P1, PT, R17.reuse, R2, RZ ;  /* 0x0000000211137210 */ /* 0x040fe40007f3e0ff */
[----:B------:R-:W-:-:S03]  /*0550*/  IADD3 R15, P2, PT, R17, R8, RZ ;  /* 0x00000008110f7210 */ /* 0x000fc60007f5e0ff */
[----:B------:R-:W-:Y:S02]  /*0560*/  IMAD.X R24, RZ, RZ, R0, P1 ;  /* 0x000000ffff187224 */ /* 0x000fe400008e0600 */
[----:B------:R-:W-:Y:S01]  /*0570*/  IMAD.X R16, RZ, RZ, R23, P2 ;  /* 0x000000ffff107224 */ /* 0x000fe200010e0617 */
[----:B------:R-:W-:-:S04]  /*0580*/  LEA R14, P2, R15, UR8, 0x2 ;  /* 0x000000080f0e7c11 */ /* 0x000fc8000f8410ff */
[----:B------:R-:W-:-:S05]  /*0590*/  LEA.HI.X R15, R15, UR9, R16, 0x2, P2 ;  /* 0x000000090f0f7c11 */ /* 0x000fca00090f1410 */
[----:B------:R-:W2:Y:S04]  /*05a0*/  LDG.E.CONSTANT R27, desc[UR6][R14.64+0x14] ;  /* 0x000014060e1b7981 */ /* 0x000ea8000c1e9900 */
[----:B------:R-:W3:Y:S01]  /*05b0*/  LDG.E.CONSTANT R28, desc[UR6][R14.64+0x18] ;  /* 0x000018060e1c7981 */ /* 0x000ee2000c1e9900 */
[----:B-1----:R-:W-:-:S03]  /*05c0*/  LEA R12, P1, R19, R12, 0x2 ;  /* 0x0000000c130c7211 */ /* 0x002fc600078210ff */
[----:B------:R-:W4:Y:S01]  /*05d0*/  LDG.E.CONSTANT R29, desc[UR6][R14.64+0x1c] ;  /* 0x00001c060e1d7981 */ /* 0x000f22000c1e9900 */
[----:B------:R-:W-:-:S03]  /*05e0*/  LEA.HI.X R13, R19, R13, R24, 0x2, P1 ;  /* 0x0000000d130d7211 */ /* 0x000fc600008f1418 */
[----:B------:R-:W5:Y:S04]  /*05f0*/  LDG.E.CONSTANT R19, desc[UR6][R14.64] ;  /* 0x000000060e137981 */ /* 0x000f68000c1e9900 */
[----:B------:R-:W5:Y:S04]  /*0600*/  LDG.E.CONSTANT R16, desc[UR6][R12.64] ;  /* 0x000000060c107981 */ /* 0x000f68000c1e9900 */
[----:B------:R-:W2:Y:S04]  /*0610*/  LDG.E.CONSTANT R24, desc[UR6][R14.64+0x4] ;  /* 0x000004060e187981 */ /* 0x000ea8000c1e9900 */
[----:B------:R-:W2:Y:S01]  /*0620*/  LDG.E.CONSTANT R25, desc[UR6][R12.64+0x4] ;  /* 0x000004060c197981 */ /* 0x000ea2000c1e9900 */
[----:B-----5:R-:W-:-:S03]  /*0630*/  FFMA R16, R16, R19, R7 ;  /* 0x0000001310107223 */ /* 0x020fc60000000007 */
[----:B------:R-:W5:Y:S04]  /*0640*/  LDG.E.CONSTANT R19, desc[UR6][R14.64+0x8] ;  /* 0x000008060e137981 */ /* 0x000f68000c1e9900 */
[----:B------:R-:W5:Y:S01]  /*0650*/  LDG.E.CONSTANT R7, desc[UR6][R12.64+0x8] ;  /* 0x000008060c077981 */ /* 0x000f62000c1e9900 */
[----:B--2---:R-:W-:-:S03]  /*0660*/  FFMA R16, R25, R24, R16 ;  /* 0x0000001819107223 */ /* 0x004fc60000000010 */
[----:B------:R-:W2:Y:S04]  /*0670*/  LDG.E.CONSTANT R24, desc[UR6][R14.64+0xc] ;  /* 0x00000c060e187981 */ /* 0x000ea8000c1e9900 */
[----:B------:R-:W2:Y:S01]  /*0680*/  LDG.E.CONSTANT R25, desc[UR6][R12.64+0xc] ;  /* 0x00000c060c197981 */ /* 0x000ea2000c1e9900 */
[----:B-----5:R-:W-:-:S03]  /*0690*/  FFMA R16, R7, R19, R16 ;  /* 0x0000001307107223 */ /* 0x020fc60000000010 */
[----:B------:R-:W5:Y:S04]  /*06a0*/  LDG.E.CONSTANT R7, desc[UR6][R14.64+0x10] ;  /* 0x000010060e077981 */ /* 0x000f68000c1e9900 */
[----:B------:R-:W4:Y:S01]  /*06b0*/  LDG.E.CONSTANT R19, desc[UR6][R12.64+0x1c] ;  /* 0x00001c060c137981 */ /* 0x000f22000c1e9900 */
[----:B--2---:R-:W-:-:S03]  /*06c0*/  FFMA R26, R25, R24, R16 ;  /* 0x00000018191a7223 */ /* 0x004fc60000000010 */
[----:B------:R-:W5:Y:S04]  /*06d0*/  LDG.E.CONSTANT R25, desc[UR6][R12.64+0x10] ;  /* 0x000010060c197981 */ /* 0x000f68000c1e9900 */
[----:B------:R-:W2:Y:S04]  /*06e0*/  LDG.E.CONSTANT R24, desc[UR6][R12.64+0x14] ;  /* 0x000014060c187981 */ /* 0x000ea8000c1e9900 */
[----:B------:R-:W3:Y:S01]  /*06f0*/  LDG.E.CONSTANT R16, desc[UR6][R12.64+0x18] ;  /* 0x000018060c107981 */ /* 0x000ee2000c1e9900 */
[----:B------:R-:W-:-:S05]  /*0700*/  VIADD R17, R17, 0x8 ;  /* 0x0000000811117836 */ /* 0x000fca0000000000 */
[----:B------:R-:W-:Y:S01]  /*0710*/  ISETP.NE.AND P1, PT, R17, R9, PT ;  /* 0x000000091100720c */ /* 0x000fe20003f25270 */
[----:B-----5:R-:W-:-:S04]  /*0720*/  FFMA R7, R25, R7, R26 ;  /* 0x0000000719077223 */ /* 0x020fc8000000001a */
[----:B--2---:R-:W-:-:S04]  /*0730*/  FFMA R7, R24, R27, R7 ;  /* 0x0000001b18077223 */ /* 0x004fc80000000007 */
[----:B---3--:R-:W-:-:S04]  /*0740*/  FFMA R16, R16, R28, R7 ;  /* 0x0000001c10107223 */ /* 0x008fc80000000007 */
[----:B----4-:R-:W-:Y:S01]  /*0750*/  FFMA R7, R19, R29, R16 ;  /* 0x0000001d13077223 */ /* 0x010fe20000000010 */
[----:B------:R-:W-:Y:S06]  /*0760*/  @P1 BRA `(.L_x_6) ;  /* 0xfffffffc00701947 */ /* 0x000fec000383ffff */
[----:B------:R-:W-:-:S07]  /*0770*/  IMAD.MOV.U32 R25, RZ, RZ, R9 ;  /* 0x000000ffff197224 */ /* 0x000fce00078e0009 */
.L_x_5:
[----:B------:R-:W-:-:S13]  /*0780*/  ISETP.NE.AND P1, PT, R20, RZ, PT ;  /* 0x000000ff1400720c */ /* 0x000fda0003f25270 */
[----:B------:R-:W-:Y:S05]  /*0790*/  @!P1 BRA `(.L_x_7) ;  /* 0x0000000000e89947 */ /* 0x000fea0003800000 */
[----:B------:R-:W-:Y:S01]  /*07a0*/  ISETP.NE.AND P1, PT, R11, RZ, PT ;  /* 0x000000ff0b00720c */ /* 0x000fe20003f25270 */
[----:B------:R-:W-:-:S12]  /*07b0*/  @!P0 BRA `(.L_x_8) ;  /* 0x00000000005c8947 */ /* 0x000fd80003800000 */
[----:B------:R-:W1:Y:S01]  /*07c0*/  LDC.64 R12, c[0x0][0x388] ;  /* 0x0000e200ff0c7b82 */ /* 0x000e620000000a00 */
[----:B------:R-:W2:Y:S01]  /*07d0*/  LDCU.64 UR4, c[0x0][0x390] ;  /* 0x00007200ff0477ac */ /* 0x000ea20008000a00 */
[C---:B------:R-:W-:Y:S02]  /*07e0*/  IADD3 R17, P2, PT, R25.reuse, R2, RZ ;  /* 0x0000000219117210 */ /* 0x040fe40007f5e0ff */
[----:B------:R-:W-:-:S03]  /*07f0*/  IADD3 R15, P3, PT, R25, R8, RZ ;  /* 0x00000008190f7210 */ /* 0x000fc60007f7e0ff */
[----:B------:R-:W-:Y:S01]  /*0800*/  IMAD.X R24, RZ, RZ, R0, P2 ;  /* 0x000000ffff187224 */ /* 0x000fe200010e0600 */
[----:B------:R-:W-:Y:S02]  /*0810*/  IADD3.X R16, PT, PT, RZ, R23, RZ, P3, !PT ;  /* 0x00000017ff107210 */ /* 0x000fe40001ffe4ff */
[----:B--2---:R-:W-:-:S04]  /*0820*/  LEA R14, P3, R15, UR4, 0x2 ;  /* 0x000000040f0e7c11 */ /* 0x004fc8000f8610ff */
[----:B------:R-:W-:Y:S02]  /*0830*/  LEA.HI.X R15, R15, UR5, R16, 0x2, P3 ;  /* 0x000000050f0f7c11 */ /* 0x000fe400098f1410 */
[----:B-1----:R-:W-:-:S03]  /*0840*/  LEA R12, P2, R17, R12, 0x2 ;  /* 0x0000000c110c7211 */ /* 0x002fc600078410ff */
[----:B------:R-:W2:Y:S01]  /*0850*/  LDG.E.CONSTANT R26, desc[UR6][R14.64] ;  /* 0x000000060e1a7981 */ /* 0x000ea2000c1e9900 */
[----:B------:R-:W-:-:S03]  /*0860*/  LEA.HI.X R13, R17, R13, R24, 0x2, P2 ;  /* 0x0000000d110d7211 */ /* 0x000fc600010f1418 */
[----:B------:R-:W3:Y:S04]  /*0870*/  LDG.E.CONSTANT R27, desc[UR6][R14.64+0x4] ;  /* 0x000004060e1b7981 */ /* 0x000ee8000c1e9900 */
[----:B------:R-:W2:Y:S04]  /*0880*/  LDG.E.CONSTANT R24, desc[UR6][R12.64] ;  /* 0x000000060c187981 */ /* 0x000ea8000c1e9900 */
[----:B------:R-:W3:Y:S04]  /*0890*/  LDG.E.CONSTANT R19, desc[UR6][R12.64+0x4] ;  /* 0x000004060c137981 */ /* 0x000ee8000c1e9900 */
[----:B------:R-:W4:Y:S04]  /*08a0*/  LDG.E.CONSTANT R16, desc[UR6][R12.64+0x8] ;  /* 0x000008060c107981 */ /* 0x000f28000c1e9900 */
[----:B------:R-:W4:Y:S04]  /*08b0*/  LDG.E.CONSTANT R28, desc[UR6][R14.64+0x8] ;  /* 0x000008060e1c7981 */ /* 0x000f28000c1e9900 */
[----:B------:R-:W5:Y:S04]  /*08c0*/  LDG.E.CONSTANT R17, desc[UR6][R12.64+0xc] ;  /* 0x00000c060c117981 */ /* 0x000f68000c1e9900 */
[----:B------:R-:W5:Y:S01]  /*08d0*/  LDG.E.CONSTANT R29, desc[UR6][R14.64+0xc] ;  /* 0x00000c060e1d7981 */ /* 0x000f62000c1e9900 */
[----:B------:R-:W-:-:S02]  /*08e0*/  VIADD R25, R25, 0x4 ;  /* 0x0000000419197836 */ /* 0x000fc40000000000 */
[----:B--2---:R-:W-:-:S04]  /*08f0*/  FFMA R24, R24, R26, R7 ;  /* 0x0000001a18187223 */ /* 0x004fc80000000007 */
[----:B---3--:R-:W-:-:S04]  /*0900*/  FFMA R19, R19, R27, R24 ;  /* 0x0000001b13137223 */ /* 0x008fc80000000018 */
[----:B----4-:R-:W-:-:S04]  /*0910*/  FFMA R16, R16, R28, R19 ;  /* 0x0000001c10107223 */ /* 0x010fc80000000013 */
[----:B-----5:R-:W-:-:S07]  /*0920*/  FFMA R7, R17, R29, R16 ;  /* 0x0000001d11077223 */ /* 0x020fce0000000010 */
.L_x_8:
[----:B------:R-:W-:Y:S05]  /*0930*/  @!P1 BRA `(.L_x_7) ;  /* 0x0000000000809947 */ /* 0x000fea0003800000 */
[----:B------:R-:W-:Y:S02]  /*0940*/  ISETP.NE.AND P2, PT, R11, 0x1, PT ;  /* 0x000000010b00780c */ /* 0x000fe40003f45270 */
[----:B------:R-:W-:-:S11]  /*0950*/  LOP3.LUT P1, RZ, R18, 0x1, RZ, 0xc0, !PT ;  /* 0x0000000112ff7812 */ /* 0x000fd6000782c0ff */
[----:B------:R-:W1:Y:S01]  /*0960*/  @P2 LDC.64 R14, c[0x0][0x388] ;  /* 0x0000e200ff0e2b82 */ /* 0x000e620000000a00 */
[C---:B------:R-:W-:Y:S02]  /*0970*/  @P2 IADD3 R18, P3, PT, R25.reuse, R2, RZ ;  /* 0x0000000219122210 */ /* 0x040fe40007f7e0ff */
[CC--:B------:R-:W-:Y:S01]  /*0980*/  @P2 IADD3 R24, P4, PT, R25.reuse, R8.reuse, RZ ;  /* 0x0000000819182210 */ /* 0x0c0fe20007f9e0ff */
[----:B------:R-:W-:Y:S02]  /*0990*/  @P2 VIADD R25, R25, 0x2 ;  /* 0x0000000219192836 */ /* 0x000fe40000000000 */
[----:B------:R-:W-:Y:S02]  /*09a0*/  @P2 IMAD.X R19, RZ, RZ, R0, P3 ;  /* 0x000000ffff132224 */ /* 0x000fe400018e0600 */
[----:B------:R-:W2:Y:S01]  /*09b0*/  @P2 LDC.64 R16, c[0x0][0x390] ;  /* 0x0000e400ff102b82 */ /* 0x000ea20000000a00 */
[----:B------:R-:W-:Y:S01]  /*09c0*/  @P2 IMAD.X R26, RZ, RZ, R23, P4 ;  /* 0x000000ffff1a2224 */ /* 0x000fe200020e0617 */
[----:B------:R-:W-:-:S05]  /*09d0*/  @P1 IADD3 R8, P5, PT, R25, R8, RZ ;  /* 0x0000000819081210 */ /* 0x000fca0007fbe0ff */
[----:B------:R-:W-:Y:S01]  /*09e0*/  @P1 IMAD.X R23, RZ, RZ, R23, P5 ;  /* 0x000000ffff171224 */ /* 0x000fe200028e0617 */
[----:B------:R-:W3:Y:S01]  /*09f0*/  @P1 LDC.64 R12, c[0x0][0x388] ;  /* 0x0000e200ff0c1b82 */ /* 0x000ee20000000a00 */
[----:B-1----:R-:W-:-:S04]  /*0a00*/  @P2 LEA R14, P3, R18, R14, 0x2 ;  /* 0x0000000e120e2211 */ /* 0x002fc800078610ff */
[----:B------:R-:W-:-:S03]  /*0a10*/  @P2 LEA.HI.X R15, R18, R15, R19, 0x2, P3 ;  /* 0x0000000f120f2211 */ /* 0x000fc600018f1413 */
[----:B------:R-:W1:Y:S01]  /*0a20*/  @P1 LDC.64 R18, c[0x0][0x390] ;  /* 0x0000e400ff121b82 */ /* 0x000e620000000a00 */
[----:B--2---:R-:W-:-:S04]  /*0a30*/  @P2 LEA R16, P3, R24, R16, 0x2 ;  /* 0x0000001018102211 */ /* 0x004fc800078610ff */
[----:B------:R-:W-:Y:S02]  /*0a40*/  @P2 LEA.HI.X R17, R24, R17, R26, 0x2, P3 ;  /* 0x0000001118112211 */ /* 0x000fe400018f141a */
[----:B------:R-:W-:Y:S01]  /*0a50*/  @P1 IADD3 R24, P3, PT, R25, R2, RZ ;  /* 0x0000000219181210 */ /* 0x000fe20007f7e0ff */
[----:B------:R-:W2:Y:S03]  /*0a60*/  @P2 LDG.E.CONSTANT R26, desc[UR6][R14.64] ;  /* 0x000000060e1a2981 */ /* 0x000ea6000c1e9900 */
[----:B---3--:R-:W-:Y:S01]  /*0a70*/  @P1 LEA R12, P4, R24, R12, 0x2 ;  /* 0x0000000c180c1211 */ /* 0x008fe200078810ff */
[----:B------:R-:W-:-:S05]  /*0a80*/  @P1 IMAD.X R25, RZ, RZ, R0, P3 ;  /* 0x000000ffff191224 */ /* 0x000fca00018e0600 */
[----:B------:R-:W-:Y:S02]  /*0a90*/  @P1 LEA.HI.X R13, R24, R13, R25, 0x2, P4 ;  /* 0x0000000d180d1211 */ /* 0x000fe400020f1419 */
[----:B------:R-:W2:Y:S01]  /*0aa0*/  @P2 LDG.E.CONSTANT R24, desc[UR6][R16.64] ;  /* 0x0000000610182981 */ /* 0x000ea2000c1e9900 */
[----:B-1----:R-:W-:-:S03]  /*0ab0*/  @P1 LEA R18, P3, R8, R18, 0x2 ;  /* 0x0000001208121211 */ /* 0x002fc600078610ff */
[----:B------:R-:W3:Y:S01]  /*0ac0*/  @P1 LDG.E.CONSTANT R12, desc[UR6][R12.64] ;  /* 0x000000060c0c1981 */ /* 0x000ee2000c1e9900 */
[----:B------:R-:W-:-:S03]  /*0ad0*/  @P1 LEA.HI.X R19, R8, R19, R23, 0x2, P3 ;  /* 0x0000001308131211 */ /* 0x000fc600018f1417 */
[----:B------:R-:W4:Y:S04]  /*0ae0*/  @P2 LDG.E.CONSTANT R23, desc[UR6][R14.64+0x4] ;  /* 0x000004060e172981 */ /* 0x000f28000c1e9900 */
[----:B------:R-:W4:Y:S04]  /*0af0*/  @P2 LDG.E.CONSTANT R8, desc[UR6][R16.64+0x4] ;  /* 0x0000040610082981 */ /* 0x000f28000c1e9900 */
[----:B------:R-:W3:Y:S01]  /*0b00*/  @P1 LDG.E.CONSTANT R18, desc[UR6][R18.64] ;  /* 0x0000000612121981 */ /* 0x000ee2000c1e9900 */
[----:B--2---:R-:W-:-:S04]  /*0b10*/  @P2 FFMA R24, R26, R24, R7 ;  /* 0x000000181a182223 */ /* 0x004fc80000000007 */
[----:B----4-:R-:W-:-:S04]  /*0b20*/  @P2 FFMA R7, R23, R8, R24 ;  /* 0x0000000817072223 */ /* 0x010fc80000000018 */
[----:B---3--:R-:W-:-:S07]  /*0b30*/  @P1 FFMA R7, R12, R18, R7 ;  /* 0x000000120c071223 */ /* 0x008fce0000000007 */
.L_x_7:
[----:B------:R-:W1:Y:S01]  /*0b40*/  S2UR UR5, SR_CgaCtaId ;  /* 0x00000000000579c3 */ /* 0x000e620000008800 */
[----:B------:R-:W2:Y:S01]  /*0b50*/  LDCU UR10, c[0x0][0x3a0] ;  /* 0x00007400ff0a77ac */ /* 0x000ea20008000800 */
[----:B------:R-:W-:Y:S02]  /*0b60*/  UMOV UR4, 0x400 ;  /* 0x0000040000047882 */ /* 0x000fe40000000000 */
[----:B------:R-:W-:Y:S01]  /*0b70*/  UIADD3 UR4, UPT, UPT, UR4, 0x10, URZ ;  /* 0x0000001004047890 */ /* 0x000fe2000fffe0ff */
[----:B--2---:R-:W-:-:S03]  /*0b80*/  FMUL R7, R7, UR10 ;  /* 0x0000000a07077c20 */ /* 0x004fc60008400000 */
[----:B-1----:R-:W-:-:S06]  /*0b90*/  ULEA UR4, UR5, UR4, 0x18 ;  /* 0x0000000405047291 */ /* 0x002fcc000f8ec0ff */
[----:B------:R-:W-:Y:S01]  /*0ba0*/  LEA R8, R10, UR4, 0x2 ;  /* 0x000000040a087c11 */ /* 0x000fe2000f8e10ff */
[----:B0-----:R-:W-:-:S04]  /*0bb0*/  IMAD.IADD R10, R21, 0x1, R10 ;  /* 0x00000001150a7824 */ /* 0x001fc800078e020a */
[----:B------:R1:W-:Y:S01]  /*0bc0*/  STS [R8], R7 ;  /* 0x0000000708007388 */ /* 0x0003e20000000800 */
[----:B------:R-:W-:-:S13]  /*0bd0*/  ISETP.GE.U32.AND P1, PT, R10, R3, PT ;  /* 0x000000030a00720c */ /* 0x000fda0003f26070 */
[----:B-1----:R-:W-:Y:S05]  /*0be0*/  @!P1 BRA `(.L_x_9) ;  /* 0xfffffff800249947 */ /* 0x002fea000383ffff */
.L_x_1:
[----:B------:R-:W-:Y:S05]  /*0bf0*/  BSYNC.RECONVERGENT B0 ;  /* 0x0000000000007941 */ /* 0x000fea0003800200 */
.L_x_0:
[----:B------:R-:W-:Y:S01]  /*0c00*/  BAR.SYNC.DEFER_BLOCKING 0x0 ;  /* 0x0000000000007b1d */ /* 0x000fe20000010000 */
[----:B------:R-:W-:Y:S01]  /*0c10*/  ISETP.GE.U32.AND P0, PT, R6, R3, PT ;  /* 0x000000030600720c */ /* 0x000fe20003f06070 */
[----:B------:R-:W-:-:S04]  /*0c20*/  IMAD.MOV.U32 R8, RZ, RZ, -0x2feafd07 ;  /* 0xd01502f9ff087424 */ /* 0x000fc800078e00ff */
[----:B------:R-:W-:Y:S08]  /*0c30*/  BSSY.RECONVERGENT B0, `(.L_x_10) ;  /* 0x000000f000007945 */ /* 0x000ff00003800200 */
[----:B------:R-:W-:Y:S05]  /*0c40*/  @P0 BRA `(.L_x_11) ;  /* 0x0000000000340947 */ /* 0x000fea0003800000 */
[----:B------:R-:W0:Y:S01]  /*0c50*/  S2R R10, SR_CgaCtaId ;  /* 0x00000000000a7919 */ /* 0x000e220000008800 */
[----:B------:R-:W1:Y:S01]  /*0c60*/  LDC R9, c[0x0][0x360] ;  /* 0x0000d800ff097b82 */ /* 0x000e620000000800 */
[----:B------:R-:W-:Y:S01]  /*0c70*/  MOV R7, 0x400 ;  /* 0x0000040000077802 */ /* 0x000fe20000000f00 */
[----:B------:R-:W-:-:S03]  /*0c80*/  IMAD.MOV.U32 R8, RZ, RZ, -0x2feafd07 ;  /* 0xd01502f9ff087424 */ /* 0x000fc600078e00ff */
[----:B------:R-:W-:-:S04]  /*0c90*/  IADD3 R7, PT, PT, R7, 0x10, RZ ;  /* 0x0000001007077810 */ /* 0x000fc80007ffe0ff */
[----:B0-----:R-:W-:Y:S01]  /*0ca0*/  LEA R11, R10, R7, 0x18 ;  /* 0x000000070a0b7211 */ /* 0x001fe200078ec0ff */
[----:B------:R-:W-:-:S07]  /*0cb0*/  IMAD.MOV.U32 R10, RZ, RZ, R6 ;  /* 0x000000ffff0a7224 */ /* 0x000fce00078e0006 */
.L_x_12:
[----:B------:R-:W-:Y:S02]  /*0cc0*/  IMAD R7, R10, 0x4, R11 ;  /* 0x000000040a077824 */ /* 0x000fe400078e020b */
[----:B-1----:R-:W-:-:S04]  /*0cd0*/  IMAD.IADD R10, R9, 0x1, R10 ;  /* 0x00000001090a7824 */ /* 0x002fc800078e020a */
[----:B------:R-:W0:Y:S01]  /*0ce0*/  LDS R7, [R7] ;  /* 0x0000000007077984 */ /* 0x000e220000000800 */
[----:B------:R-:W-:Y:S02]  /*0cf0*/  ISETP.GE.U32.AND P0, PT, R10, R3, PT ;  /* 0x000000030a00720c */ /* 0x000fe40003f06070 */
[----:B0-----:R-:W-:-:S11]  /*0d00*/  FMNMX R8, R7, R8, !PT ;  /* 0x0000000807087209 */ /* 0x001fd60007800000 */
[----:B------:R-:W-:Y:S05]  /*0d10*/  @!P0 BRA `(.L_x_12) ;  /* 0xfffffffc00e88947 */ /* 0x000fea000383ffff */
.L_x_11:
[----:B------:R-:W-:Y:S05]  /*0d20*/  BSYNC.RECONVERGENT B0 ;  /* 0x0000000000007941 */ /* 0x000fea0003800200 */
.L_x_10:
[----:B------:R-:W0:Y:S01]  /*0d30*/  SHFL.DOWN PT, R7, R8, 0x10, 0x1f ;  /* 0x0a001f0008077f89 */ /* 0x000e2200000e0000 */
[----:B------:R-:W-:Y:S01]  /*0d40*/  BSSY.RECONVERGENT B0, `(.L_x_13) ;  /* 0x0000018000007945 */ /* 0x000fe20003800200 */
[----:B------:R-:W-:Y:S02]  /*0d50*/  ISETP.GE.U32.AND P1, PT, R6, R3, PT ;  /* 0x000000030600720c */ /* 0x000fe40003f26070 */
[----:B0-----:R-:W-:Y:S01]  /*0d60*/  FMNMX R9, R7, R8, !PT ;  /* 0x0000000807097209 */ /* 0x001fe20007800000 */
[----:B------:R-:W-:-:S04]  /*0d70*/  IMAD.MOV.U32 R8, RZ, RZ, RZ ;  /* 0x000000ffff087224 */ /* 0x000fc800078e00ff */
[----:B------:R-:W0:Y:S02]  /*0d80*/  SHFL.DOWN PT, R10, R9, 0x8, 0x1f ;  /* 0x09001f00090a7f89 */ /* 0x000e2400000e0000 */
[----:B0-----:R-:W-:-:S05]  /*0d90*/  FMNMX R10, R9, R10, !PT ;  /* 0x0000000a090a7209 */ /* 0x001fca0007800000 */
[----:B------:R-:W0:Y:S02]  /*0da0*/  SHFL.DOWN PT, R7, R10, 0x4, 0x1f ;  /* 0x08801f000a077f89 */ /* 0x000e2400000e0000 */
[----:B0-----:R-:W-:Y:S02]  /*0db0*/  FMNMX R11, R10, R7, !PT ;  /* 0x000000070a0b7209 */ /* 0x001fe40007800000 */
[----:B------:R-:W-:-:S03]  /*0dc0*/  LOP3.LUT P0, R7, R6, 0x1f, RZ, 0xc0, !PT ;  /* 0x0000001f06077812 */ /* 0x000fc6000780c0ff */
[----:B------:R-:W0:Y:S02]  /*0dd0*/  SHFL.DOWN PT, R12, R11, 0x2, 0x1f ;  /* 0x08401f000b0c7f89 */ /* 0x000e2400000e0000 */
[----:B0-----:R-:W-:-:S05]  /*0de0*/  FMNMX R12, R11, R12, !PT ;  /* 0x0000000c0b0c7209 */ /* 0x001fca0007800000 */
[----:B------:R-:W0:Y:S02]  /*0df0*/  SHFL.DOWN PT, R13, R12, 0x1, 0x1f ;  /* 0x08201f000c0d7f89 */ /* 0x000e2400000e0000 */
[----:B0-----:R-:W-:Y:S01]  /*0e00*/  FMNMX R13, R12, R13, !PT ;  /* 0x0000000d0c0d7209 */ /* 0x001fe20007800000 */
[----:B------:R-:W-:Y:S06]  /*0e10*/  @P0 BRA `(.L_x_14) ;  /* 0x0000000000280947 */ /* 0x000fec0003800000 */
[----:B------:R-:W0:Y:S01]  /*0e20*/  S2R R9, SR_LANEID ;  /* 0x0000000000097919 */ /* 0x000e220000000000 */
[----:B------:R-:W1:Y:S01]  /*0e30*/  S2UR UR5, SR_CgaCtaId ;  /* 0x00000000000579c3 */ /* 0x000e620000008800 */
[----:B------:R-:W-:Y:S01]  /*0e40*/  VOTEU.ANY UR4, UPT, PT ;  /* 0x0000000000047886 */ /* 0x000fe200038e0100 */
[----:B------:R-:W-:Y:S01]  /*0e50*/  CREDUX.MAX.S32 UR8, R13 ;  /* 0x000000000d0872cc */ /* 0x000fe20000000200 */
[----:B------:R-:W-:-:S06]  /*0e60*/  UFLO.U32 UR4, UR4 ;  /* 0x00000004000472bd */ /* 0x000fcc00080e0000 */
[----:B0-----:R-:W-:Y:S01]  /*0e70*/  ISETP.EQ.U32.AND P0, PT, R9, UR4, PT ;  /* 0x0000000409007c0c */ /* 0x001fe2000bf02070 */
[----:B------:R-:W-:-:S05]  /*0e80*/  UMOV UR4, 0x400 ;  /* 0x0000040000047882 */ /* 0x000fca0000000000 */
[----:B------:R-:W-:Y:S01]  /*0e90*/  IMAD.U32 R9, RZ, RZ, UR8 ;  /* 0x00000008ff097e24 */ /* 0x000fe2000f8e00ff */
[----:B-1----:R-:W-:-:S09]  /*0ea0*/  ULEA UR4, UR5, UR4, 0x18 ;  /* 0x0000000405047291 */ /* 0x002fd2000f8ec0ff */
[----:B------:R0:W-:Y:S03]  /*0eb0*/  @P0 ATOMS.MAX.S32 RZ, [UR4], R9 ;  /* 0x00000009ffff098c */ /* 0x0001e60009000204 */
.L_x_14:
[----:B------:R-:W-:Y:S05]  /*0ec0*/  BSYNC.RECONVERGENT B0 ;  /* 0x0000000000007941 */ /* 0x000fea0003800200 */
.L_x_13:
[----:B------:R-:W-:Y:S06]  /*0ed0*/  BAR.SYNC.DEFER_BLOCKING 0x0 ;  /* 0x0000000000007b1d */ /* 0x000fec0000010000 */
[----:B------:R-:W-:Y:S04]  /*0ee0*/  BSSY.RECONVERGENT B0, `(.L_x_15) ;  /* 0x000001d000007945 */ /* 0x000fe80003800200 */
[----:B------:R-:W-:Y:S05]  /*0ef0*/  @P1 BRA `(.L_x_16) ;  /* 0x00000000006c1947 */ /* 0x000fea0003800000 */
[----:B------:R-:W0:Y:S01]  /*0f00*/  S2R R11, SR_CgaCtaId ;  /* 0x00000000000b7919 */ /* 0x000e220000008800 */
[----:B------:R-:W-:Y:S01]  /*0f10*/  MOV R8, 0x400 ;  /* 0x0000040000087802 */ /* 0x000fe20000000f00 */
[----:B------:R-:W1:Y:S01]  /*0f20*/  LDC R17, c[0x0][0x360] ;  /* 0x0000d800ff117b82 */ /* 0x000e620000000800 */
[----:B------:R-:W-:Y:S01]  /*0f30*/  MOV R10, R6 ;  /* 0x00000006000a7202 */ /* 0x000fe20000000f00 */
[----:B------:R-:W-:Y:S02]  /*0f40*/  IMAD.MOV.U32 R19, RZ, RZ, 0x3bbb989d ;  /* 0x3bbb989dff137424 */ /* 0x000fe400078e00ff */
[----:B------:R-:W-:Y:S01]  /*0f50*/  IMAD.MOV.U32 R14, RZ, RZ, 0x437c0000 ;  /* 0x437c0000ff0e7424 */ /* 0x000fe200078e00ff */
[----:B0-----:R-:W-:Y:S01]  /*0f60*/  LEA R9, R11, R8, 0x18 ;  /* 0x000000080b097211 */ /* 0x001fe200078ec0ff */
[----:B------:R-:W-:-:S05]  /*0f70*/  VIADD R8, R8, 0x10 ;  /* 0x0000001008087836 */ /* 0x000fca0000000000 */
[----:B------:R-:W0:Y:S01]  /*0f80*/  LDS R9, [R9] ;  /* 0x0000000009097984 */ /* 0x000e220000000800 */
[----:B------:R-:W-:Y:S01]  /*0f90*/  LEA R21, R11, R8, 0x18 ;  /* 0x000000080b157211 */ /* 0x000fe200078ec0ff */
[----:B------:R-:W-:-:S07]  /*0fa0*/  IMAD.MOV.U32 R8, RZ, RZ, RZ ;  /* 0x000000ffff087224 */ /* 0x000fce00078e00ff */
.L_x_17:
[----:B--2---:R-:W-:Y:S02]  /*0fb0*/  IMAD R11, R10, 0x4, R21 ;  /* 0x000000040a0b7824 */ /* 0x004fe400078e0215 */
[----:B-1----:R-:W-:-:S03]  /*0fc0*/  IMAD.IADD R10, R17, 0x1, R10 ;  /* 0x00000001110a7824 */ /* 0x002fc600078e020a */
[----:B------:R-:W0:Y:S02]  /*0fd0*/  LDS R12, [R11] ;  /* 0x000000000b0c7984 */ /* 0x000e240000000800 */
[----:B------:R-:W-:Y:S01]  /*0fe0*/  ISETP.GE.U32.AND P0, PT, R10, R3, PT ;  /* 0x000000030a00720c */ /* 0x000fe20003f06070 */
[----:B0-----:R-:W-:-:S04]  /*0ff0*/  FADD R12, -R9, R12 ;  /* 0x0000000c090c7221 */ /* 0x001fc80000000100 */
[----:B------:R-:W-:-:S04]  /*1000*/  FFMA.SAT R13, R12, R19, 0.5 ;  /* 0x3f0000000c0d7423 */ /* 0x000fc80000002013 */
[----:B------:R-:W-:-:S04]  /*1010*/  FFMA.RM R13, R13, R14, 12582913 ;  /* 0x4b4000010d0d7423 */ /* 0x000fc8000000400e */
[C---:B------:R-:W-:Y:S01]  /*1020*/  FADD R15, R13.reuse, -12583039 ;  /* 0xcb40007f0d0f7421 */ /* 0x040fe20000000000 */
[----:B------:R-:W-:-:S03]  /*1030*/  IMAD.SHL.U32 R13, R13, 0x800000, RZ ;  /* 0x008000000d0d7824 */ /* 0x000fc600078e00ff */
[----:B------:R-:W-:-:S04]  /*1040*/  FFMA R15, R12, 1.4426950216293334961, -R15 ;  /* 0x3fb8aa3b0c0f7823 */ /* 0x000fc8000000080f */
[----:B------:R-:W-:-:S04]  /*1050*/  FFMA R15, R12, 1.925963033500011079e-08, R15 ;  /* 0x32a570600c0f7823 */ /* 0x000fc8000000000f */
[----:B------:R-:W0:Y:S02]  /*1060*/  MUFU.EX2 R12, R15 ;  /* 0x0000000f000c7308 */ /* 0x000e240000000800 */
[----:B0-----:R-:W-:-:S04]  /*1070*/  FMUL R12, R13, R12 ;  /* 0x0000000c0d0c7220 */ /* 0x001fc80000400000 */
[----:B------:R-:W-:Y:S01]  /*1080*/  FADD R8, R12, R8 ;  /* 0x000000080c087221 */ /* 0x000fe20000000000 */
[----:B------:R2:W-:Y:S01]  /*1090*/  STS [R11], R12 ;  /* 0x0000000c0b007388 */ /* 0x0005e20000000800 */
[----:B------:R-:W-:Y:S05]  /*10a0*/  @!P0 BRA `(.L_x_17) ;  /* 0xfffffffc00c08947 */ /* 0x000fea000383ffff */
.L_x_16:
[----:B------:R-:W-:Y:S05]  /*10b0*/  BSYNC.RECONVERGENT B0 ;  /* 0x0000000000007941 */ /* 0x000fea0003800200 */
.L_x_15:
[----:B0-----:R-:W0:Y:S01]  /*10c0*/  SHFL.DOWN PT, R9, R8, 0x10, 0x1f ;  /* 0x0a001f0008097f89 */ /* 0x001e2200000e0000 */
[----:B------:R-:W-:Y:S01]  /*10d0*/  ISETP.NE.AND P0, PT, R6, RZ, PT ;  /* 0x000000ff0600720c */ /* 0x000fe20003f05270 */
[----:B------:R-:W-:Y:S01]  /*10e0*/  BSSY.RECONVERGENT B0, `(.L_x_18) ;  /* 0x0000019000007945 */ /* 0x000fe20003800200 */
[----:B------:R-:W-:-:S11]  /*10f0*/  ISETP.NE.AND P1, PT, R7, RZ, PT ;  /* 0x000000ff0700720c */ /* 0x000fd60003f25270 */
[----:B------:R-:W1:Y:S01]  /*1100*/  @!P0 S2R R15, SR_CgaCtaId ;  /* 0x00000000000f8919 */ /* 0x000e620000008800 */
[----:B0-----:R-:W-:Y:S01]  /*1110*/  FADD R9, R9, R8 ;  /* 0x0000000809097221 */ /* 0x001fe20000000000 */
[----:B------:R-:W-:-:S04]  /*1120*/  @!P0 MOV R8, 0x400 ;  /* 0x0000040000088802 */ /* 0x000fc80000000f00 */
[----:B------:R-:W0:Y:S01]  /*1130*/  SHFL.DOWN PT, R10, R9, 0x8, 0x1f ;  /* 0x09001f00090a7f89 */ /* 0x000e2200000e0000 */
[----:B-1----:R-:W-:-:S05]  /*1140*/  @!P0 LEA R8, R15, R8, 0x18 ;  /* 0x000000080f088211 */ /* 0x002fca00078ec0ff */
[----:B------:R-:W-:Y:S01]  /*1150*/  @!P0 STS [R8+0x4], RZ ;  /* 0x000004ff08008388 */ /* 0x000fe20000000800 */
[----:B0-----:R-:W-:-:S05]  /*1160*/  FADD R10, R9, R10 ;  /* 0x0000000a090a7221 */ /* 0x001fca0000000000 */
[----:B--2---:R-:W0:Y:S02]  /*1170*/  SHFL.DOWN PT, R11, R10, 0x4, 0x1f ;  /* 0x08801f000a0b7f89 */ /* 0x004e2400000e0000 */
[----:B0-----:R-:W-:-:S05]  /*1180*/  FADD R11, R10, R11 ;  /* 0x0000000b0a0b7221 */ /* 0x001fca0000000000 */
[----:B------:R-:W0:Y:S02]  /*1190*/  SHFL.DOWN PT, R12, R11, 0x2, 0x1f ;  /* 0x08401f000b0c7f89 */ /* 0x000e2400000e0000 */
[----:B0-----:R-:W-:-:S05]  /*11a0*/  FADD R12, R11, R12 ;  /* 0x0000000c0b0c7221 */ /* 0x001fca0000000000 */
[----:B------:R-:W0:Y:S02]  /*11b0*/  SHFL.DOWN PT, R13, R12, 0x1, 0x1f ;  /* 0x08201f000c0d7f89 */ /* 0x000e2400000e0000 */
[----:B0-----:R-:W-:Y:S01]  /*11c0*/  FADD R13, R12, R13 ;  /* 0x0000000d0c0d7221 */ /* 0x001fe20000000000 */
[----:B------:R-:W-:Y:S06]  /*11d0*/  BAR.SYNC.DEFER_BLOCKING 0x0 ;  /* 0x0000000000007b1d */ /* 0x000fec0000010000 */
[----:B------:R-:W-:Y:S05]  /*11e0*/  @P1 BRA `(.L_x_19) ;  /* 0x0000000000201947 */ /* 0x000fea0003800000 */
[----:B------:R-:W0:Y:S01]  /*11f0*/  S2R R8, SR_CgaCtaId ;  /* 0x0000000000087919 */ /* 0x000e220000008800 */
[----:B------:R-:W-:-:S05]  /*1200*/  MOV R7, 0x400 ;  /* 0x0000040000077802 */ /* 0x000fca0000000f00 */
[----:B------:R-:W-:-:S05]  /*1210*/  VIADD R7, R7, 0x4 ;  /* 0x0000000407077836 */ /* 0x000fca0000000000 */
[----:B0-----:R-:W-:-:S07]  /*1220*/  LEA R7, R8, R7, 0x18 ;  /* 0x0000000708077211 */ /* 0x001fce00078ec0ff */
.L_x_20:
[----:B------:R-:W0:Y:S02]  /*1230*/  LDS R8, [R7] ;  /* 0x0000000007087984 */ /* 0x000e240000000800 */
[----:B0-----:R-:W-:-:S05]  /*1240*/  FADD R9, R13, R8 ;  /* 0x000000080d097221 */ /* 0x001fca0000000000 */
[----:B------:R-:W0:Y:S02]  /*1250*/  ATOMS.CAST.SPIN P0, [R7], R8, R9 ;  /* 0x000000080700758d */ /* 0x000e240001800009 */
[----:B0-----:R-:W-:Y:S05]  /*1260*/  @!P0 BRA `(.L_x_20) ;  /* 0xfffffffc00f08947 */ /* 0x001fea000383ffff */
.L_x_19:
[----:B------:R-:W-:Y:S05]  /*1270*/  BSYNC.RECONVERGENT B0 ;  /* 0x0000000000007941 */ /* 0x000fea0003800200 */
.L_x_18:
[----:B------:R-:W-:Y:S01]  /*1280*/  BAR.SYNC.DEFER_BLOCKING 0x0 ;  /* 0x0000000000007b1d */ /* 0x000fe20000010000 */
[----:B------:R-:W-:-:S05]  /*1290*/  ISETP.GE.U32.AND P0, PT, R6, R3, PT ;  /* 0x000000030600720c */ /* 0x000fca0003f06070 */
[----:B------:R-:W-:Y:S08]  /*12a0*/  BSSY.RECONVERGENT B0, `(.L_x_21) ;  /* 0x000001e000007945 */ /* 0x000ff00003800200 */
[----:B------:R-:W-:Y:S05]  /*12b0*/  @P0 BRA `(.L_x_22) ;  /* 0x0000000000700947 */ /* 0x000fea0003800000 */
[----:B------:R-:W0:Y:S01]  /*12c0*/  S2UR UR5, SR_CgaCtaId ;  /* 0x00000000000579c3 */ /* 0x000e220000008800 */
[----:B------:R-:W-:-:S07]  /*12d0*/  UMOV UR4, 0x400 ;  /* 0x0000040000047882 */ /* 0x000fce0000000000 */
[----:B------:R-:W1:Y:S01]  /*12e0*/  LDC R8, c[0x0][0x360] ;  /* 0x0000d800ff087b82 */ /* 0x000e620000000800 */
[----:B0-----:R-:W-:-:S09]  /*12f0*/  ULEA UR4, UR5, UR4, 0x18 ;  /* 0x0000000405047291 */ /* 0x001fd2000f8ec0ff */
[----:B------:R-:W0:Y:S02]  /*1300*/  LDS R7, [UR4+0x4] ;  /* 0x00000404ff077984 */ /* 0x000e240008000800 */
[----:B0-----:R-:W-:-:S05]  /*1310*/  VIADD R9, R7, 0x1800000 ;  /* 0x0180000007097836 */ /* 0x001fca0000000000 */
[----:B------:R-:W-:-:S04]  /*1320*/  LOP3.LUT R9, R9, 0x7f800000, RZ, 0xc0, !PT ;  /* 0x7f80000009097812 */ /* 0x000fc800078ec0ff */
[----:B------:R-:W-:-:S13]  /*1330*/  ISETP.GT.U32.AND P0, PT, R9, 0x1ffffff, PT ;  /* 0x01ffffff0900780c */ /* 0x000fda0003f04070 */
[----:B-1----:R-:W-:Y:S05]  /*1340*/  @P0 BRA `(.L_x_23) ;  /* 0x00000000000c0947 */ /* 0x002fea0003800000 */
[----:B------:R-:W-:-:S07]  /*1350*/  MOV R10, 0x1370 ;  /* 0x00001370000a7802 */ /* 0x000fce0000000f00 */
[----:B------:R-:W-:Y:S05]  /*1360*/  CALL.REL.NOINC `($__internal_0_$__cuda_sm20_rcp_rn_f32_slowpath) ;  /* 0x0000000c00807944 */ /* 0x000fea0003c00000 */
[----:B------:R-:W-:Y:S05]  /*1370*/  BRA `(.L_x_24) ;  /* 0x0000000000107947 */ /* 0x000fea0003800000 */
.L_x_23:
[----:B------:R-:W0:Y:S02]  /*1380*/  MUFU.RCP R10, R7 ;  /* 0x00000007000a7308 */ /* 0x000e240000001000 */
[----:B0-----:R-:W-:-:S04]  /*1390*/  FFMA R9, R7, R10, -1 ;  /* 0xbf80000007097423 */ /* 0x001fc8000000000a */
[----:B------:R-:W-:-:S04]  /*13a0*/  FADD.FTZ R9, -R9, -RZ ;  /* 0x800000ff09097221 */ /* 0x000fc80000010100 */
[----:B------:R-:W-:-:S07]  /*13b0*/  FFMA R9, R10, R9, R10 ;  /* 0x000000090a097223 */ /* 0x000fce000000000a */
.L_x_24:
[----:B------:R-:W0:Y:S01]  /*13c0*/  S2R R11, SR_CgaCtaId ;  /* 0x00000000000b7919 */ /* 0x000e220000008800 */
[----:B------:R-:W-:-:S05]  /*13d0*/  MOV R7, 0x400 ;  /* 0x0000040000077802 */ /* 0x000fca0000000f00 */
[----:B------:R-:W-:Y:S01]  /*13e0*/  VIADD R10, R7, 0x10 ;  /* 0x00000010070a7836 */ /* 0x000fe20000000000 */
[----:B------:R-:W-:-:S04]  /*13f0*/  MOV R7, R6 ;  /* 0x0000000600077202 */ /* 0x000fc80000000f00 */
[----:B0-----:R-:W-:-:S07]  /*1400*/  LEA R14, R11, R10, 0x18 ;  /* 0x0000000a0b0e7211 */ /* 0x001fce00078ec0ff */
.L_x_25:
[----:B0-----:R-:W-:Y:S02]  /*1410*/  IMAD R10, R7, 0x4, R14 ;  /* 0x00000004070a7824 */ /* 0x001fe400078e020e */
[----:B------:R-:W-:-:S03]  /*1420*/  IMAD.IADD R7, R8, 0x1, R7 ;  /* 0x0000000108077824 */ /* 0x000fc600078e0207 */
[----:B------:R-:W0:Y:S02]  /*1430*/  LDS R12, [R10] ;  /* 0x000000000a0c7984 */ /* 0x000e240000000800 */
[----:B------:R-:W-:Y:S01]  /*1440*/  ISETP.GE.U32.AND P0, PT, R7, R3, PT ;  /* 0x000000030700720c */ /* 0x000fe20003f06070 */
[----:B0-----:R-:W-:-:S05]  /*1450*/  FMUL R11, R12, R9 ;  /* 0x000000090c0b7220 */ /* 0x001fca0000400000 */
[----:B------:R0:W-:Y:S07]  /*1460*/  STS [R10], R11 ;  /* 0x0000000b0a007388 */ /* 0x0001ee0000000800 */
[----:B------:R-:W-:Y:S05]  /*1470*/  @!P0 BRA `(.L_x_25) ;  /* 0xfffffffc00e48947 */ /* 0x000fea000383ffff */
.L_x_22:
[----:B------:R-:W-:Y:S05]  /*1480*/  BSYNC.RECONVERGENT B0 ;  /* 0x0000000000007941 */ /* 0x000fea0003800200 */
.L_x_21:
[----:B------:R-:W1:Y:S01]  /*1490*/  LDCU UR4, c[0x0][0x3b0] ;  /* 0x00007600ff0477ac */ /* 0x000e620008000800 */
[----:B------:R-:W-:Y:S01]  /*14a0*/  BAR.SYNC.DEFER_BLOCKING 0x0 ;  /* 0x0000000000007b1d */ /* 0x000fe20000010000 */
[----:B-1----:R-:W-:-:S13]  /*14b0*/  ISETP.GE.U32.AND P0, PT, R6, UR4, PT ;  /* 0x0000000406007c0c */ /* 0x002fda000bf06070 */
[----:B------:R-:W-:Y:S05]  /*14c0*/  @P0 EXIT ;  /* 0x000000000000094d */ /* 0x000fea0003800000 */
[----:B------:R-:W-:Y:S01]  /*14d0*/  IMAD.IADD R22, R5, 0x1, -R22 ;  /* 0x0000000105167824 */ /* 0x000fe200078e0a16 */
[----:B------:R-:W1:Y:S04]  /*14e0*/  LDCU.64 UR8, c[0x0][0x398] ;  /* 0x00007300ff0877ac */ /* 0x000e680008000a00 */
[----:B------:R-:W-:-:S13]  /*14f0*/  ISETP.GT.U32.AND P0, PT, R22, -0x8, PT ;  /* 0xfffffff81600780c */ /* 0x000fda0003f04070 */
.L_x_31:
[----:B------:R-:W-:Y:S01]  /*1500*/  ISETP.NE.AND P1, PT, R3, RZ, PT ;  /* 0x000000ff0300720c */ /* 0x000fe20003f25270 */
[----:B------:R-:W-:-:S12]  /*1510*/  IMAD.MOV.U32 R13, RZ, RZ, RZ ;  /* 0x000000ffff0d7224 */ /* 0x000fd800078e00ff */
[----:B------:R-:W-:Y:S05]  /*1520*/  @!P1 BRA `(.L_x_26) ;  /* 0x0000000800e09947 */ /* 0x000fea0003800000 */
[----:B------:R-:W-:Y:S02]  /*1530*/  IMAD.MOV.U32 R13, RZ, RZ, RZ ;  /* 0x000000ffff0d7224 */ /* 0x000fe400078e00ff */
[----:B------:R-:W-:Y:S01]  /*1540*/  IMAD.MOV.U32 R8, RZ, RZ, RZ ;  /* 0x000000ffff087224 */ /* 0x000fe200078e00ff */
[----:B------:R-:W-:Y:S06]  /*1550*/  @P0 BRA `(.L_x_27) ;  /* 0x0000000400640947 */ /* 0x000fec0003800000 */
[----:B------:R-:W2:Y:S01]  /*1560*/  S2UR UR5, SR_CgaCtaId ;  /* 0x00000000000579c3 */ /* 0x000ea20000008800 */
[----:B------:R-:W-:Y:S01]  /*1570*/  UMOV UR4, 0x400 ;  /* 0x0000040000047882 */ /* 0x000fe20000000000 */
[----:B------:R-:W-:Y:S01]  /*1580*/  IADD3 R19, PT, PT, R5, 0x4, RZ ;  /* 0x0000000405137810 */ /* 0x000fe20007ffe0ff */
[----:B------:R-:W-:Y:S01]  /*1590*/  UIADD3 UR4, UPT, UPT, UR4, 0x10, URZ ;  /* 0x0000001004047890 */ /* 0x000fe2000fffe0ff */
[----:B------:R-:W-:Y:S01]  /*15a0*/  LOP3.LUT R25, R3, 0xfffffff8, RZ, 0xc0, !PT ;  /* 0xfffffff803197812 */ /* 0x000fe200078ec0ff */
[C---:B------:R-:W-:Y:S02]  /*15b0*/  VIADD R7, R5.reuse, 0x2 ;  /* 0x0000000205077836 */ /* 0x040fe40000000000 */
[C---:B------:R-:W-:Y:S01]  /*15c0*/  VIADD R18, R5.reuse, 0x3 ;  /* 0x0000000305127836 */ /* 0x040fe20000000000 */
[----:B------:R-:W3:Y:S01]  /*15d0*/  LDC R8, c[0x0][0x3b0] ;  /* 0x0000ec00ff087b82 */ /* 0x000ee20000000800 */
[C---:B------:R-:W-:Y:S02]  /*15e0*/  VIADD R20, R5.reuse, 0x5 ;  /* 0x0000000505147836 */ /* 0x040fe40000000000 */
[----:B------:R-:W-:-:S02]  /*15f0*/  VIADD R21, R5, 0x6 ;  /* 0x0000000605157836 */ /* 0x000fc40000000000 */
[----:B------:R-:W-:Y:S02]  /*1600*/  VIADD R22, R5, 0x7 ;  /* 0x0000000705167836 */ /* 0x000fe40000000000 */
[----:B------:R-:W-:Y:S01]  /*1610*/  IMAD.MOV.U32 R13, RZ, RZ, RZ ;  /* 0x000000ffff0d7224 */ /* 0x000fe200078e00ff */
[----:B------:R-:W4:Y:S01]  /*1620*/  LDC R17, c[0x0][0x3b0] ;  /* 0x0000ec00ff117b82 */ /* 0x000f220000000800 */
[----:B------:R-:W-:Y:S01]  /*1630*/  IMAD.MOV R25, RZ, RZ, -R25 ;  /* 0x000000ffff197224 */ /* 0x000fe200078e0a19 */
[----:B--2---:R-:W-:-:S04]  /*1640*/  ULEA UR4, UR5, UR4, 0x18 ;  /* 0x0000000405047291 */ /* 0x004fc8000f8ec0ff */
[----:B------:R-:W-:Y:S01]  /*1650*/  UIADD3 UR4, UPT, UPT, UR4, 0x10, URZ ;  /* 0x0000001004047890 */ /* 0x000fe2000fffe0ff */
[----:B---3--:R-:W-:-:S05]  /*1660*/  IMAD R9, R5, R8, R8 ;  /* 0x0000000805097224 */ /* 0x008fca00078e0208 */
[----:B------:R-:W-:Y:S02]  /*1670*/  IMAD.U32 R24, RZ, RZ, UR4 ;  /* 0x00000004ff187e24 */ /* 0x000fe4000f8e00ff */
[--C-:B------:R-:W-:Y:S02]  /*1680*/  IMAD.IADD R16, R9, 0x1, R6.reuse ;  /* 0x0000000109107824 */ /* 0x100fe400078e0206 */
[-CC-:B----4-:R-:W-:Y:S02]  /*1690*/  IMAD R7, R7, R17.reuse, R6.reuse ;  /* 0x0000001107077224 */ /* 0x190fe400078e0206 */
[-CC-:B------:R-:W-:Y:S02]  /*16a0*/  IMAD R18, R18, R17.reuse, R6.reuse ;  /* 0x0000001112127224 */ /* 0x180fe400078e0206 */
[-CC-:B------:R-:W-:Y:S02]  /*16b0*/  IMAD R19, R19, R17.reuse, R6.reuse ;  /* 0x0000001113137224 */ /* 0x180fe400078e0206 */
[----:B------:R-:W-:-:S02]  /*16c0*/  IMAD R20, R20, R17, R6 ;  /* 0x0000001114147224 */ /* 0x000fc400078e0206 */
[-CC-:B------:R-:W-:Y:S02]  /*16d0*/  IMAD R21, R21, R17.reuse, R6.reuse ;  /* 0x0000001115157224 */ /* 0x180fe400078e0206 */
[-CC-:B------:R-:W-:Y:S02]  /*16e0*/  IMAD R22, R22, R17.reuse, R6.reuse ;  /* 0x0000001116167224 */ /* 0x180fe400078e0206 */
[----:B------:R-:W-:-:S07]  /*16f0*/  IMAD R23, R5, R17, R6 ;  /* 0x0000001105177224 */ /* 0x000fce00078e0206 */
.L_x_28:
[----:B------:R-:W-:-:S04]  /*1700*/  IADD3 R8, P1, PT, R4, R23, RZ ;  /* 0x0000001704087210 */ /* 0x000fc80007f3e0ff */
[----:B------:R-:W-:Y:S02]  /*1710*/  IADD3.X R9, PT, PT, RZ, RZ, RZ, P1, !PT ;  /* 0x000000ffff097210 */ /* 0x000fe40000ffe4ff */
[----:B-1----:R-:W-:-:S04]  /*1720*/  LEA R26, P1, R8, UR8, 0x2 ;  /* 0x00000008081a7c11 */ /* 0x002fc8000f8210ff */
[----:B------:R-:W-:-:S05]  /*1730*/  LEA.HI.X R27, R8, UR9, R9, 0x2, P1 ;  /* 0x00000009081b7c11 */ /* 0x000fca00088f1409 */
[----:B------:R-:W2:Y:S01]  /*1740*/  LDG.E.CONSTANT R26, desc[UR6][R26.64] ;  /* 0x000000061a1a7981 */ /* 0x000ea2000c1e9900 */
[----:B------:R-:W-:-:S05]  /*1750*/  IADD3 R8, P1, PT, R4, R16, RZ ;  /* 0x0000001004087210 */ /* 0x000fca0007f3e0ff */
[----:B------:R-:W-:Y:S01]  /*1760*/  IMAD.X R9, RZ, RZ, RZ, P1 ;  /* 0x000000ffff097224 */ /* 0x000fe200008e06ff */
[----:B------:R-:W-:-:S04]  /*1770*/  LEA R14, P1, R8, UR8, 0x2 ;  /* 0x00000008080e7c11 */ /* 0x000fc8000f8210ff */
[----:B------:R-:W-:Y:S02]  /*1780*/  LEA.HI.X R15, R8, UR9, R9, 0x2, P1 ;  /* 0x00000009080f7c11 */ /* 0x000fe400088f1409 */
[----:B0-----:R-:W2:Y:S04]  /*1790*/  LDS.128 R8, [R24+-0x10] ;  /* 0xfffff00018087984 */ /* 0x001ea80000000c00 */
[----:B------:R-:W3:Y:S01]  /*17a0*/  LDG.E.CONSTANT R14, desc[UR6][R14.64] ;  /* 0x000000060e0e7981 */ /* 0x000ee2000c1e9900 */
[----:B------:R-:W-:Y:S01]  /*17b0*/  IADD3 R28, P1, PT, R4, R7, RZ ;  /* 0x00000007041c7210 */ /* 0x000fe20007f3e0ff */
[----:B--2---:R-:W-:-:S04]  /*17c0*/  FFMA R8, R8, R26, R13 ;  /* 0x0000001a08087223 */ /* 0x004fc8000000000d */
[----:B------:R-:W-:Y:S01]  /*17d0*/  IMAD.X R13, RZ, RZ, RZ, P1 ;  /* 0x000000ffff0d7224 */ /* 0x000fe200008e06ff */
[----:B------:R-:W-:-:S04]  /*17e0*/  LEA R12, P1, R28, UR8, 0x2 ;  /* 0x000000081c0c7c11 */ /* 0x000fc8000f8210ff */
[----:B------:R-:W-:-:S06]  /*17f0*/  LEA.HI.X R13, R28, UR9, R13, 0x2, P1 ;  /* 0x000000091c0d7c11 */ /* 0x000fcc00088f140d */
[----:B------:R-:W2:Y:S01]  /*1800*/  LDG.E.CONSTANT R13, desc[UR6][R12.64] ;  /* 0x000000060c0d7981 */ /* 0x000ea2000c1e9900 */
[----:B------:R-:W-:Y:S01]  /*1810*/  IADD3 R26, P1, PT, R4, R18, RZ ;  /* 0x00000012041a7210 */ /* 0x000fe20007f3e0ff */
[----:B---3--:R-:W-:-:S04]  /*1820*/  FFMA R9, R9, R14, R8 ;  /* 0x0000000e09097223 */ /* 0x008fc80000000008 */
[----:B------:R-:W-:Y:S01]  /*1830*/  IMAD.X R27, RZ, RZ, RZ, P1 ;  /* 0x000000ffff1b7224 */ /* 0x000fe200008e06ff */
[----:B------:R-:W-:Y:S02]  /*1840*/  IADD3 R8, P2, PT, R4, R19, RZ ;  /* 0x0000001304087210 */ /* 0x000fe40007f5e0ff */
[----:B------:R-:W-:-:S03]  /*1850*/  LEA R28, P1, R26, UR8, 0x2 ;  /* 0x000000081a1c7c11 */ /* 0x000fc6000f8210ff */
[----:B------:R-:W-:Y:S01]  /*1860*/  IMAD.X R15, RZ, RZ, RZ, P2 ;  /* 0x000000ffff0f7224 */ /* 0x000fe200010e06ff */
[----:B------:R-:W-:Y:S02]  /*1870*/  LEA.HI.X R29, R26, UR9, R27, 0x2, P1 ;  /* 0x000000091a1d7c11 */ /* 0x000fe400088f141b */
[----:B------:R-:W-:-:S03]  /*1880*/  LEA R26, P1, R8, UR8, 0x2 ;  /* 0x00000008081a7c11 */ /* 0x000fc6000f8210ff */
[----:B------:R-:W3:Y:S01]  /*1890*/  LDG.E.CONSTANT R28, desc[UR6][R28.64] ;  /* 0x000000061c1c7981 */ /* 0x000ee2000c1e9900 */
[----:B------:R-:W-:-:S06]  /*18a0*/  LEA.HI.X R27, R8, UR9, R15, 0x2, P1 ;  /* 0x00000009081b7c11 */ /* 0x000fcc00088f140f */
[----:B------:R-:W4:Y:S01]  /*18b0*/  LDG.E.CONSTANT R27, desc[UR6][R26.64] ;  /* 0x000000061a1b7981 */ /* 0x000f22000c1e9900 */
[----:B--2---:R-:W-:-:S03]  /*18c0*/  FFMA R10, R10, R13, R9 ;  /* 0x0000000d0a0a7223 */ /* 0x004fc60000000009 */
[----:B------:R-:W4:Y:S01]  /*18d0*/  LDS.128 R12, [R24] ;  /* 0x00000000180c7984 */ /* 0x000f220000000c00 */
[----:B------:R-:W-:Y:S01]  /*18e0*/  IADD3 R9, P1, PT, R4, R20, RZ ;  /* 0x0000001404097210 */ /* 0x000fe20007f3e0ff */
[----:B---3--:R-:W-:-:S04]  /*18f0*/  FFMA R11, R11, R28, R10 ;  /* 0x0000001c0b0b7223 */ /* 0x008fc8000000000a */
[----:B------:R-:W-:Y:S01]  /*1900*/  IMAD.X R10, RZ, RZ, RZ, P1 ;  /* 0x000000ffff0a7224 */ /* 0x000fe200008e06ff */
[----:B------:R-:W-:-:S04]  /*1910*/  LEA R8, P1, R9, UR8, 0x2 ;  /* 0x0000000809087c11 */ /* 0x000fc8000f8210ff */
[----:B------:R-:W-:-:S05]  /*1920*/  LEA.HI.X R9, R9, UR9, R10, 0x2, P1 ;  /* 0x0000000909097c11 */ /* 0x000fca00088f140a */
[----:B------:R-:W2:Y:S01]  /*1930*/  LDG.E.CONSTANT R8, desc[UR6][R8.64] ;  /* 0x0000000608087981 */ /* 0x000ea2000c1e9900 */
[----:B----4-:R-:W-:Y:S01]  /*1940*/  FFMA R12, R12, R27, R11 ;  /* 0x0000001b0c0c7223 */ /* 0x010fe2000000000b */
[----:B------:R-:W-:-:S04]  /*1950*/  IADD3 R11, P2, PT, R4, R21, RZ ;  /* 0x00000015040b7210 */ /* 0x000fc80007f5e0ff */
[----:B------:R-:W-:Y:S01]  /*1960*/  LEA R10, P1, R11, UR8, 0x2 ;  /* 0x000000080b0a7c11 */ /* 0x000fe2000f8210ff */
[----:B------:R-:W-:-:S05]  /*1970*/  IMAD.X R28, RZ, RZ, RZ, P2 ;  /* 0x000000ffff1c7224 */ /* 0x000fca00010e06ff */
[----:B------:R-:W-:Y:S02]  /*1980*/  LEA.HI.X R11, R11, UR9, R28, 0x2, P1 ;  /* 0x000000090b0b7c11 */ /* 0x000fe400088f141c */
[----:B------:R-:W-:-:S03]  /*1990*/  IADD3 R27, P1, PT, R4, R22, RZ ;  /* 0x00000016041b7210 */ /* 0x000fc60007f3e0ff */
[----:B------:R-:W3:Y:S02]  /*19a0*/  LDG.E.CONSTANT R10, desc[UR6][R10.64] ;  /* 0x000000060a0a7981 */ /* 0x000ee4000c1e9900 */
[----:B------:R-:W-:Y:S01]  /*19b0*/  IMAD.X R28, RZ, RZ, RZ, P1 ;  /* 0x000000ffff1c7224 */ /* 0x000fe200008e06ff */
[----:B------:R-:W-:-:S04]  /*19c0*/  LEA R26, P1, R27, UR8, 0x2 ;  /* 0x000000081b1a7c11 */ /* 0x000fc8000f8210ff */
[----:B------:R-:W-:-:S05]  /*19d0*/  LEA.HI.X R27, R27, UR9, R28, 0x2, P1 ;  /* 0x000000091b1b7c11 */ /* 0x000fca00088f141c */
[----:B------:R-:W4:Y:S01]  /*19e0*/  LDG.E.CONSTANT R26, desc[UR6][R26.64] ;  /* 0x000000061a1a7981 */ /* 0x000f22000c1e9900 */
[----:B------:R-:W-:-:S04]  /*19f0*/  IADD3 R25, PT, PT, R25, 0x8, RZ ;  /* 0x0000000819197810 */ /* 0x000fc80007ffe0ff */
[----:B------:R-:W-:Y:S01]  /*1a00*/  ISETP.NE.AND P1, PT, R25, RZ, PT ;  /* 0x000000ff1900720c */ /* 0x000fe20003f25270 */
[C---:B------:R-:W-:Y:S01]  /*1a10*/  IMAD R16, R17.reuse, 0x8, R16 ;  /* 0x0000000811107824 */ /* 0x040fe200078e0210 */
[C---:B------:R-:W-:Y:S01]  /*1a20*/  LEA R23, R17.reuse, R23, 0x3 ;  /* 0x0000001711177211 */ /* 0x040fe200078e18ff */
[C---:B------:R-:W-:Y:S02]  /*1a30*/  IMAD R7, R17.reuse, 0x8, R7 ;  /* 0x0000000811077824 */ /* 0x040fe400078e0207 */
[C---:B------:R-:W-:Y:S02]  /*1a40*/  IMAD R18, R17.reuse, 0x8, R18 ;  /* 0x0000000811127824 */ /* 0x040fe400078e0212 */
[C---:B------:R-:W-:Y:S02]  /*1a50*/  IMAD R19, R17.reuse, 0x8, R19 ;  /* 0x0000000811137824 */ /* 0x040fe400078e0213 */
[C---:B------:R-:W-:Y:S02]  /*1a60*/  IMAD R20, R17.reuse, 0x8, R20 ;  /* 0x0000000811147824 */ /* 0x040fe400078e0214 */
[----:B------:R-:W-:-:S02]  /*1a70*/  IMAD R21, R17, 0x8, R21 ;  /* 0x0000000811157824 */ /* 0x000fc400078e0215 */
[----:B------:R-:W-:Y:S02]  /*1a80*/  IMAD R22, R17, 0x8, R22 ;  /* 0x0000000811167824 */ /* 0x000fe400078e0216 */
[----:B------:R-:W-:Y:S02]  /*1a90*/  VIADD R24, R24, 0x20 ;  /* 0x0000002018187836 */ /* 0x000fe40000000000 */
[----:B--2---:R-:W-:-:S04]  /*1aa0*/  FFMA R13, R13, R8, R12 ;  /* 0x000000080d0d7223 */ /* 0x004fc8000000000c */
[----:B---3--:R-:W-:-:S04]  /*1ab0*/  FFMA R14, R14, R10, R13 ;  /* 0x0000000a0e0e7223 */ /* 0x008fc8000000000d */
[----:B----4-:R-:W-:Y:S01]  /*1ac0*/  FFMA R13, R15, R26, R14 ;  /* 0x0000001a0f0d7223 */ /* 0x010fe2000000000e */
[----:B------:R-:W-:Y:S06]  /*1ad0*/  @P1 BRA `(.L_x_28) ;  /* 0xfffffffc00081947 */ /* 0x000fec000383ffff */
[----:B------:R-:W-:-:S07]  /*1ae0*/  LOP3.LUT R8, R3, 0xfffffff8, RZ, 0xc0, !PT ;  /* 0xfffffff803087812 */ /* 0x000fce00078ec0ff */
.L_x_27:
[----:B------:R-:W-:-:S04]  /*1af0*/  LOP3.LUT R7, R3, 0x7, RZ, 0xc0, !PT ;  /* 0x0000000703077812 */ /* 0x000fc800078ec0ff */
[----:B------:R-:W-:-:S13]  /*1b00*/  ISETP.NE.AND P1, PT, R7, RZ, PT ;  /* 0x000000ff0700720c */ /* 0x000fda0003f25270 */
[----:B------:R-:W-:Y:S05]  /*1b10*/  @!P1 BRA `(.L_x_26) ;  /* 0x0000000400649947 */ /* 0x000fea0003800000 */
[----:B------:R-:W-:Y:S01]  /*1b20*/  VIADD R7, R7, 0xffffffff ;  /* 0xffffffff07077836 */ /* 0x000fe20000000000 */
[----:B------:R-:W-:-:S04]  /*1b30*/  LOP3.LUT P1, R12, R3, 0x3, RZ, 0xc0, !PT ;  /* 0x00000003030c7812 */ /* 0x000fc8000782c0ff */
[----:B------:R-:W-:-:S13]  /*1b40*/  ISETP.GE.U32.AND P2, PT, R7, 0x3, PT ;  /* 0x000000030700780c */ /* 0x000fda0003f46070 */
[----:B------:R-:W-:Y:S05]  /*1b50*/  @!P2 BRA `(.L_x_29) ;  /* 0x00000000009ca947 */ /* 0x000fea0003800000 */
[----:B------:R-:W2:Y:S01]  /*1b60*/  LDCU UR4, c[0x0][0x3b0] ;  /* 0x00007600ff0477ac */ /* 0x000ea20008000800 */
[----:B------:R-:W-:Y:S01]  /*1b70*/  IMAD.IADD R7, R5, 0x1, R8 ;  /* 0x0000000105077824 */ /* 0x000fe200078e0208 */
[----:B------:R-:W3:Y:S03]  /*1b80*/  LDCU.64 UR10, c[0x0][0x398] ;  /* 0x00007300ff0a77ac */ /* 0x000ee60008000a00 */
[----:B--2---:R-:W-:-:S04]  /*1b90*/  IMAD R7, R7, UR4, R6 ;  /* 0x0000000407077c24 */ /* 0x004fc8000f8e0206 */
[----:B------:R-:W-:Y:S01]  /*1ba0*/  VIADD R9, R7, UR4 ;  /* 0x0000000407097c36 */ /* 0x000fe20008000000 */
[----:B------:R-:W-:-:S04]  /*1bb0*/  IADD3 R15, P2, PT, R4, R7, RZ ;  /* 0x00000007040f7210 */ /* 0x000fc80007f5e0ff */
[C---:B------:R-:W-:Y:S01]  /*1bc0*/  IADD3 R7, P3, PT, R4.reuse, R9, RZ ;  /* 0x0000000904077210 */ /* 0x040fe20007f7e0ff */
[----:B------:R-:W-:Y:S02]  /*1bd0*/  VIADD R9, R9, UR4 ;  /* 0x0000000409097c36 */ /* 0x000fe40008000000 */
[----:B------:R-:W-:Y:S01]  /*1be0*/  IMAD.X R16, RZ, RZ, RZ, P2 ;  /* 0x000000ffff107224 */ /* 0x000fe200010e06ff */
[----:B---3--:R-:W-:Y:S01]  /*1bf0*/  LEA R14, P2, R15, UR10, 0x2 ;  /* 0x0000000a0f0e7c11 */ /* 0x008fe2000f8410ff */
[----:B0-----:R-:W-:Y:S01]  /*1c00*/  IMAD.X R10, RZ, RZ, RZ, P3 ;  /* 0x000000ffff0a7224 */ /* 0x001fe200018e06ff */
[----:B------:R-:W-:Y:S02]  /*1c10*/  IADD3 R11, P4, PT, R4, R9, RZ ;  /* 0x00000009040b7210 */ /* 0x000fe40007f9e0ff */
[----:B------:R-:W-:Y:S02]  /*1c20*/  LEA R18, P3, R7, UR10, 0x2 ;  /* 0x0000000a07127c11 */ /* 0x000fe4000f8610ff */
[----:B------:R-:W-:-:S02]  /*1c30*/  IADD3 R9, PT, PT, R9, UR4, RZ ;  /* 0x0000000409097c10 */ /* 0x000fc4000fffe0ff */
[----:B------:R-:W-:Y:S01]  /*1c40*/  LEA.HI.X R15, R15, UR11, R16, 0x2, P2 ;  /* 0x0000000b0f0f7c11 */ /* 0x000fe200090f1410 */
[----:B------:R-:W-:Y:S01]  /*1c50*/  IMAD.X R16, RZ, RZ, RZ, P4 ;  /* 0x000000ffff107224 */ /* 0x000fe200020e06ff */
[----:B------:R-:W-:Y:S02]  /*1c60*/  LEA.HI.X R19, R7, UR11, R10, 0x2, P3 ;  /* 0x0000000b07137c11 */ /* 0x000fe400098f140a */
[C---:B------:R-:W-:Y:S02]  /*1c70*/  LEA R10, P2, R11.reuse, UR10, 0x2 ;  /* 0x0000000a0b0a7c11 */ /* 0x040fe4000f8410ff */
[----:B------:R-:W-:Y:S02]  /*1c80*/  IADD3 R7, P3, PT, R4, R9, RZ ;  /* 0x0000000904077210 */ /* 0x000fe40007f7e0ff */
[----:B------:R0:W2:Y:S01]  /*1c90*/  LDG.E.CONSTANT R9, desc[UR6][R14.64] ;  /* 0x000000060e097981 */ /* 0x0000a2000c1e9900 */
[----:B------:R-:W-:Y:S02]  /*1ca0*/  LEA.HI.X R11, R11, UR11, R16, 0x2, P2 ;  /* 0x0000000b0b0b7c11 */ /* 0x000fe400090f1410 */
[----:B------:R-:W-:Y:S01]  /*1cb0*/  IMAD.X R16, RZ, RZ, RZ, P3 ;  /* 0x000000ffff107224 */ /* 0x000fe200018e06ff */
[C---:B------:R-:W-:Y:S01]  /*1cc0*/  LEA R20, P2, R7.reuse, UR10, 0x2 ;  /* 0x0000000a07147c11 */ /* 0x040fe2000f8410ff */
[----:B------:R-:W3:Y:S03]  /*1cd0*/  LDG.E.CONSTANT R19, desc[UR6][R18.64] ;  /* 0x0000000612137981 */ /* 0x000ee6000c1e9900 */
[----:B------:R-:W-:Y:S01]  /*1ce0*/  LEA.HI.X R21, R7, UR11, R16, 0x2, P2 ;  /* 0x0000000b07157c11 */ /* 0x000fe200090f1410 */
[----:B------:R-:W4:Y:S05]  /*1cf0*/  LDG.E.CONSTANT R10, desc[UR6][R10.64] ;  /* 0x000000060a0a7981 */ /* 0x000f2a000c1e9900 */
[----:B------:R-:W5:Y:S01]  /*1d00*/  LDG.E.CONSTANT R21, desc[UR6][R20.64] ;  /* 0x0000000614157981 */ /* 0x000f62000c1e9900 */
[----:B------:R-:W1:Y:S01]  /*1d10*/  S2UR UR5, SR_CgaCtaId ;  /* 0x00000000000579c3 */ /* 0x000e620000008800 */
[----:B------:R-:W-:-:S02]  /*1d20*/  UMOV UR4, 0x400 ;  /* 0x0000040000047882 */ /* 0x000fc40000000000 */
[----:B------:R-:W-:-:S04]  /*1d30*/  UIADD3 UR4, UPT, UPT, UR4, 0x10, URZ ;  /* 0x0000001004047890 */ /* 0x000fc8000fffe0ff */
[----:B-1----:R-:W-:-:S06]  /*1d40*/  ULEA UR4, UR5, UR4, 0x18 ;  /* 0x0000000405047291 */ /* 0x002fcc000f8ec0ff */
[C---:B------:R-:W-:Y:S01]  /*1d50*/  LEA R7, R8.reuse, UR4, 0x2 ;  /* 0x0000000408077c11 */ /* 0x040fe2000f8e10ff */
[----:B------:R-:W-:-:S04]  /*1d60*/  VIADD R8, R8, 0x4 ;  /* 0x0000000408087836 */ /* 0x000fc80000000000 */
[----:B0-----:R-:W2:Y:S04]  /*1d70*/  LDS.64 R14, [R7] ;  /* 0x00000000070e7984 */ /* 0x001ea80000000a00 */
[----:B------:R-:W4:Y:S01]  /*1d80*/  LDS.64 R16, [R7+0x8] ;  /* 0x0000080007107984 */ /* 0x000f220000000a00 */
[----:B--2---:R-:W-:-:S04]  /*1d90*/  FFMA R14, R14, R9, R13 ;  /* 0x000000090e0e7223 */ /* 0x004fc8000000000d */
[----:B---3--:R-:W-:-:S04]  /*1da0*/  FFMA R15, R19, R15, R14 ;  /* 0x0000000f130f7223 */ /* 0x008fc8000000000e */
[----:B----4-:R-:W-:-:S04]  /*1db0*/  FFMA R10, R16, R10, R15 ;  /* 0x0000000a100a7223 */ /* 0x010fc8000000000f */
[----:B-----5:R-:W-:-:S07]  /*1dc0*/  FFMA R13, R21, R17, R10 ;  /* 0x00000011150d7223 */ /* 0x020fce000000000a */
.L_x_29:
[----:B------:R-:W-:Y:S05]  /*1dd0*/  @!P1 BRA `(.L_x_26) ;  /* 0x0000000000b49947 */ /* 0x000fea0003800000 */
[----:B------:R-:W-:Y:S02]  /*1de0*/  ISETP.NE.AND P2, PT, R12, 0x1, PT ;  /* 0x000000010c00780c */ /* 0x000fe40003f45270 */
[----:B------:R-:W-:-:S04]  /*1df0*/  LOP3.LUT R7, R3, 0x1, RZ, 0xc0, !PT ;  /* 0x0000000103077812 */ /* 0x000fc800078ec0ff */
[----:B------:R-:W-:-:S07]  /*1e00*/  ISETP.NE.U32.AND P1, PT, R7, 0x1, PT ;  /* 0x000000010700780c */ /* 0x000fce0003f25070 */
[----:B------:R-:W-:Y:S06]  /*1e10*/  @!P2 BRA `(.L_x_30) ;  /* 0x000000000060a947 */ /* 0x000fec0003800000 */
[----:B------:R-:W2:Y:S01]  /*1e20*/  LDCU UR4, c[0x0][0x3b0] ;  /* 0x00007600ff0477ac */ /* 0x000ea20008000800 */
[----:B------:R-:W-:Y:S01]  /*1e30*/  IMAD.IADD R7, R5, 0x1, R8 ;  /* 0x0000000105077824 */ /* 0x000fe200078e0208 */
[----:B------:R-:W0:Y:S03]  /*1e40*/  LDCU.64 UR10, c[0x0][0x398] ;  /* 0x00007300ff0a77ac */ /* 0x000e260008000a00 */
[----:B--2---:R-:W-:-:S05]  /*1e50*/  IMAD R7, R7, UR4, R6 ;  /* 0x0000000407077c24 */ /* 0x004fca000f8e0206 */
[----:B------:R-:W-:Y:S01]  /*1e60*/  IADD3 R9, P2, PT, R4, R7, RZ ;  /* 0x0000000704097210 */ /* 0x000fe20007f5e0ff */
[----:B------:R-:W-:-:S04]  /*1e70*/  VIADD R7, R7, UR4 ;  /* 0x0000000407077c36 */ /* 0x000fc80008000000 */
[----:B------:R-:W-:Y:S01]  /*1e80*/  IMAD.X R12, RZ, RZ, RZ, P2 ;  /* 0x000000ffff0c7224 */ /* 0x000fe200010e06ff */
[C---:B0-----:R-:W-:Y:S02]  /*1e90*/  LEA R10, P2, R9.reuse, UR10, 0x2 ;  /* 0x0000000a090a7c11 */ /* 0x041fe4000f8410ff */
[----:B------:R-:W-:Y:S02]  /*1ea0*/  IADD3 R7, P3, PT, R4, R7, RZ ;  /* 0x0000000704077210 */ /* 0x000fe40007f7e0ff */
[----:B------:R-:W-:Y:S02]  /*1eb0*/  LEA.HI.X R11, R9, UR11, R12, 0x2, P2 ;  /* 0x0000000b090b7c11 */ /* 0x000fe400090f140c */
[C---:B------:R-:W-:Y:S01]  /*1ec0*/  LEA R14, P2, R7.reuse, UR10, 0x2 ;  /* 0x0000000a070e7c11 */ /* 0x040fe2000f8410ff */
[----:B------:R-:W-:Y:S02]  /*1ed0*/  IMAD.X R12, RZ, RZ, RZ, P3 ;  /* 0x000000ffff0c7224 */ /* 0x000fe400018e06ff */
[----:B------:R-:W2:Y:S03]  /*1ee0*/  LDG.E.CONSTANT R10, desc[UR6][R10.64] ;  /* 0x000000060a0a7981 */ /* 0x000ea6000c1e9900 */
[----:B------:R-:W-:-:S06]  /*1ef0*/  LEA.HI.X R15, R7, UR11, R12, 0x2, P2 ;  /* 0x0000000b070f7c11 */ /* 0x000fcc00090f140c */
[----:B------:R-:W3:Y:S01]  /*1f00*/  LDG.E.CONSTANT R15, desc[UR6][R14.64] ;  /* 0x000000060e0f7981 */ /* 0x000ee2000c1e9900 */
[----:B------:R-:W0:Y:S01]  /*1f10*/  S2UR UR5, SR_CgaCtaId ;  /* 0x00000000000579c3 */ /* 0x000e220000008800 */
[----:B------:R-:W-:Y:S02]  /*1f20*/  UMOV UR4, 0x400 ;  /* 0x0000040000047882 */ /* 0x000fe40000000000 */
[----:B------:R-:W-:-:S04]  /*1f30*/  UIADD3 UR4, UPT, UPT, UR4, 0x10, URZ ;  /* 0x0000001004047890 */ /* 0x000fc8000fffe0ff */
[----:B0-----:R-:W-:-:S06]  /*1f40*/  ULEA UR4, UR5, UR4, 0x18 ;  /* 0x0000000405047291 */ /* 0x001fcc000f8ec0ff */
[----:B------:R-:W-:-:S05]  /*1f50*/  LEA R7, R8, UR4, 0x2 ;  /* 0x0000000408077c11 */ /* 0x000fca000f8e10ff */
[----:B------:R-:W2:Y:S01]  /*1f60*/  LDS.64 R16, [R7] ;  /* 0x0000000007107984 */ /* 0x000ea20000000a00 */
[----:B------:R-:W-:Y:S01]  /*1f70*/  IADD3 R8, PT, PT, R8, 0x2, RZ ;  /* 0x0000000208087810 */ /* 0x000fe20007ffe0ff */
[----:B--2---:R-:W-:-:S04]  /*1f80*/  FFMA R16, R16, R10, R13 ;  /* 0x0000000a10107223 */ /* 0x004fc8000000000d */
[----:B---3--:R-:W-:-:S07]  /*1f90*/  FFMA R13, R15, R17, R16 ;  /* 0x000000110f0d7223 */ /* 0x008fce0000000010 */
.L_x_30:
[----:B------:R-:W-:Y:S05]  /*1fa0*/  @P1 BRA `(.L_x_26) ;  /* 0x0000000000401947 */ /* 0x000fea0003800000 */
[----:B------:R-:W2:Y:S01]  /*1fb0*/  LDCU UR4, c[0x0][0x3b0] ;  /* 0x00007600ff0477ac */ /* 0x000ea20008000800 */
[----:B------:R-:W-:Y:S01]  /*1fc0*/  IMAD.IADD R7, R5, 0x1, R8 ;  /* 0x0000000105077824 */ /* 0x000fe200078e0208 */
[----:B------:R-:W0:Y:S03]  /*1fd0*/  LDCU.64 UR10, c[0x0][0x398] ;  /* 0x00007300ff0a77ac */ /* 0x000e260008000a00 */
[----:B--2---:R-:W-:-:S05]  /*1fe0*/  IMAD R7, R7, UR4, R6 ;  /* 0x0000000407077c24 */ /* 0x004fca000f8e0206 */
[----:B------:R-:W-:-:S05]  /*1ff0*/  IADD3 R7, P1, PT, R4, R7, RZ ;  /* 0x0000000704077210 */ /* 0x000fca0007f3e0ff */
[----:B------:R-:W-:Y:S01]  /*2000*/  IMAD.X R12, RZ, RZ, RZ, P1 ;  /* 0x000000ffff0c7224 */ /* 0x000fe200008e06ff */
[----:B0-----:R-:W-:-:S04]  /*2010*/  LEA R10, P1, R7, UR10, 0x2 ;  /* 0x0000000a070a7c11 */ /* 0x001fc8000f8210ff */
[----:B------:R-:W-:-:S05]  /*2020*/  LEA.HI.X R11, R7, UR11, R12, 0x2, P1 ;  /* 0x0000000b070b7c11 */ /* 0x000fca00088f140c */
[----:B------:R-:W2:Y:S01]  /*2030*/  LDG.E.CONSTANT R10, desc[UR6][R10.64] ;  /* 0x000000060a0a7981 */ /* 0x000ea2000c1e9900 */
[----:B------:R-:W0:Y:S01]  /*2040*/  S2UR UR5, SR_CgaCtaId ;  /* 0x00000000000579c3 */ /* 0x000e220000008800 */
[----:B------:R-:W-:Y:S02]  /*2050*/  UMOV UR4, 0x400 ;  /* 0x0000040000047882 */ /* 0x000fe40000000000 */
[----:B------:R-:W-:-:S04]  /*2060*/  UIADD3 UR4, UPT, UPT, UR4, 0x10, URZ ;  /* 0x0000001004047890 */ /* 0x000fc8000fffe0ff */
[----:B0-----:R-:W-:-:S06]  /*2070*/  ULEA UR4, UR5, UR4, 0x18 ;  /* 0x0000000405047291 */ /* 0x001fcc000f8ec0ff */
[----:B------:R-:W-:-:S06]  /*2080*/  LEA R8, R8, UR4, 0x2 ;  /* 0x0000000408087c11 */ /* 0x000fcc000f8e10ff */
[----:B------:R-:W2:Y:S02]  /*2090*/  LDS R8, [R8] ;  /* 0x0000000008087984 */ /* 0x000ea40000000800 */
[----:B--2---:R-:W-:-:S07]  /*20a0*/  FFMA R13, R8, R10, R13 ;  /* 0x0000000a080d7223 */ /* 0x004fce000000000d */
.L_x_26:
[----:B------:R-:W2:Y:S01]  /*20b0*/  LDCU.64 UR10, c[0x0][0x380] ;  /* 0x00007000ff0a77ac */ /* 0x000ea20008000a00 */
[----:B------:R-:W-:Y:S01]  /*20c0*/  IADD3 R7, P1, PT, R6, R2, RZ ;  /* 0x0000000206077210 */ /* 0x000fe20007f3e0ff */
[----:B------:R-:W3:Y:S04]  /*20d0*/  LDCU UR4, c[0x0][0x360] ;  /* 0x00006c00ff0477ac */ /* 0x000ee80008000800 */
[----:B0-----:R-:W-:Y:S01]  /*20e0*/  IMAD.X R10, RZ, RZ, R0, P1 ;  /* 0x000000ffff0a7224 */ /* 0x001fe200008e0600 */
[----:B------:R-:W0:Y:S01]  /*20f0*/  LDCU UR5, c[0x0][0x3b0] ;  /* 0x00007600ff0577ac */ /* 0x000e220008000800 */
[----:B--2---:R-:W-:-:S04]  /*2100*/  LEA R8, P1, R7, UR10, 0x2 ;  /* 0x0000000a07087c11 */ /* 0x004fc8000f8210ff */
[----:B------:R-:W-:Y:S01]  /*2110*/  LEA.HI.X R9, R7, UR11, R10, 0x2, P1 ;  /* 0x0000000b07097c11 */ /* 0x000fe200088f140a */
[----:B---3--:R-:W-:-:S04]  /*2120*/  VIADD R6, R6, UR4 ;  /* 0x0000000406067c36 */ /* 0x008fc80008000000 */
[----:B------:R2:W-:Y:S01]  /*2130*/  STG.E desc[UR6][R8.64], R13 ;  /* 0x0000000d08007986 */ /* 0x0005e2000c101906 */
[----:B0-----:R-:W-:-:S13]  /*2140*/  ISETP.GE.U32.AND P1, PT, R6, UR5, PT ;  /* 0x0000000506007c0c */ /* 0x001fda000bf26070 */
[----:B--2---:R-:W-:Y:S05]  /*2150*/  @!P1 BRA `(.L_x_31) ;  /* 0xfffffff000e89947 */ /* 0x004fea000383ffff */
[----:B-1----:R-:W-:Y:S05]  /*2160*/  EXIT ;  /* 0x000000000000794d */ /* 0x002fea0003800000 */
        .weak           $__internal_0_$__cuda_sm20_rcp_rn_f32_slowpath
        .type           $__internal_0_$__cuda_sm20_rcp_rn_f32_slowpath,@function
        .size           $__internal_0_$__cuda_sm20_rcp_rn_f32_slowpath,(.L_x_577 - $__internal_0_$__cuda_sm20_rcp_rn_f32_slowpath)
$__internal_0_$__cuda_sm20_rcp_rn_f32_slowpath:
[----:B------:R-:W-:-:S05]  /*2170*/  IMAD.SHL.U32 R9, R7, 0x2, RZ ;  /* 0x0000000207097824 */ /* 0x000fca00078e00ff */
[----:B------:R-:W-:-:S04]  /*2180*/  SHF.R.U32.HI R9, RZ, 0x18, R9 ;  /* 0x00000018ff097819 */ /* 0x000fc80000011609 */
[----:B------:R-:W-:-:S13]  /*2190*/  ISETP.NE.U32.AND P0, PT, R9, RZ, PT ;  /* 0x000000ff0900720c */ /* 0x000fda0003f05070 */
[----:B------:R-:W-:Y:S05]  /*21a0*/  @P0 BRA `(.L_x_32) ;  /* 0x00000000002c0947 */ /* 0x000fea0003800000 */
[----:B------:R-:W-:-:S05]  /*21b0*/  IMAD.SHL.U32 R9, R7, 0x2, RZ ;  /* 0x0000000207097824 */ /* 0x000fca00078e00ff */
[----:B------:R-:W-:-:S13]  /*21c0*/  ISETP.NE.AND P0, PT, R9, RZ, PT ;  /* 0x000000ff0900720c */ /* 0x000fda0003f05270 */
[----:B------:R2:W3:Y:S01]  /*21d0*/  @!P0 MUFU.RCP R9, R7 ;  /* 0x0000000700098308 */ /* 0x0004e20000001000 */
[----:B------:R-:W-:Y:S05]  /*21e0*/  @!P0 BRA `(.L_x_33) ;  /* 0x0000000000a48947 */ /* 0x000fea0003800000 */
[----:B------:R-:W-:-:S04]  /*21f0*/  FFMA R11, R7, 1.84467440737095516160e+19, RZ ;  /* 0x5f800000070b7823 */ /* 0x000fc800000000ff */
[----:B------:R-:W2:Y:S02]  /*2200*/  MUFU.RCP R12, R11 ;  /* 0x0000000b000c7308 */ /* 0x000ea40000001000 */
[----:B--2---:R-:W-:-:S04]  /*2210*/  FFMA R7, R11, R12, -1 ;  /* 0xbf8000000b077423 */ /* 0x004fc8000000000c */
[----:B------:R-:W-:-:S04]  /*2220*/  FADD.FTZ R7, -R7, -RZ ;  /* 0x800000ff07077221 */ /* 0x000fc80000010100 */
[----:B------:R-:W-:-:S04]  /*2230*/  FFMA R7, R12, R7, R12 ;  /* 0x000000070c077223 */ /* 0x000fc8000000000c */
[----:B---3--:R-:W-:Y:S01]  /*2240*/  FFMA R9, R7, 1.84467440737095516160e+19, RZ ;  /* 0x5f80000007097823 */ /* 0x008fe200000000ff */
[----:B------:R-:W-:Y:S06]  /*2250*/  BRA `(.L_x_33) ;  /* 0x0000000000887947 */ /* 0x000fec0003800000 */
.L_x_32:
[----:B------:R-:W-:-:S05]  /*2260*/  VIADD R11, R9, 0xffffff03 ;  /* 0xffffff03090b7836 */ /* 0x000fca0000000000 */
[----:B------:R-:W-:-:S13]  /*2270*/  ISETP.GT.U32.AND P0, PT, R11, 0x1, PT ;  /* 0x000000010b00780c */ /* 0x000fda0003f04070 */
[----:B------:R-:W-:Y:S05]  /*2280*/  @P0 BRA `(.L_x_34) ;  /* 0x0000000000780947 */ /* 0x000fea0003800000 */
[----:B------:R-:W-:Y:S01]  /*2290*/  LOP3.LUT R12, R7, 0x7fffff, RZ, 0xc0, !PT ;  /* 0x007fffff070c7812 */ /* 0x000fe200078ec0ff */
[----:B------:R-:W-:Y:S02]  /*22a0*/  HFMA2 R16, -RZ, RZ, 0, 1.78813934326171875e-07 ;  /* 0x00000003ff107431 */ /* 0x000fe400000001ff */
[----:B------:R-:W-:Y:S01]  /*22b0*/  VIADD R9, R9, 0xffffff04 ;  /* 0xffffff0409097836 */ /* 0x000fe20000000000 */
[----:B------:R-:W-:-:S04]  /*22c0*/  LOP3.LUT R12, R12, 0x3f800000, RZ, 0xfc, !PT ;  /* 0x3f8000000c0c7812 */ /* 0x000fc800078efcff */
[----:B------:R-:W0:Y:S01]  /*22d0*/  MUFU.RCP R13, R12 ;  /* 0x0000000c000d7308 */ /* 0x000e220000001000 */
[----:B------:R-:W-:Y:S01]  /*22e0*/  SHF.L.U32 R17, R16, R11, RZ ;  /* 0x0000000b10117219 */ /* 0x000fe200000006ff */
[----:B0-----:R-:W-:-:S04]  /*22f0*/  FFMA R14, R12, R13, -1 ;  /* 0xbf8000000c0e7423 */ /* 0x001fc8000000000d */
[----:B------:R-:W-:-:S04]  /*2300*/  FADD.FTZ R14, -R14, -RZ ;  /* 0x800000ff0e0e7221 */ /* 0x000fc80000010100 */
[CCC-:B------:R-:W-:Y:S01]  /*2310*/  FFMA.RM R15, R13.reuse, R14.reuse, R13.reuse ;  /* 0x0000000e0d0f7223 */ /* 0x1c0fe2000000400d */
[----:B------:R-:W-:-:S04]  /*2320*/  FFMA.RP R14, R13, R14, R13 ;  /* 0x0000000e0d0e7223 */ /* 0x000fc8000000800d */
[C---:B------:R-:W-:Y:S02]  /*2330*/  LOP3.LUT R13, R15.reuse, 0x7fffff, RZ, 0xc0, !PT ;  /* 0x007fffff0f0d7812 */ /* 0x040fe400078ec0ff */
[----:B------:R-:W-:Y:S02]  /*2340*/  FSETP.NEU.FTZ.AND P0, PT, R15, R14, PT ;  /* 0x0000000e0f00720b */ /* 0x000fe40003f1d000 */
[----:B------:R-:W-:Y:S02]  /*2350*/  LOP3.LUT R14, R13, 0x800000, RZ, 0xfc, !PT ;  /* 0x008000000d0e7812 */ /* 0x000fe400078efcff */
[----:B------:R-:W-:Y:S02]  /*2360*/  SEL R13, RZ, 0xffffffff, !P0 ;  /* 0xffffffffff0d7807 */ /* 0x000fe40004000000 */
[----:B------:R-:W-:-:S03]  /*2370*/  LOP3.LUT R12, R17, R14, RZ, 0xc0, !PT ;  /* 0x0000000e110c7212 */ /* 0x000fc600078ec0ff */
[----:B------:R-:W-:Y:S01]  /*2380*/  IMAD.MOV R13, RZ, RZ, -R13 ;  /* 0x000000ffff0d7224 */ /* 0x000fe200078e0a0d */
[----:B------:R-:W-:-:S04]  /*2390*/  SHF.R.U32.HI R12, RZ, R11, R12 ;  /* 0x0000000bff0c7219 */ /* 0x000fc8000001160c */
[--C-:B------:R-:W-:Y:S02]  /*23a0*/  LOP3.LUT P1, RZ, R13, R11, R14.reuse, 0xf8, !PT ;  /* 0x0000000b0dff7212 */ /* 0x100fe4000782f80e */
[C---:B------:R-:W-:Y:S02]  /*23b0*/  LOP3.LUT P0, RZ, R12.reuse, 0x1, RZ, 0xc0, !PT ;  /* 0x000000010cff7812 */ /* 0x040fe4000780c0ff */
[----:B------:R-:W-:Y:S02]  /*23c0*/  LOP3.LUT P2, RZ, R12, 0x2, RZ, 0xc0, !PT ;  /* 0x000000020cff7812 */ /* 0x000fe4000784c0ff */
[----:B------:R-:W-:Y:S02]  /*23d0*/  SHF.R.U32.HI R14, RZ, R9, R14 ;  /* 0x00000009ff0e7219 */ /* 0x000fe4000001160e */
[----:B------:R-:W-:Y:S02]  /*23e0*/  PLOP3.LUT P0, PT, P0, P1, P2, 0xe0, 0x0 ;  /* 0x000000000000781c */ /* 0x000fe40000703c20 */
[----:B------:R-:W-:-:S02]  /*23f0*/  LOP3.LUT P1, RZ, R7, 0x7fffff, RZ, 0xc0, !PT ;  /* 0x007fffff07ff7812 */ /* 0x000fc4000782c0ff */
[----:B------:R-:W-:-:S05]  /*2400*/  SEL R11, RZ, 0x1, !P0 ;  /* 0x00000001ff0b7807 */ /* 0x000fca0004000000 */
[----:B------:R-:W-:-:S05]  /*2410*/  IMAD.MOV R11, RZ, RZ, -R11 ;  /* 0x000000ffff0b7224 */ /* 0x000fca00078e0a0b */
[----:B------:R-:W-:-:S13]  /*2420*/  ISETP.GE.AND P0, PT, R11, RZ, PT ;  /* 0x000000ff0b00720c */ /* 0x000fda0003f06270 */
[----:B------:R-:W-:-:S04]  /*2430*/  @!P0 VIADD R14, R14, 0x1 ;  /* 0x000000010e0e8836 */ /* 0x000fc80000000000 */
[----:B------:R-:W-:-:S05]  /*2440*/  @!P1 IMAD.SHL.U32 R14, R14, 0x2, RZ ;  /* 0x000000020e0e9824 */ /* 0x000fca00078e00ff */
[----:B------:R-:W-:Y:S01]  /*2450*/  LOP3.LUT R9, R14, 0x80000000, R7, 0xf8, !PT ;  /* 0x800000000e097812 */ /* 0x000fe200078ef807 */
[----:B------:R-:W-:Y:S06]  /*2460*/  BRA `(.L_x_33) ;  /* 0x0000000000047947 */ /* 0x000fec0003800000 */
.L_x_34:
[----:B------:R0:W1:Y:S02]  /*2470*/  MUFU.RCP R9, R7 ;  /* 0x0000000700097308 */ /* 0x0000640000001000 */
.L_x_33:
[----:B------:R-:W-:-:S04]  /*2480*/  IMAD.MOV.U32 R11, RZ, RZ, 0x0 ;  /* 0x00000000ff0b7424 */ /* 0x000fc800078e00ff */
[----:B0123--:R-:W-:Y:S05]  /*2490*/  RET.REL.NODEC R10 `(steel_sliding_window_attention_kernel) ;  /* 0xffffffd80ad87950 */ /* 0x00ffea0003c3ffff */
.L_x_35:
[----:B------:R-:W-:-:S00]  /*24a0*/  BRA `(.L_x_35) ;  /* 0xfffffffc00fc7947 */ /* 0x000fc0000383ffff */
[----:B------:R-:W-:-:S00]  /*24b0*/  NOP ;  /* 0x0000000000007918 */ /* 0x000fc00000000000 */
        /* <DEDUP_REMOVED lines=12> */
.L_x_577:


//--------------------- .text.steel_mqa_attention_kernel --------------------------
	.section	.text.steel_mqa_attention_kernel,"ax",@progbits
	.align	128
        .global         steel_mqa_attention_kernel
        .type           steel_mqa_attention_kernel,@function
        .size           steel_mqa_attention_kernel,(.L_x_578 - steel_mqa_attention_kernel)
        .other          steel_mqa_attention_kernel,@"STO_CUDA_ENTRY STV_DEFAULT"
steel_mqa_attention_kernel:
.text.steel_mqa_attention_kernel:
[----:B------:R-:W-:Y:S08]  /*0000*/  LDC R1, c[0x0][0x37c] ;  /* 0x0000df00ff017b82 */ /* 0x000ff00000000800 */
[----:B------:R-:W0:Y:S01]  /*0010*/  LDC.64 R6, c[0x0][0x3a8] ;  /* 0x0000ea00ff067b82 */ /* 0x000e220000000a00 */
[----:B------:R-:W1:Y:S07]  /*0020*/  LDCU UR5, c[0x0][0x3a4] ;  /* 0x00007480ff0577ac */ /* 0x000e6e0008000800 */
[----:B------:R-:W2:Y:S01]  /*0030*/  S2UR UR4, SR_CTAID.Z ;  /* 0x00000000000479c3 */ /* 0x000ea20000002700 */
[----:B0-----:R-:W0:Y:S01]  /*0040*/  I2F.U32.RP R0, R6 ;  /* 0x0000000600007306 */ /* 0x001e220000209000 */
[----:B------:R-:W-:-:S07]  /*0050*/  ISETP.NE.U32.AND P2, PT, R6, RZ, PT ;  /* 0x000000ff0600720c */ /* 0x000fce0003f45070 */
[----:B0-----:R-:W0:Y:S02]  /*0060*/  MUFU.RCP R0, R0 ;  /* 0x0000000000007308 */ /* 0x001e240000001000 */
[----:B0-----:R-:W-:-:S06]  /*0070*/  VIADD R2, R0, 0xffffffe ;  /* 0x0ffffffe00027836 */ /* 0x001fcc0000000000 */
[----:B------:R0:W3:Y:S02]  /*0080*/  F2I.FTZ.U32.TRUNC.NTZ R3, R2 ;  /* 0x0000000200037305 */ /* 0x0000e4000021f000 */
[----:B0-----:R-:W-:Y:S02]  /*0090*/  IMAD.MOV.U32 R2, RZ, RZ, RZ ;  /* 0x000000ffff027224 */ /* 0x001fe400078e00ff */
[----:B---3--:R-:W-:-:S04]  /*00a0*/  IMAD.MOV R5, RZ, RZ, -R3 ;  /* 0x000000ffff057224 */ /* 0x008fc800078e0a03 */
[----:B------:R-:W-:-:S04]  /*00b0*/  IMAD R5, R5, R6, RZ ;  /* 0x0000000605057224 */ /* 0x000fc800078e02ff */
[----:B------:R-:W-:Y:S01]  /*00c0*/  IMAD.HI.U32 R3, R3, R5, R2 ;  /* 0x0000000503037227 */ /* 0x000fe200078e0002 */
[----:B------:R-:W-:-:S05]  /*00d0*/  LOP3.LUT R2, RZ, R6, RZ, 0x33, !PT ;  /* 0x00000006ff027212 */ /* 0x000fca00078e33ff */
[----:B--2---:R-:W-:-:S04]  /*00e0*/  IMAD.HI.U32 R3, R3, UR4, RZ ;  /* 0x0000000403037c27 */ /* 0x004fc8000f8e00ff */
[----:B------:R-:W-:-:S04]  /*00f0*/  IMAD.MOV R5, RZ, RZ, -R3 ;  /* 0x000000ffff057224 */ /* 0x000fc800078e0a03 */
[----:B------:R-:W-:Y:S01]  /*0100*/  IMAD R5, R6, R5, UR4 ;  /* 0x0000000406057e24 */ /* 0x000fe2000f8e0205 */
[----:B------:R-:W0:Y:S04]  /*0110*/  S2UR UR4, SR_CTAID.Y ;  /* 0x00000000000479c3 */ /* 0x000e280000002600 */
[----:B------:R-:W-:-:S13]  /*0120*/  ISETP.GE.U32.AND P0, PT, R5, R6, PT ;  /* 0x000000060500720c */ /* 0x000fda0003f06070 */
[----:B------:R-:W-:Y:S02]  /*0130*/  @P0 IMAD.IADD R5, R5, 0x1, -R6 ;  /* 0x0000000105050824 */ /* 0x000fe400078e0a06 */
[----:B------:R-:W-:-:S03]  /*0140*/  @P0 VIADD R3, R3, 0x1 ;  /* 0x0000000103030836 */ /* 0x000fc60000000000 */
[----:B------:R-:W-:-:S13]  /*0150*/  ISETP.GE.U32.AND P1, PT, R5, R6, PT ;  /* 0x000000060500720c */ /* 0x000fda0003f26070 */
[----:B------:R-:W-:-:S05]  /*0160*/  @P1 VIADD R3, R3, 0x1 ;  /* 0x0000000103031836 */ /* 0x000fca0000000000 */
[----:B------:R-:W-:-:S04]  /*0170*/  SEL R9, R2, R3, !P2 ;  /* 0x0000000302097207 */ /* 0x000fc80005000000 */
[----:B-1----:R-:W-:-:S04]  /*0180*/  ISETP.GE.U32.AND P0, PT, R9, UR5, PT ;  /* 0x0000000509007c0c */ /* 0x002fc8000bf06070 */
[----:B0-----:R-:W-:-:S13]  /*0190*/  ISETP.LE.U32.OR P0, PT, R7, UR4, P0 ;  /* 0x0000000407007c0c */ /* 0x001fda0008703470 */
[----:B------:R-:W-:Y:S05]  /*01a0*/  @P0 EXIT ;  /* 0x000000000000094d */ /* 0x000fea0003800000 */
[----:B------:R-:W0:Y:S01]  /*01b0*/  S2R R0, SR_TID.X ;  /* 0x0000000000007919 */ /* 0x000e220000002100 */
[----:B------:R-:W1:Y:S01]  /*01c0*/  LDC R10, c[0x0][0x3b0] ;  /* 0x0000ec00ff0a7b82 */ /* 0x000e620000000800 */
[-C--:B------:R-:W-:Y:S01]  /*01d0*/  IADD3 R4, PT, PT, R5, -R6.reuse, RZ ;  /* 0x8000000605047210 */ /* 0x080fe20007ffe0ff */
[----:B------:R-:W2:Y:S01]  /*01e0*/  LDCU.64 UR6, c[0x0][0x358] ;  /* 0x00006b00ff0677ac */ /* 0x000ea20008000a00 */
[----:B------:R-:W-:Y:S02]  /*01f0*/  BSSY.RECONVERGENT B0, `(.L_x_36) ;  /* 0x0000088000007945 */ /* 0x000fe40003800200 */
[----:B------:R-:W-:Y:S01]  /*0200*/  @P2 SEL R2, R4, R5, P1 ;  /* 0x0000000504022207 */ /* 0x000fe20000800000 */
[----:B------:R-:W3:Y:S04]  /*0210*/  LDCU.64 UR8, c[0x0][0x390] ;  /* 0x00007200ff0877ac */ /* 0x000ee80008000a00 */
[----:B------:R-:W-:-:S02]  /*0220*/  IMAD R2, R9, R6, R2 ;  /* 0x0000000609027224 */ /* 0x000fc400078e0202 */
[----:B-1----:R-:W-:Y:S02]  /*0230*/  IMAD R4, R7, R10, RZ ;  /* 0x0000000a07047224 */ /* 0x002fe400078e02ff */
[----:B------:R-:W-:Y:S02]  /*0240*/  IMAD R3, R10, UR4, RZ ;  /* 0x000000040a037c24 */ /* 0x000fe4000f8e02ff */
[----:B------:R-:W-:Y:S01]  /*0250*/  IMAD R2, R2, R4, RZ ;  /* 0x0000000402027224 */ /* 0x000fe200078e02ff */
[----:B0-----:R-:W-:-:S04]  /*0260*/  ISETP.GE.U32.AND P0, PT, R0, R7, PT ;  /* 0x000000070000720c */ /* 0x001fc80003f06070 */
[----:B------:R-:W-:Y:S01]  /*0270*/  IADD3 R3, P1, PT, R2, R3, RZ ;  /* 0x0000000302037210 */ /* 0x000fe20007f3e0ff */
[----:B------:R-:W-:-:S04]  /*0280*/  IMAD R2, R9, R4, RZ ;  /* 0x0000000409027224 */ /* 0x000fc800078e02ff */
[----:B------:R-:W-:-:S04]  /*0290*/  IMAD.X R4, RZ, RZ, RZ, P1 ;  /* 0x000000ffff047224 */ /* 0x000fc800008e06ff */
[----:B--23--:R-:W-:Y:S05]  /*02a0*/  @P0 BRA `(.L_x_37) ;  /* 0x0000000400f00947 */ /* 0x00cfea0003800000 */
[----:B------:R-:W0:Y:S01]  /*02b0*/  LDC R5, c[0x0][0x360] ;  /* 0x0000d800ff057b82 */ /* 0x000e220000000800 */
[----:B------:R-:W-:-:S13]  /*02c0*/  ISETP.NE.AND P0, PT, R10, RZ, PT ;  /* 0x000000ff0a00720c */ /* 0x000fda0003f05270 */
[----:B------:R-:W-:Y:S05]  /*02d0*/  @!P0 BRA `(.L_x_38) ;  /* 0x0000000400b48947 */ /* 0x000fea0003800000 */
[----:B------:R-:W-:Y:S01]  /*02e0*/  BSSY.RECONVERGENT B1, `(.L_x_39) ;  /* 0x000006b000017945 */ /* 0x000fe20003800200 */
[C---:B------:R-:W-:Y:S01]  /*02f0*/  LOP3.LUT R23, R10.reuse, 0x7, RZ, 0xc0, !PT ;  /* 0x000000070a177812 */ /* 0x040fe200078ec0ff */
[----:B------:R-:W-:Y:S01]  /*0300*/  IMAD.MOV.U32 R12, RZ, RZ, R0 ;  /* 0x000000ffff0c7224 */ /* 0x000fe200078e0000 */
[----:B------:R-:W-:-:S07]  /*0310*/  LOP3.LUT R10, R10, 0xfffffff8, RZ, 0xc0, !PT ;  /* 0xfffffff80a0a7812 */ /* 0x000fce00078ec0ff */
.L_x_43:
[----:B------:R-:W1:Y:S01]  /*0320*/  LDCU UR4, c[0x0][0x3b0] ;  /* 0x00007600ff0477ac */ /* 0x000e620008000800 */
[----:B------:R-:W-:Y:S02]  /*0330*/  IMAD.MOV.U32 R15, RZ, RZ, RZ ;  /* 0x000000ffff0f7224 */ /* 0x000fe400078e00ff */
[----:B------:R-:W-:Y:S01]  /*0340*/  IMAD.MOV.U32 R8, RZ, RZ, RZ ;  /* 0x000000ffff087224 */ /* 0x000fe200078e00ff */
[----:B-1----:R-:W-:Y:S02]  /*0350*/  UISETP.GE.U32.AND UP0, UPT, UR4, 0x8, UPT ;  /* 0x000000080400788c */ /* 0x002fe4000bf06070 */
[----:B------:R-:W-:-:S05]  /*0360*/  IMAD R11, R12, UR4, RZ ;  /* 0x000000040c0b7c24 */ /* 0x000fca000f8e02ff */
[----:B------:R-:W-:-:S05]  /*0370*/  IADD3 R11, P0, PT, R11, R2, RZ ;  /* 0x000000020b0b7210 */ /* 0x000fca0007f1e0ff */
[----:B------:R-:W-:Y:S01]  /*0380*/  IMAD.X R13, RZ, RZ, RZ, P0 ;  /* 0x000000ffff0d7224 */ /* 0x000fe200000e06ff */
[----:B------:R-:W-:Y:S07]  /*0390*/  BRA.U !UP0, `(.L_x_40) ;  /* 0x0000000108987547 */ /* 0x000fee000b800000 */
[----:B------:R-:W-:-:S07]  /*03a0*/  CS2R R14, SRZ ;  /* 0x00000000000e7805 */ /* 0x000fce000001ff00 */
.L_x_41:
[----:B------:R-:W1:Y:S01]  /*03b0*/  LDC.64 R6, c[0x0][0x388] ;  /* 0x0000e200ff067b82 */ /* 0x000e620000000a00 */
[C---:B------:R-:W-:Y:S02]  /*03c0*/  IADD3 R17, P0, PT, R14.reuse, R3, RZ ;  /* 0x000000030e117210 */ /* 0x040fe40007f1e0ff */
[----:B------:R-:W-:-:S03]  /*03d0*/  IADD3 R9, P1, PT, R14, R11, RZ ;  /* 0x0000000b0e097210 */ /* 0x000fc60007f3e0ff */
[----:B------:R-:W-:Y:S01]  /*03e0*/  IMAD.X R18, RZ, RZ, R4, P0 ;  /* 0x000000ffff127224 */ /* 0x000fe200000e0604 */
[----:B------:R-:W-:Y:S02]  /*03f0*/  IADD3.X R16, PT, PT, RZ, R13, RZ, P1, !PT ;  /* 0x0000000dff107210 */ /* 0x000fe40000ffe4ff */
        /* <DEDUP_REMOVED lines=8> */
[----:B------:R-:W2:Y:S04]  /*0480*/  LDG.E.CONSTANT R20, desc[UR6][R6.64] ;  /* 0x0000000606147981 */ /* 0x000ea8000c1e9900 */
[----:B------:R-:W3:Y:S04]  /*0490*/  LDG.E.CONSTANT R22, desc[UR6][R6.64+0x4] ;  /* 0x0000040606167981 */ /* 0x000ee8000c1e9900 */
[----:B------:R-:W5:Y:S04]  /*04a0*/  LDG.E.CONSTANT R18, desc[UR6][R6.64+0x8] ;  /* 0x0000080606127981 */ /* 0x000f68000c1e9900 */
[----:B------:R-:W4:Y:S04]  /*04b0*/  LDG.E.CONSTANT R16, desc[UR6][R6.64+0xc] ;  /* 0x00000c0606107981 */ /* 0x000f28000c1e9900 */
[----:B------:R-:W4:Y:S04]  /*04c0*/  LDG.E.CONSTANT R25, desc[UR6][R8.64+0x14] ;  /* 0x0000140608197981 */ /* 0x000f28000c1e9900 */
[----:B------:R-:W4:Y:S04]  /*04d0*/  LDG.E.CONSTANT R26, desc[UR6][R6.64+0x18] ;  /* 0x00001806061a7981 */ /* 0x000f28000c1e9900 */
[----:B------:R-:W4:Y:S01]  /*04e0*/  LDG.E.CONSTANT R28, desc[UR6][R6.64+0x1c] ;  /* 0x00001c06061c7981 */ /* 0x000f22000c1e9900 */
[----:B--2---:R-:W-:-:S03]  /*04f0*/  FFMA R21, R20, R21, R15 ;  /* 0x0000001514157223 */ /* 0x004fc6000000000f */
[----:B------:R-:W2:Y:S04]  /*0500*/  LDG.E.CONSTANT R20, desc[UR6][R8.64+0x10] ;  /* 0x0000100608147981 */ /* 0x000ea8000c1e9900 */
[----:B------:R-:W2:Y:S01]  /*0510*/  LDG.E.CONSTANT R15, desc[UR6][R6.64+0x10] ;  /* 0x00001006060f7981 */ /* 0x000ea2000c1e9900 */
[----:B---3--:R-:W-:-:S03]  /*0520*/  FFMA R27, R22, R24, R21 ;  /* 0x00000018161b7223 */ /* 0x008fc60000000015 */
[----:B------:R-:W3:Y:S04]  /*0530*/  LDG.E.CONSTANT R22, desc[UR6][R6.64+0x14] ;  /* 0x0000140606167981 */ /* 0x000ee8000c1e9900 */
[----:B------:R-:W3:Y:S04]  /*0540*/  LDG.E.CONSTANT R21, desc[UR6][R8.64+0x18] ;  /* 0x0000180608157981 */ /* 0x000ee8000c1e9900 */
[----:B------:R-:W3:Y:S01]  /*0550*/  LDG.E.CONSTANT R24, desc[UR6][R8.64+0x1c] ;  /* 0x00001c0608187981 */ /* 0x000ee2000c1e9900 */
[----:B-----5:R-:W-:Y:S01]  /*0560*/  FFMA R17, R18, R17, R27 ;  /* 0x0000001112117223 */ /* 0x020fe2000000001b */
[----:B------:R-:W-:-:S03]  /*0570*/  VIADD R14, R14, 0x8 ;  /* 0x000000080e0e7836 */ /* 0x000fc60000000000 */
[----:B----4-:R-:W-:Y:S02]  /*0580*/  FFMA R16, R16, R19, R17 ;  /* 0x0000001310107223 */ /* 0x010fe40000000011 */
[----:B------:R-:W-:Y:S02]  /*0590*/  ISETP.NE.AND P0, PT, R14, R10, PT ;  /* 0x0000000a0e00720c */ /* 0x000fe40003f05270 */
[----:B--2---:R-:W-:-:S04]  /*05a0*/  FFMA R15, R15, R20, R16 ;  /* 0x000000140f0f7223 */ /* 0x004fc80000000010 */
[----:B---3--:R-:W-:-:S04]  /*05b0*/  FFMA R15, R22, R25, R15 ;  /* 0x00000019160f7223 */ /* 0x008fc8000000000f */
[----:B------:R-:W-:-:S04]  /*05c0*/  FFMA R15, R26, R21, R15 ;  /* 0x000000151a0f7223 */ /* 0x000fc8000000000f */
[----:B------:R-:W-:Y:S01]  /*05d0*/  FFMA R15, R28, R24, R15 ;  /* 0x000000181c0f7223 */ /* 0x000fe2000000000f */
[----:B------:R-:W-:Y:S06]  /*05e0*/  @P0 BRA `(.L_x_41) ;  /* 0xfffffffc00700947 */ /* 0x000fec000383ffff */
[----:B------:R-:W-:-:S07]  /*05f0*/  IMAD.MOV.U32 R8, RZ, RZ, R10 ;  /* 0x000000ffff087224 */ /* 0x000fce00078e000a */
.L_x_40:
[----:B------:R-:W-:-:S13]  /*0600*/  ISETP.NE.AND P0, PT, R23, RZ, PT ;  /* 0x000000ff1700720c */ /* 0x000fda0003f05270 */
[----:B------:R-:W-:Y:S05]  /*0610*/  @!P0 BRA `(.L_x_42) ;  /* 0x0000000000a88947 */ /* 0x000fea0003800000 */
[----:B------:R-:W1:Y:S01]  /*0620*/  LDC.64 R6, c[0x0][0x388] ;  /* 0x0000e200ff067b82 */ /* 0x000e620000000a00 */
[----:B------:R-:W2:Y:S01]  /*0630*/  LDCU.64 UR4, c[0x0][0x390] ;  /* 0x00007200ff0477ac */ /* 0x000ea20008000a00 */
[C---:B------:R-:W-:Y:S02]  /*0640*/  IADD3 R11, P1, PT, R8.reuse, R11, RZ ;  /* 0x0000000b080b7210 */ /* 0x040fe40007f3e0ff */
[----:B------:R-:W-:-:S03]  /*0650*/  IADD3 R16, P0, PT, R8, R3, RZ ;  /* 0x0000000308107210 */ /* 0x000fc60007f1e0ff */
[----:B------:R-:W-:Y:S02]  /*0660*/  IMAD.X R14, RZ, RZ, R13, P1 ;  /* 0x000000ffff0e7224 */ /* 0x000fe400008e060d */
[----:B------:R-:W-:Y:S01]  /*0670*/  IMAD.X R13, RZ, RZ, R4, P0 ;  /* 0x000000ffff0d7224 */ /* 0x000fe200000e0604 */
[----:B--2---:R-:W-:-:S04]  /*0680*/  LEA R8, P1, R11, UR4, 0x2 ;  /* 0x000000040b087c11 */ /* 0x004fc8000f8210ff */
[----:B------:R-:W-:Y:S02]  /*0690*/  LEA.HI.X R9, R11, UR5, R14, 0x2, P1 ;  /* 0x000000050b097c11 */ /* 0x000fe400088f140e */
[----:B-1----:R-:W-:-:S03]  /*06a0*/  LEA R6, P0, R16, R6, 0x2 ;  /* 0x0000000610067211 */ /* 0x002fc600078010ff */
[----:B------:R-:W2:Y:S01]  /*06b0*/  LDG.E.CONSTANT R11, desc[UR6][R8.64] ;  /* 0x00000006080b7981 */ /* 0x000ea2000c1e9900 */
[----:B------:R-:W-:-:S05]  /*06c0*/  LEA.HI.X R7, R16, R7, R13, 0x2, P0 ;  /* 0x0000000710077211 */ /* 0x000fca00000f140d */
[----:B------:R-:W2:Y:S01]  /*06d0*/  LDG.E.CONSTANT R14, desc[UR6][R6.64] ;  /* 0x00000006060e7981 */ /* 0x000ea2000c1e9900 */
[----:B------:R-:W-:Y:S01]  /*06e0*/  ISETP.NE.AND P0, PT, R23, 0x1, PT ;  /* 0x000000011700780c */ /* 0x000fe20003f05270 */
[----:B--2---:R-:W-:-:S12]  /*06f0*/  FFMA R15, R14, R11, R15 ;  /* 0x0000000b0e0f7223 */ /* 0x004fd8000000000f */
[----:B------:R-:W-:Y:S05]  /*0700*/  @!P0 BRA `(.L_x_42) ;  /* 0x00000000006c8947 */ /* 0x000fea0003800000 */
[----:B------:R-:W2:Y:S04]  /*0710*/  LDG.E.CONSTANT R14, desc[UR6][R6.64+0x4] ;  /* 0x00000406060e7981 */ /* 0x000ea8000c1e9900 */
        /* <DEDUP_REMOVED lines=19> */
[----:B------:R-:W-:Y:S01]  /*0850*/  ISETP.NE.AND P0, PT, R23, 0x6, PT ;  /* 0x000000061700780c */ /* 0x000fe20003f05270 */
[----:B------:R-:W2:Y:S04]  /*0860*/  LDG.E.CONSTANT R14, desc[UR6][R6.64+0x14] ;  /* 0x00001406060e7981 */ /* 0x000ea8000c1e9900 */
[----:B------:R-:W2:Y:S08]  /*0870*/  LDG.E.CONSTANT R11, desc[UR6][R8.64+0x14] ;  /* 0x00001406080b7981 */ /* 0x000eb0000c1e9900 */
[----:B------:R-:W3:Y:S04]  /*0880*/  @P0 LDG.E.CONSTANT R16, desc[UR6][R6.64+0x18] ;  /* 0x0000180606100981 */ /* 0x000ee8000c1e9900 */
[----:B------:R-:W3:Y:S01]  /*0890*/  @P0 LDG.E.CONSTANT R13, desc[UR6][R8.64+0x18] ;  /* 0x00001806080d0981 */ /* 0x000ee2000c1e9900 */
[----:B--2---:R-:W-:-:S04]  /*08a0*/  FFMA R15, R14, R11, R15 ;  /* 0x0000000b0e0f7223 */ /* 0x004fc8000000000f */
[----:B---3--:R-:W-:-:S07]  /*08b0*/  @P0 FFMA R15, R16, R13, R15 ;  /* 0x0000000d100f0223 */ /* 0x008fce000000000f */
.L_x_42:
[----:B------:R-:W1:Y:S01]  /*08c0*/  S2UR UR5, SR_CgaCtaId ;  /* 0x00000000000579c3 */ /* 0x000e620000008800 */
[----:B------:R-:W2:Y:S01]  /*08d0*/  LDCU UR10, c[0x0][0x3a0] ;  /* 0x00007400ff0a77ac */ /* 0x000ea20008000800 */
[----:B------:R-:W3:Y:S01]  /*08e0*/  LDCU UR11, c[0x0][0x3ac] ;  /* 0x00007580ff0b77ac */ /* 0x000ee20008000800 */
[----:B------:R-:W-:Y:S02]  /*08f0*/  UMOV UR4, 0x400 ;  /* 0x0000040000047882 */ /* 0x000fe40000000000 */
[----:B------:R-:W-:Y:S01]  /*0900*/  UIADD3 UR4, UPT, UPT, UR4, 0x10, URZ ;  /* 0x0000001004047890 */ /* 0x000fe2000fffe0ff */
[----:B--2---:R-:W-:Y:S01]  /*0910*/  FMUL R15, R15, UR10 ;  /* 0x0000000a0f0f7c20 */ /* 0x004fe20008400000 */
[----:B---3--:R-:W-:Y:S02]  /*0920*/  IMAD.U32 R7, RZ, RZ, UR11 ;  /* 0x0000000bff077e24 */ /* 0x008fe4000f8e00ff */
[----:B-1----:R-:W-:-:S06]  /*0930*/  ULEA UR4, UR5, UR4, 0x18 ;  /* 0x0000000405047291 */ /* 0x002fcc000f8ec0ff */
[----:B------:R-:W-:Y:S01]  /*0940*/  LEA R6, R12, UR4, 0x2 ;  /* 0x000000040c067c11 */ /* 0x000fe2000f8e10ff */
[----:B0-----:R-:W-:-:S04]  /*0950*/  IMAD.IADD R12, R5, 0x1, R12 ;  /* 0x00000001050c7824 */ /* 0x001fc800078e020c */
[----:B------:R1:W-:Y:S01]  /*0960*/  STS [R6], R15 ;  /* 0x0000000f06007388 */ /* 0x0003e20000000800 */
[----:B------:R-:W-:-:S13]  /*0970*/  ISETP.GE.U32.AND P0, PT, R12, R7, PT ;  /* 0x000000070c00720c */ /* 0x000fda0003f06070 */
[----:B-1----:R-:W-:Y:S05]  /*0980*/  @!P0 BRA `(.L_x_43) ;  /* 0xfffffff800648947 */ /* 0x002fea000383ffff */
[----:B------:R-:W-:Y:S05]  /*0990*/  BSYNC.RECONVERGENT B1 ;  /* 0x0000000000017941 */ /* 0x000fea0003800200 */
.L_x_39:
[----:B------:R-:W-:Y:S05]  /*09a0*/  BRA `(.L_x_37) ;  /* 0x0000000000307947 */ /* 0x000fea0003800000 */
.L_x_38:
[----:B------:R-:W1:Y:S01]  /*09b0*/  S2R R10, SR_CgaCtaId ;  /* 0x00000000000a7919 */ /* 0x000e620000008800 */
[----:B------:R-:W2:Y:S01]  /*09c0*/  LDCU UR4, c[0x0][0x3a0] ;  /* 0x00007400ff0477ac */ /* 0x000ea20008000800 */
[----:B------:R-:W-:Y:S01]  /*09d0*/  MOV R6, 0x400 ;  /* 0x0000040000067802 */ /* 0x000fe20000000f00 */
[----:B------:R-:W-:-:S03]  /*09e0*/  IMAD.MOV.U32 R8, RZ, RZ, R0 ;  /* 0x000000ffff087224 */ /* 0x000fc600078e0000 */
[----:B------:R-:W-:Y:S01]  /*09f0*/  IADD3 R9, PT, PT, R6, 0x10, RZ ;  /* 0x0000001006097810 */ /* 0x000fe20007ffe0ff */
[----:B--2---:R-:W-:-:S03]  /*0a00*/  FMUL R6, RZ, UR4 ;  /* 0x00000004ff067c20 */ /* 0x004fc60008400000 */
[----:B-1----:R-:W-:-:S07]  /*0a10*/  LEA R11, R10, R9, 0x18 ;  /* 0x000000090a0b7211 */ /* 0x002fce00078ec0ff */
.L_x_44:
[----:B------:R-:W-:Y:S02]  /*0a20*/  IMAD R9, R8, 0x4, R11 ;  /* 0x0000000408097824 */ /* 0x000fe400078e020b */
[----:B0-----:R-:W-:-:S03]  /*0a30*/  IMAD.IADD R8, R5, 0x1, R8 ;  /* 0x0000000105087824 */ /* 0x001fc600078e0208 */
[----:B------:R1:W-:Y:S02]  /*0a40*/  STS [R9], R6 ;  /* 0x0000000609007388 */ /* 0x0003e40000000800 */
[----:B------:R-:W-:-:S13]  /*0a50*/  ISETP.GE.U32.AND P0, PT, R8, R7, PT ;  /* 0x000000070800720c */ /* 0x000fda0003f06070 */
[----:B-1----:R-:W-:Y:S05]  /*0a60*/  @!P0 BRA `(.L_x_44) ;  /* 0xfffffffc00ec8947 */ /* 0x002fea000383ffff */
.L_x_37:
[----:B------:R-:W-:Y:S05]  /*0a70*/  BSYNC.RECONVERGENT B0 ;  /* 0x0000000000007941 */ /* 0x000fea0003800200 */
.L_x_36:
        /* <DEDUP_REMOVED lines=8> */
[----:B------:R-:W-:-:S04]  /*0b00*/  IMAD.MOV.U32 R6, RZ, RZ, -0x2feafd07 ;  /* 0xd01502f9ff067424 */ /* 0x000fc800078e00ff */
[----:B------:R-:W-:-:S05]  /*0b10*/  VIADD R5, R5, 0x10 ;  /* 0x0000001005057836 */ /* 0x000fca0000000000 */
[----:B0-----:R-:W-:Y:S02]  /*0b20*/  LEA R11, R8, R5, 0x18 ;  /* 0x00000005080b7211 */ /* 0x001fe400078ec0ff */
[----:B------:R-:W-:-:S07]  /*0b30*/  MOV R8, R0 ;  /* 0x0000000000087202 */ /* 0x000fce0000000f00 */
.L_x_47:
[----:B------:R-:W-:Y:S02]  /*0b40*/  IMAD R5, R8, 0x4, R11 ;  /* 0x0000000408057824 */ /* 0x000fe400078e020b */
[----:B-1----:R-:W-:-:S04]  /*0b50*/  IMAD.IADD R8, R9, 0x1, R8 ;  /* 0x0000000109087824 */ /* 0x002fc800078e0208 */
[----:B------:R-:W0:Y:S01]  /*0b60*/  LDS R5, [R5] ;  /* 0x0000000005057984 */ /* 0x000e220000000800 */
[----:B------:R-:W-:Y:S02]  /*0b70*/  ISETP.GE.U32.AND P0, PT, R8, R7, PT ;  /* 0x000000070800720c */ /* 0x000fe40003f06070 */
[----:B0-----:R-:W-:-:S11]  /*0b80*/  FMNMX R6, R5, R6, !PT ;  /* 0x0000000605067209 */ /* 0x001fd60007800000 */
[----:B------:R-:W-:Y:S05]  /*0b90*/  @!P0 BRA `(.L_x_47) ;  /* 0xfffffffc00e88947 */ /* 0x000fea000383ffff */
.L_x_46:
[----:B------:R-:W-:Y:S05]  /*0ba0*/  BSYNC.RECONVERGENT B0 ;  /* 0x0000000000007941 */ /* 0x000fea0003800200 */
.L_x_45:
        /* <DEDUP_REMOVED lines=8> */
[----:B0-----:R-:W-:-:S05]  /*0c30*/  FMNMX R10, R9, R10, !PT ;  /* 0x0000000a090a7209 */ /* 0x001fca0007800000 */
[----:B------:R-:W0:Y:S02]  /*0c40*/  SHFL.DOWN PT, R5, R10, 0x2, 0x1f ;  /* 0x08401f000a057f89 */ /* 0x000e2400000e0000 */
[----:B0-----:R-:W-:Y:S02]  /*0c50*/  FMNMX R11, R10, R5, !PT ;  /* 0x000000050a0b7209 */ /* 0x001fe40007800000 */
[----:B------:R-:W-:-:S03]  /*0c60*/  LOP3.LUT P0, R5, R0, 0x1f, RZ, 0xc0, !PT ;  /* 0x0000001f00057812 */ /* 0x000fc6000780c0ff */
[----:B------:R-:W0:Y:S02]  /*0c70*/  SHFL.DOWN PT, R12, R11, 0x1, 0x1f ;  /* 0x08201f000b0c7f89 */ /* 0x000e2400000e0000 */
[----:B0-----:R-:W-:-:S08]  /*0c80*/  FMNMX R12, R11, R12, !PT ;  /* 0x0000000c0b0c7209 */ /* 0x001fd00007800000 */
[----:B------:R-:W-:Y:S05]  /*0c90*/  @P0 BRA `(.L_x_49) ;  /* 0x0000000000280947 */ /* 0x000fea0003800000 */
        /* <DEDUP_REMOVED lines=10> */
.L_x_49:
[----:B------:R-:W-:Y:S05]  /*0d40*/  BSYNC.RECONVERGENT B0 ;  /* 0x0000000000007941 */ /* 0x000fea0003800200 */
.L_x_48:
        /* <DEDUP_REMOVED lines=14> */
.L_x_52:
        /* <DEDUP_REMOVED lines=16> */
.L_x_51:
[----:B------:R-:W-:Y:S05]  /*0f30*/  BSYNC.RECONVERGENT B0 ;  /* 0x0000000000007941 */ /* 0x000fea0003800200 */
.L_x_50:
[----:B--2---:R-:W1:Y:S01]  /*0f40*/  SHFL.DOWN PT, R9, R6, 0x10, 0x1f ;  /* 0x0a001f0006097f89 */ /* 0x004e6200000e0000 */
[----:B------:R-:W-:Y:S01]  /*0f50*/  ISETP.NE.AND P0, PT, R0, RZ, PT ;  /* 0x000000ff0000720c */ /* 0x000fe20003f05270 */
[----:B------:R-:W-:Y:S01]  /*0f60*/  BSSY.RECONVERGENT B0, `(.L_x_53) ;  /* 0x0000019000007945 */ /* 0x000fe20003800200 */
[----:B------:R-:W-:-:S11]  /*0f70*/  ISETP.NE.AND P1, PT, R5, RZ, PT ;  /* 0x000000ff0500720c */ /* 0x000fd60003f25270 */
[----:B------:R-:W2:Y:S01]  /*0f80*/  @!P0 S2R R15, SR_CgaCtaId ;  /* 0x00000000000f8919 */ /* 0x000ea20000008800 */
[----:B-1----:R-:W-:Y:S01]  /*0f90*/  FADD R9, R9, R6 ;  /* 0x0000000609097221 */ /* 0x002fe20000000000 */
[----:B------:R-:W-:-:S04]  /*0fa0*/  @!P0 MOV R6, 0x400 ;  /* 0x0000040000068802 */ /* 0x000fc80000000f00 */
[----:B0-----:R-:W0:Y:S01]  /*0fb0*/  SHFL.DOWN PT, R8, R9, 0x8, 0x1f ;  /* 0x09001f0009087f89 */ /* 0x001e2200000e0000 */
[----:B--2---:R-:W-:-:S05]  /*0fc0*/  @!P0 LEA R6, R15, R6, 0x18 ;  /* 0x000000060f068211 */ /* 0x004fca00078ec0ff */
[----:B------:R-:W-:Y:S01]  /*0fd0*/  @!P0 STS [R6+0x4], RZ ;  /* 0x000004ff06008388 */ /* 0x000fe20000000800 */
[----:B0-----:R-:W-:-:S05]  /*0fe0*/  FADD R8, R9, R8 ;  /* 0x0000000809087221 */ /* 0x001fca0000000000 */
[----:B------:R-:W0:Y:S02]  /*0ff0*/  SHFL.DOWN PT, R11, R8, 0x4, 0x1f ;  /* 0x08801f00080b7f89 */ /* 0x000e2400000e0000 */
        /* <DEDUP_REMOVED lines=11> */
.L_x_55:
[----:B------:R-:W0:Y:S02]  /*10b0*/  LDS R8, [R5] ;  /* 0x0000000005087984 */ /* 0x000e240000000800 */
[----:B0-----:R-:W-:-:S05]  /*10c0*/  FADD R9, R13, R8 ;  /* 0x000000080d097221 */ /* 0x001fca0000000000 */
[----:B------:R-:W0:Y:S02]  /*10d0*/  ATOMS.CAST.SPIN P0, [R5], R8, R9 ;  /* 0x000000080500758d */ /* 0x000e240001800009 */
[----:B0-----:R-:W-:Y:S05]  /*10e0*/  @!P0 BRA `(.L_x_55) ;  /* 0xfffffffc00f08947 */ /* 0x001fea000383ffff */
.L_x_54:
[----:B------:R-:W-:Y:S05]  /*10f0*/  BSYNC.RECONVERGENT B0 ;  /* 0x0000000000007941 */ /* 0x000fea0003800200 */
.L_x_53:
        /* <DEDUP_REMOVED lines=9> */
[----:B0-----:R-:W-:-:S04]  /*1190*/  IADD3 R7, PT, PT, R5, 0x1800000, RZ ;  /* 0x0180000005077810 */ /* 0x001fc80007ffe0ff */
[----:B------:R-:W-:-:S04]  /*11a0*/  LOP3.LUT R7, R7, 0x7f800000, RZ, 0xc0, !PT ;  /* 0x7f80000007077812 */ /* 0x000fc800078ec0ff */
[----:B------:R-:W-:-:S13]  /*11b0*/  ISETP.GT.U32.AND P0, PT, R7, 0x1ffffff, PT ;  /* 0x01ffffff0700780c */ /* 0x000fda0003f04070 */
[----:B-1----:R-:W-:Y:S05]  /*11c0*/  @P0 BRA `(.L_x_58) ;  /* 0x0000000000100947 */ /* 0x002fea0003800000 */
[----:B------:R-:W-:-:S07]  /*11d0*/  MOV R8, 0x11f0 ;  /* 0x000011f000087802 */ /* 0x000fce0000000f00 */
[----:B------:R-:W-:Y:S05]  /*11e0*/  CALL.REL.NOINC `($__internal_1_$__cuda_sm20_rcp_rn_f32_slowpath) ;  /* 0x0000000c00787944 */ /* 0x000fea0003c00000 */
[----:B------:R-:W-:Y:S01]  /*11f0*/  IMAD.MOV.U32 R8, RZ, RZ, R7 ;  /* 0x000000ffff087224 */ /* 0x000fe200078e0007 */
[----:B------:R-:W-:Y:S06]  /*1200*/  BRA `(.L_x_59) ;  /* 0x0000000000107947 */ /* 0x000fec0003800000 */
.L_x_58:
[----:B------:R-:W0:Y:S02]  /*1210*/  MUFU.RCP R8, R5 ;  /* 0x0000000500087308 */ /* 0x000e240000001000 */
[----:B0-----:R-:W-:-:S04]  /*1220*/  FFMA R7, R5, R8, -1 ;  /* 0xbf80000005077423 */ /* 0x001fc80000000008 */
[----:B------:R-:W-:-:S04]  /*1230*/  FADD.FTZ R7, -R7, -RZ ;  /* 0x800000ff07077221 */ /* 0x000fc80000010100 */
[----:B------:R-:W-:-:S07]  /*1240*/  FFMA R8, R8, R7, R8 ;  /* 0x0000000708087223 */ /* 0x000fce0000000008 */
.L_x_59:
[----:B------:R-:W0:Y:S01]  /*1250*/  S2R R10, SR_CgaCtaId ;  /* 0x00000000000a7919 */ /* 0x000e220000008800 */
[----:B------:R-:W1:Y:S01]  /*1260*/  LDC R11, c[0x0][0x3ac] ;  /* 0x0000eb00ff0b7b82 */ /* 0x000e620000000800 */
[----:B------:R-:W-:-:S05]  /*1270*/  MOV R5, 0x400 ;  /* 0x0000040000057802 */ /* 0x000fca0000000f00 */
[----:B------:R-:W-:Y:S02]  /*1280*/  VIADD R7, R5, 0x10 ;  /* 0x0000001005077836 */ /* 0x000fe40000000000 */
[----:B------:R-:W-:-:S03]  /*1290*/  IMAD.MOV.U32 R5, RZ, RZ, R0 ;  /* 0x000000ffff057224 */ /* 0x000fc600078e0000 */
[----:B0-----:R-:W-:-:S07]  /*12a0*/  LEA R12, R10, R7, 0x18 ;  /* 0x000000070a0c7211 */ /* 0x001fce00078ec0ff */
.L_x_60:
[----:B------:R-:W-:Y:S02]  /*12b0*/  IMAD R9, R5, 0x4, R12 ;  /* 0x0000000405097824 */ /* 0x000fe400078e020c */
[----:B------:R-:W-:-:S03]  /*12c0*/  IMAD.IADD R5, R6, 0x1, R5 ;  /* 0x0000000106057824 */ /* 0x000fc600078e0205 */
[----:B------:R-:W0:Y:S02]  /*12d0*/  LDS R7, [R9] ;  /* 0x0000000009077984 */ /* 0x000e240000000800 */
[----:B0-----:R-:W-:Y:S01]  /*12e0*/  FMUL R10, R7, R8 ;  /* 0x00000008070a7220 */ /* 0x001fe20000400000 */
[----:B-1----:R-:W-:-:S04]  /*12f0*/  IMAD.MOV.U32 R7, RZ, RZ, R11 ;  /* 0x000000ffff077224 */ /* 0x002fc800078e000b */
[----:B------:R0:W-:Y:S01]  /*1300*/  STS [R9], R10 ;  /* 0x0000000a09007388 */ /* 0x0001e20000000800 */
[----:B------:R-:W-:-:S13]  /*1310*/  ISETP.GE.U32.AND P0, PT, R5, R7, PT ;  /* 0x000000070500720c */ /* 0x000fda0003f06070 */
[----:B0-----:R-:W-:Y:S05]  /*1320*/  @!P0 BRA `(.L_x_60) ;  /* 0xfffffffc00e08947 */ /* 0x001fea000383ffff */
.L_x_57:
[----:B------:R-:W-:Y:S05]  /*1330*/  BSYNC.RECONVERGENT B0 ;  /* 0x0000000000007941 */ /* 0x000fea0003800200 */
.L_x_56:
[----:B------:R-:W0:Y:S01]  /*1340*/  LDCU UR4, c[0x0][0x3b0] ;  /* 0x00007600ff0477ac */ /* 0x000e220008000800 */
[----:B------:R-:W-:Y:S01]  /*1350*/  BAR.SYNC.DEFER_BLOCKING 0x0 ;  /* 0x0000000000007b1d */ /* 0x000fe20000010000 */
[----:B0-----:R-:W-:-:S13]  /*1360*/  ISETP.GE.U32.AND P0, PT, R0, UR4, PT ;  /* 0x0000000400007c0c */ /* 0x001fda000bf06070 */
[----:B------:R-:W-:Y:S05]  /*1370*/  @P0 EXIT ;  /* 0x000000000000094d */ /* 0x000fea0003800000 */
[C---:B------:R-:W-:Y:S01]  /*1380*/  LOP3.LUT R5, R7.reuse, 0x7, RZ, 0xc0, !PT ;  /* 0x0000000707057812 */ /* 0x040fe200078ec0ff */
[----:B------:R-:W0:Y:S01]  /*1390*/  LDCU.64 UR8, c[0x0][0x398] ;  /* 0x00007300ff0877ac */ /* 0x000e220008000a00 */
[C---:B------:R-:W-:Y:S02]  /*13a0*/  LOP3.LUT R6, R7.reuse, 0x3, RZ, 0xc0, !PT ;  /* 0x0000000307067812 */ /* 0x040fe400078ec0ff */
[----:B------:R-:W-:-:S07]  /*13b0*/  LOP3.LUT R7, R7, 0xfffffff8, RZ, 0xc0, !PT ;  /* 0xfffffff807077812 */ /* 0x000fce00078ec0ff */
.L_x_70:
[----:B------:R-:W1:Y:S01]  /*13c0*/  LDCU UR4, c[0x0][0x3ac] ;  /* 0x00007580ff0477ac */ /* 0x000e620008000800 */
[----:B------:R-:W-:Y:S02]  /*13d0*/  HFMA2 R23, -RZ, RZ, 0, 0 ;  /* 0x00000000ff177431 */ /* 0x000fe400000001ff */
[----:B------:R-:W-:Y:S01]  /*13e0*/  IMAD.MOV.U32 R9, RZ, RZ, RZ ;  /* 0x000000ffff097224 */ /* 0x000fe200078e00ff */
[----:B-1----:R-:W-:-:S09]  /*13f0*/  UISETP.GE.U32.AND UP0, UPT, UR4, 0x8, UPT ;  /* 0x000000080400788c */ /* 0x002fd2000bf06070 */
[----:B------:R-:W-:Y:S05]  /*1400*/  BRA.U !UP0, `(.L_x_61) ;  /* 0x0000000508487547 */ /* 0x000fea000b800000 */
[----:B------:R-:W1:Y:S01]  /*1410*/  S2UR UR5, SR_CgaCtaId ;  /* 0x00000000000579c3 */ /* 0x000e620000008800 */
[----:B------:R-:W-:Y:S01]  /*1420*/  UMOV UR4, 0x400 ;  /* 0x0000040000047882 */ /* 0x000fe20000000000 */
[----:B------:R-:W-:Y:S01]  /*1430*/  BSSY.RECONVERGENT B0, `(.L_x_62) ;  /* 0x000004e000007945 */ /* 0x000fe20003800200 */
[----:B------:R-:W-:Y:S01]  /*1440*/  UIADD3 UR4, UPT, UPT, UR4, 0x10, URZ ;  /* 0x0000001004047890 */ /* 0x000fe2000fffe0ff */
[----:B------:R-:W-:Y:S02]  /*1450*/  IMAD.MOV R16, RZ, RZ, -R7 ;  /* 0x000000ffff107224 */ /* 0x000fe400078e0a07 */
[----:B------:R-:W-:Y:S02]  /*1460*/  IMAD.MOV.U32 R23, RZ, RZ, RZ ;  /* 0x000000ffff177224 */ /* 0x000fe400078e00ff */
[----:B------:R-:W2:Y:S01]  /*1470*/  LDC R15, c[0x0][0x3b0] ;  /* 0x0000ec00ff0f7b82 */ /* 0x000ea20000000800 */
[----:B------:R-:W-:Y:S01]  /*1480*/  IMAD.MOV.U32 R22, RZ, RZ, R0 ;  /* 0x000000ffff167224 */ /* 0x000fe200078e0000 */
[----:B-1----:R-:W-:-:S04]  /*1490*/  ULEA UR4, UR5, UR4, 0x18 ;  /* 0x0000000405047291 */ /* 0x002fc8000f8ec0ff */
[----:B------:R-:W-:Y:S01]  /*14a0*/  UIADD3 UR4, UPT, UPT, UR4, 0x10, URZ ;  /* 0x0000001004047890 */ /* 0x000fe2000fffe0ff */
[----:B--2---:R-:W-:Y:S01]  /*14b0*/  IMAD.IADD R12, R0, 0x1, R15 ;  /* 0x00000001000c7824 */ /* 0x004fe200078e020f */
[C---:B------:R-:W-:Y:S01]  /*14c0*/  LEA R18, R15.reuse, R0, 0x2 ;  /* 0x000000000f127211 */ /* 0x040fe200078e10ff */
[C-C-:B------:R-:W-:Y:S02]  /*14d0*/  IMAD R13, R15.reuse, 0x2, R0.reuse ;  /* 0x000000020f0d7824 */ /* 0x140fe400078e0200 */
[C-C-:B------:R-:W-:Y:S02]  /*14e0*/  IMAD R17, R15.reuse, 0x3, R0.reuse ;  /* 0x000000030f117824 */ /* 0x140fe400078e0200 */
[C-C-:B------:R-:W-:Y:S02]  /*14f0*/  IMAD R19, R15.reuse, 0x5, R0.reuse ;  /* 0x000000050f137824 */ /* 0x140fe400078e0200 */
[C-C-:B------:R-:W-:Y:S02]  /*1500*/  IMAD R20, R15.reuse, 0x6, R0.reuse ;  /* 0x000000060f147824 */ /* 0x140fe400078e0200 */
[----:B------:R-:W-:-:S02]  /*1510*/  IMAD R21, R15, 0x7, R0 ;  /* 0x000000070f157824 */ /* 0x000fc400078e0200 */
[----:B------:R-:W-:-:S07]  /*1520*/  IMAD.U32 R14, RZ, RZ, UR4 ;  /* 0x00000004ff0e7e24 */ /* 0x000fce000f8e00ff */
.L_x_63:
[----:B------:R-:W-:-:S05]  /*1530*/  IADD3 R8, P0, PT, R2, R22, RZ ;  /* 0x0000001602087210 */ /* 0x000fca0007f1e0ff */
[----:B------:R-:W-:Y:S01]  /*1540*/  IMAD.X R9, RZ, RZ, RZ, P0 ;  /* 0x000000ffff097224 */ /* 0x000fe200000e06ff */
[----:B0-----:R-:W-:-:S04]  /*1550*/  LEA R28, P0, R8, UR8, 0x2 ;  /* 0x00000008081c7c11 */ /* 0x001fc8000f8010ff */
[----:B------:R-:W-:-:S05]  /*1560*/  LEA.HI.X R29, R8, UR9, R9, 0x2, P0 ;  /* 0x00000009081d7c11 */ /* 0x000fca00080f1409 */
[----:B------:R-:W2:Y:S01]  /*1570*/  LDG.E.CONSTANT R28, desc[UR6][R28.64] ;  /* 0x000000061c1c7981 */ /* 0x000ea2000c1e9900 */
[----:B------:R-:W-:-:S05]  /*1580*/  IADD3 R8, P0, PT, R2, R12, RZ ;  /* 0x0000000c02087210 */ /* 0x000fca0007f1e0ff */
[----:B------:R-:W-:Y:S01]  /*1590*/  IMAD.X R9, RZ, RZ, RZ, P0 ;  /* 0x000000ffff097224 */ /* 0x000fe200000e06ff */
[----:B------:R-:W-:-:S04]  /*15a0*/  LEA R26, P0, R8, UR8, 0x2 ;  /* 0x00000008081a7c11 */ /* 0x000fc8000f8010ff */
[----:B------:R-:W-:Y:S02]  /*15b0*/  LEA.HI.X R27, R8, UR9, R9, 0x2, P0 ;  /* 0x00000009081b7c11 */ /* 0x000fe400080f1409 */
[----:B------:R-:W2:Y:S04]  /*15c0*/  LDS.128 R8, [R14+-0x10] ;  /* 0xfffff0000e087984 */ /* 0x000ea80000000c00 */
        /* <DEDUP_REMOVED lines=10> */
[----:B------:R-:W-:-:S04]  /*1670*/  LEA R8, P0, R28, UR8, 0x2 ;  /* 0x000000081c087c11 */ /* 0x000fc8000f8010ff */
[----:B------:R-:W-:-:S05]  /*1680*/  LEA.HI.X R9, R28, UR9, R9, 0x2, P0 ;  /* 0x000000091c097c11 */ /* 0x000fca00080f1409 */
[----:B------:R-:W3:Y:S01]  /*1690*/  LDG.E.CONSTANT R8, desc[UR6][R8.64] ;  /* 0x0000000608087981 */ /* 0x000ee2000c1e9900 */
[----:B------:R-:W-:-:S05]  /*16a0*/  IADD3 R26, P0, PT, R2, R18, RZ ;  /* 0x00000012021a7210 */ /* 0x000fca0007f1e0ff */
[----:B------:R-:W-:Y:S01]  /*16b0*/  IMAD.X R27, RZ, RZ, RZ, P0 ;  /* 0x000000ffff1b7224 */ /* 0x000fe200000e06ff */
[----:B------:R-:W-:-:S04]  /*16c0*/  LEA R28, P0, R26, UR8, 0x2 ;  /* 0x000000081a1c7c11 */ /* 0x000fc8000f8010ff */
[----:B------:R-:W-:-:S06]  /*16d0*/  LEA.HI.X R29, R26, UR9, R27, 0x2, P0 ;  /* 0x000000091a1d7c11 */ /* 0x000fcc00080f141b */
[----:B------:R-:W4:Y:S01]  /*16e0*/  LDG.E.CONSTANT R29, desc[UR6][R28.64] ;  /* 0x000000061c1d7981 */ /* 0x000f22000c1e9900 */
[----:B--2---:R-:W-:Y:S01]  /*16f0*/  FFMA R10, R10, R25, R23 ;  /* 0x000000190a0a7223 */ /* 0x004fe20000000017 */
[----:B------:R-:W-:-:S04]  /*1700*/  IADD3 R23, P1, PT, R2, R19, RZ ;  /* 0x0000001302177210 */ /* 0x000fc80007f3e0ff */
[----:B------:R-:W-:Y:S02]  /*1710*/  IADD3.X R24, PT, PT, RZ, RZ, RZ, P1, !PT ;  /* 0x000000ffff187210 */ /* 0x000fe40000ffe4ff */
[----:B------:R-:W-:-:S04]  /*1720*/  LEA R26, P0, R23, UR8, 0x2 ;  /* 0x00000008171a7c11 */ /* 0x000fc8000f8010ff */
[----:B------:R-:W-:-:S05]  /*1730*/  LEA.HI.X R27, R23, UR9, R24, 0x2, P0 ;  /* 0x00000009171b7c11 */ /* 0x000fca00080f1418 */
[----:B------:R-:W2:Y:S01]  /*1740*/  LDG.E.CONSTANT R26, desc[UR6][R26.64] ;  /* 0x000000061a1a7981 */ /* 0x000ea2000c1e9900 */
[----:B---3--:R-:W-:-:S03]  /*1750*/  FFMA R23, R11, R8, R10 ;  /* 0x000000080b177223 */ /* 0x008fc6000000000a */
[----:B------:R-:W4:Y:S01]  /*1760*/  LDS.128 R8, [R14] ;  /* 0x000000000e087984 */ /* 0x000f220000000c00 */
[----:B------:R-:W-:Y:S01]  /*1770*/  IADD3 R25, P0, PT, R2, R20, RZ ;  /* 0x0000001402197210 */ /* 0x000fe20007f1e0ff */
[----:B----4-:R-:W-:-:S04]  /*1780*/  FFMA R8, R8, R29, R23 ;  /* 0x0000001d08087223 */ /* 0x010fc80000000017 */
[----:B--2---:R-:W-:Y:S01]  /*1790*/  FFMA R23, R9, R26, R8 ;  /* 0x0000001a09177223 */ /* 0x004fe20000000008 */
[----:B------:R-:W-:Y:S01]  /*17a0*/  IMAD.X R8, RZ, RZ, RZ, P0 ;  /* 0x000000ffff087224 */ /* 0x000fe200000e06ff */
[----:B------:R-:W-:Y:S02]  /*17b0*/  IADD3 R9, P1, PT, R2, R21, RZ ;  /* 0x0000001502097210 */ /* 0x000fe40007f3e0ff */
[----:B------:R-:W-:-:S03]  /*17c0*/  LEA R24, P0, R25, UR8, 0x2 ;  /* 0x0000000819187c11 */ /* 0x000fc6000f8010ff */
[----:B------:R-:W-:Y:S01]  /*17d0*/  IMAD.X R28, RZ, RZ, RZ, P1 ;  /* 0x000000ffff1c7224 */ /* 0x000fe200008e06ff */
[----:B------:R-:W-:Y:S02]  /*17e0*/  LEA.HI.X R25, R25, UR9, R8, 0x2, P0 ;  /* 0x0000000919197c11 */ /* 0x000fe400080f1408 */
[----:B------:R-:W-:-:S03]  /*17f0*/  LEA R8, P0, R9, UR8, 0x2 ;  /* 0x0000000809087c11 */ /* 0x000fc6000f8010ff */
[----:B------:R-:W2:Y:S01]  /*1800*/  LDG.E.CONSTANT R24, desc[UR6][R24.64] ;  /* 0x0000000618187981 */ /* 0x000ea2000c1e9900 */
[----:B------:R-:W-:-:S05]  /*1810*/  LEA.HI.X R9, R9, UR9, R28, 0x2, P0 ;  /* 0x0000000909097c11 */ /* 0x000fca00080f141c */
[----:B------:R-:W3:Y:S01]  /*1820*/  LDG.E.CONSTANT R8, desc[UR6][R8.64] ;  /* 0x0000000608087981 */ /* 0x000ee2000c1e9900 */
[----:B------:R-:W-:-:S05]  /*1830*/  VIADD R16, R16, 0x8 ;  /* 0x0000000810107836 */ /* 0x000fca0000000000 */
        /* <DEDUP_REMOVED lines=11> */
[----:B---3--:R-:W-:Y:S01]  /*18f0*/  FFMA R23, R11, R8, R10 ;  /* 0x000000080b177223 */ /* 0x008fe2000000000a */
[----:B------:R-:W-:Y:S06]  /*1900*/  @P0 BRA `(.L_x_63) ;  /* 0xfffffffc00080947 */ /* 0x000fec000383ffff */
[----:B------:R-:W-:Y:S05]  /*1910*/  BSYNC.RECONVERGENT B0 ;  /* 0x0000000000007941 */ /* 0x000fea0003800200 */
.L_x_62:
[----:B------:R-:W-:-:S07]  /*1920*/  IMAD.MOV.U32 R9, RZ, RZ, R7 ;  /* 0x000000ffff097224 */ /* 0x000fce00078e0007 */
.L_x_61:
[----:B------:R-:W-:Y:S01]  /*1930*/  ISETP.NE.AND P0, PT, R5, RZ, PT ;  /* 0x000000ff0500720c */ /* 0x000fe20003f05270 */
[----:B------:R-:W-:-:S12]  /*1940*/  BSSY.RECONVERGENT B0, `(.L_x_64) ;  /* 0x000005c000007945 */ /* 0x000fd80003800200 */
[----:B------:R-:W-:Y:S05]  /*1950*/  @!P0 BRA `(.L_x_65) ;  /* 0x0000000400688947 */ /* 0x000fea0003800000 */
[----:B------:R-:W-:Y:S01]  /*1960*/  IADD3 R8, PT, PT, R5, -0x1, RZ ;  /* 0xffffffff05087810 */ /* 0x000fe20007ffe0ff */
[----:B------:R-:W-:Y:S01]  /*1970*/  BSSY.RECONVERGENT B1, `(.L_x_66) ;  /* 0x000002a000017945 */ /* 0x000fe20003800200 */
[----:B------:R-:W-:Y:S02]  /*1980*/  ISETP.NE.AND P0, PT, R6, RZ, PT ;  /* 0x000000ff0600720c */ /* 0x000fe40003f05270 */
[----:B------:R-:W-:-:S13]  /*1990*/  ISETP.GE.U32.AND P1, PT, R8, 0x3, PT ;  /* 0x000000030800780c */ /* 0x000fda0003f26070 */
[----:B------:R-:W-:Y:S05]  /*19a0*/  @!P1 BRA `(.L_x_67) ;  /* 0x0000000000989947 */ /* 0x000fea0003800000 */
[----:B------:R-:W1:Y:S01]  /*19b0*/  LDCU UR4, c[0x0][0x3b0] ;  /* 0x00007600ff0477ac */ /* 0x000e620008000800 */
[----:B------:R-:W2:Y:S01]  /*19c0*/  LDCU.64 UR10, c[0x0][0x398] ;  /* 0x00007300ff0a77ac */ /* 0x000ea20008000a00 */
[----:B-1----:R-:W-:-:S04]  /*19d0*/  IMAD R11, R9, UR4, R0 ;  /* 0x00000004090b7c24 */ /* 0x002fc8000f8e0200 */
[----:B------:R-:W-:Y:S01]  /*19e0*/  VIADD R13, R11, UR4 ;  /* 0x000000040b0d7c36 */ /* 0x000fe20008000000 */
[----:B------:R-:W-:-:S03]  /*19f0*/  IADD3 R10, P1, PT, R2, R11, RZ ;  /* 0x0000000b020a7210 */ /* 0x000fc60007f3e0ff */
[----:B------:R-:W-:Y:S01]  /*1a00*/  VIADD R11, R13, UR4 ;  /* 0x000000040d0b7c36 */ /* 0x000fe20008000000 */
[----:B------:R-:W-:Y:S01]  /*1a10*/  IADD3 R8, P2, PT, R2, R13, RZ ;  /* 0x0000000d02087210 */ /* 0x000fe20007f5e0ff */
[----:B------:R-:W-:Y:S01]  /*1a20*/  IMAD.X R13, RZ, RZ, RZ, P1 ;  /* 0x000000ffff0d7224 */ /* 0x000fe200008e06ff */
[----:B--2---:R-:W-:Y:S02]  /*1a30*/  LEA R12, P1, R10, UR10, 0x2 ;  /* 0x0000000a0a0c7c11 */ /* 0x004fe4000f8210ff */
[----:B------:R-:W-:Y:S01]  /*1a40*/  IADD3 R14, P3, PT, R2, R11, RZ ;  /* 0x0000000b020e7210 */ /* 0x000fe20007f7e0ff */
[----:B------:R-:W-:Y:S01]  /*1a50*/  IMAD.X R15, RZ, RZ, RZ, P2 ;  /* 0x000000ffff0f7224 */ /* 0x000fe200010e06ff */
[----:B------:R-:W-:Y:S01]  /*1a60*/  LEA R16, P2, R8, UR10, 0x2 ;  /* 0x0000000a08107c11 */ /* 0x000fe2000f8410ff */
[----:B------:R-:W-:Y:S01]  /*1a70*/  VIADD R11, R11, UR4 ;  /* 0x000000040b0b7c36 */ /* 0x000fe20008000000 */
[----:B------:R-:W-:Y:S02]  /*1a80*/  LEA.HI.X R13, R10, UR11, R13, 0x2, P1 ;  /* 0x0000000b0a0d7c11 */ /* 0x000fe400088f140d */
[----:B------:R-:W-:Y:S01]  /*1a90*/  LEA.HI.X R17, R8, UR11, R15, 0x2, P2 ;  /* 0x0000000b08117c11 */ /* 0x000fe200090f140f */
[----:B------:R-:W-:Y:S01]  /*1aa0*/  IMAD.X R15, RZ, RZ, RZ, P3 ;  /* 0x000000ffff0f7224 */ /* 0x000fe200018e06ff */
[----:B------:R-:W-:Y:S01]  /*1ab0*/  LEA R10, P1, R14, UR10, 0x2 ;  /* 0x0000000a0e0a7c11 */ /* 0x000fe2000f8210ff */
[----:B------:R1:W2:Y:S01]  /*1ac0*/  LDG.E.CONSTANT R20, desc[UR6][R12.64] ;  /* 0x000000060c147981 */ /* 0x0002a2000c1e9900 */
[----:B------:R-:W-:-:S02]  /*1ad0*/  IADD3 R8, P2, PT, R2, R11, RZ ;  /* 0x0000000b02087210 */ /* 0x000fc40007f5e0ff */
[----:B------:R-:W-:Y:S01]  /*1ae0*/  LEA.HI.X R11, R14, UR11, R15, 0x2, P1 ;  /* 0x0000000b0e0b7c11 */ /* 0x000fe200088f140f */
[----:B------:R-:W3:Y:S01]  /*1af0*/  LDG.E.CONSTANT R17, desc[UR6][R16.64] ;  /* 0x0000000610117981 */ /* 0x000ee2000c1e9900 */
[----:B------:R-:W-:Y:S02]  /*1b00*/  IADD3.X R15, PT, PT, RZ, RZ, RZ, P2, !PT ;  /* 0x000000ffff0f7210 */ /* 0x000fe400017fe4ff */
[C---:B------:R-:W-:Y:S01]  /*1b10*/  LEA R18, P1, R8.reuse, UR10, 0x2 ;  /* 0x0000000a08127c11 */ /* 0x040fe2000f8210ff */
[----:B------:R-:W4:Y:S03]  /*1b20*/  LDG.E.CONSTANT R10, desc[UR6][R10.64] ;  /* 0x000000060a0a7981 */ /* 0x000f26000c1e9900 */
[----:B------:R-:W-:-:S06]  /*1b30*/  LEA.HI.X R19, R8, UR11, R15, 0x2, P1 ;  /* 0x0000000b08137c11 */ /* 0x000fcc00088f140f */
[----:B------:R-:W5:Y:S01]  /*1b40*/  LDG.E.CONSTANT R19, desc[UR6][R18.64] ;  /* 0x0000000612137981 */ /* 0x000f62000c1e9900 */
[----:B------:R-:W0:Y:S01]  /*1b50*/  S2UR UR5, SR_CgaCtaId ;  /* 0x00000000000579c3 */ /* 0x000e220000008800 */
[----:B------:R-:W-:Y:S02]  /*1b60*/  UMOV UR4, 0x400 ;  /* 0x0000040000047882 */ /* 0x000fe40000000000 */
[----:B------:R-:W-:-:S04]  /*1b70*/  UIADD3 UR4, UPT, UPT, UR4, 0x10, URZ ;  /* 0x0000001004047890 */ /* 0x000fc8000fffe0ff */
[----:B0-----:R-:W-:-:S06]  /*1b80*/  ULEA UR4, UR5, UR4, 0x18 ;  /* 0x0000000405047291 */ /* 0x001fcc000f8ec0ff */
[----:B------:R-:W-:-:S05]  /*1b90*/  LEA R8, R9, UR4, 0x2 ;  /* 0x0000000409087c11 */ /* 0x000fca000f8e10ff */
[----:B-1----:R-:W2:Y:S04]  /*1ba0*/  LDS.64 R12, [R8] ;  /* 0x00000000080c7984 */ /* 0x002ea80000000a00 */
[----:B------:R-:W4:Y:S01]  /*1bb0*/  LDS.64 R14, [R8+0x8] ;  /* 0x00000800080e7984 */ /* 0x000f220000000a00 */
[----:B------:R-:W-:Y:S02]  /*1bc0*/  VIADD R9, R9, 0x4 ;  /* 0x0000000409097836 */ /* 0x000fe40000000000 */
[----:B--2---:R-:W-:-:S04]  /*1bd0*/  FFMA R12, R12, R20, R23 ;  /* 0x000000140c0c7223 */ /* 0x004fc80000000017 */
[----:B---3--:R-:W-:-:S04]  /*1be0*/  FFMA R13, R17, R13, R12 ;  /* 0x0000000d110d7223 */ /* 0x008fc8000000000c */
[----:B----4-:R-:W-:-:S04]  /*1bf0*/  FFMA R10, R14, R10, R13 ;  /* 0x0000000a0e0a7223 */ /* 0x010fc8000000000d */
[----:B-----5:R-:W-:-:S07]  /*1c00*/  FFMA R23, R19, R15, R10 ;  /* 0x0000000f13177223 */ /* 0x020fce000000000a */
.L_x_67:
[----:B0-----:R-:W-:Y:S05]  /*1c10*/  BSYNC.RECONVERGENT B1 ;  /* 0x0000000000017941 */ /* 0x001fea0003800200 */
.L_x_66:
[----:B------:R-:W-:Y:S05]  /*1c20*/  @!P0 BRA `(.L_x_65) ;  /* 0x0000000000b48947 */ /* 0x000fea0003800000 */
[----:B------:R-:W-:Y:S01]  /*1c30*/  ISETP.NE.AND P0, PT, R6, 0x1, PT ;  /* 0x000000010600780c */ /* 0x000fe20003f05270 */
[----:B------:R-:W-:-:S12]  /*1c40*/  BSSY.RECONVERGENT B1, `(.L_x_68) ;  /* 0x0000019000017945 */ /* 0x000fd80003800200 */
[----:B------:R-:W-:Y:S05]  /*1c50*/  @!P0 BRA `(.L_x_69) ;  /* 0x00000000005c8947 */ /* 0x000fea0003800000 */
[----:B------:R-:W0:Y:S01]  /*1c60*/  LDCU UR4, c[0x0][0x3b0] ;  /* 0x00007600ff0477ac */ /* 0x000e220008000800 */
[----:B------:R-:W1:Y:S01]  /*1c70*/  LDCU.64 UR10, c[0x0][0x398] ;  /* 0x00007300ff0a77ac */ /* 0x000e620008000a00 */
[----:B0-----:R-:W-:-:S04]  /*1c80*/  IMAD R11, R9, UR4, R0 ;  /* 0x00000004090b7c24 */ /* 0x001fc8000f8e0200 */
[----:B------:R-:W-:Y:S01]  /*1c90*/  VIADD R13, R11, UR4 ;  /* 0x000000040b0d7c36 */ /* 0x000fe20008000000 */
[----:B------:R-:W-:-:S04]  /*1ca0*/  IADD3 R8, P0, PT, R2, R11, RZ ;  /* 0x0000000b02087210 */ /* 0x000fc80007f1e0ff */
[----:B------:R-:W-:Y:S01]  /*1cb0*/  IADD3 R13, P1, PT, R2, R13, RZ ;  /* 0x0000000d020d7210 */ /* 0x000fe20007f3e0ff */
[----:B------:R-:W-:Y:S01]  /*1cc0*/  IMAD.X R11, RZ, RZ, RZ, P0 ;  /* 0x000000ffff0b7224 */ /* 0x000fe200000e06ff */
[----:B-1----:R-:W-:-:S04]  /*1cd0*/  LEA R10, P0, R8, UR10, 0x2 ;  /* 0x0000000a080a7c11 */ /* 0x002fc8000f8010ff */
[----:B------:R-:W-:Y:S01]  /*1ce0*/  LEA.HI.X R11, R8, UR11, R11, 0x2, P0 ;  /* 0x0000000b080b7c11 */ /* 0x000fe200080f140b */
[----:B------:R-:W-:Y:S01]  /*1cf0*/  IMAD.X R8, RZ, RZ, RZ, P1 ;  /* 0x000000ffff087224 */ /* 0x000fe200008e06ff */
[----:B------:R-:W-:-:S03]  /*1d00*/  LEA R12, P0, R13, UR10, 0x2 ;  /* 0x0000000a0d0c7c11 */ /* 0x000fc6000f8010ff */
[----:B------:R-:W2:Y:S01]  /*1d10*/  LDG.E.CONSTANT R10, desc[UR6][R10.64] ;  /* 0x000000060a0a7981 */ /* 0x000ea2000c1e9900 */
        /* <DEDUP_REMOVED lines=8> */
[----:B------:R-:W-:Y:S02]  /*1da0*/  VIADD R9, R9, 0x2 ;  /* 0x0000000209097836 */ /* 0x000fe40000000000 */
[----:B--2---:R-:W-:-:S04]  /*1db0*/  FFMA R14, R14, R10, R23 ;  /* 0x0000000a0e0e7223 */ /* 0x004fc80000000017 */
[----:B---3--:R-:W-:-:S07]  /*1dc0*/  FFMA R23, R13, R15, R14 ;  /* 0x0000000f0d177223 */ /* 0x008fce000000000e */
.L_x_69:
[----:B------:R-:W-:Y:S05]  /*1dd0*/  BSYNC.RECONVERGENT B1 ;  /* 0x0000000000017941 */ /* 0x000fea0003800200 */
.L_x_68:
[----:B------:R-:W0:Y:S02]  /*1de0*/  LDCU UR4, c[0x0][0x3ac] ;  /* 0x00007580ff0477ac */ /* 0x000e240008000800 */
[----:B0-----:R-:W-:-:S09]  /*1df0*/  ULOP3.LUT UP0, URZ, UR4, 0x1, URZ, 0xc0, !UPT ;  /* 0x0000000104ff7892 */ /* 0x001fd2000f80c0ff */
[----:B------:R-:W-:Y:S05]  /*1e00*/  BRA.U !UP0, `(.L_x_65) ;  /* 0x00000001083c7547 */ /* 0x000fea000b800000 */
[----:B------:R-:W0:Y:S01]  /*1e10*/  LDCU UR4, c[0x0][0x3b0] ;  /* 0x00007600ff0477ac */ /* 0x000e220008000800 */
[----:B------:R-:W1:Y:S01]  /*1e20*/  LDCU.64 UR10, c[0x0][0x398] ;  /* 0x00007300ff0a77ac */ /* 0x000e620008000a00 */
[----:B0-----:R-:W-:-:S05]  /*1e30*/  IMAD R11, R9, UR4, R0 ;  /* 0x00000004090b7c24 */ /* 0x001fca000f8e0200 */
[----:B------:R-:W-:-:S05]  /*1e40*/  IADD3 R11, P0, PT, R2, R11, RZ ;  /* 0x0000000b020b7210 */ /* 0x000fca0007f1e0ff */
[----:B------:R-:W-:Y:S01]  /*1e50*/  IMAD.X R8, RZ, RZ, RZ, P0 ;  /* 0x000000ffff087224 */ /* 0x000fe200000e06ff */
[----:B-1----:R-:W-:-:S04]  /*1e60*/  LEA R10, P0, R11, UR10, 0x2 ;  /* 0x0000000a0b0a7c11 */ /* 0x002fc8000f8010ff */
        /* <DEDUP_REMOVED lines=9> */
.L_x_65:
[----:B0-----:R-:W-:Y:S05]  /*1f00*/  BSYNC.RECONVERGENT B0 ;  /* 0x0000000000007941 */ /* 0x001fea0003800200 */
.L_x_64:
[----:B------:R-:W0:Y:S01]  /*1f10*/  LDCU.64 UR10, c[0x0][0x380] ;  /* 0x00007000ff0a77ac */ /* 0x000e220008000a00 */
[----:B------:R-:W-:Y:S01]  /*1f20*/  IADD3 R9, P0, PT, R0, R3, RZ ;  /* 0x0000000300097210 */ /* 0x000fe20007f1e0ff */
[----:B------:R-:W1:Y:S03]  /*1f30*/  LDCU UR4, c[0x0][0x360] ;  /* 0x00006c00ff0477ac */ /* 0x000e660008000800 */
[----:B------:R-:W-:Y:S01]  /*1f40*/  IADD3.X R10, PT, PT, RZ, R4, RZ, P0, !PT ;  /* 0x00000004ff0a7210 */ /* 0x000fe200007fe4ff */
[----:B------:R-:W2:Y:S01]  /*1f50*/  LDCU UR5, c[0x0][0x3b0] ;  /* 0x00007600ff0577ac */ /* 0x000ea20008000800 */
[----:B0-----:R-:W-:-:S04]  /*1f60*/  LEA R8, P0, R9, UR10, 0x2 ;  /* 0x0000000a09087c11 */ /* 0x001fc8000f8010ff */
[----:B------:R-:W-:Y:S01]  /*1f70*/  LEA.HI.X R9, R9, UR11, R10, 0x2, P0 ;  /* 0x0000000b09097c11 */ /* 0x000fe200080f140a */
[----:B-1----:R-:W-:-:S04]  /*1f80*/  VIADD R0, R0, UR4 ;  /* 0x0000000400007c36 */ /* 0x002fc80008000000 */
[----:B------:R1:W-:Y:S01]  /*1f90*/  STG.E desc[UR6][R8.64], R23 ;  /* 0x0000001708007986 */ /* 0x0003e2000c101906 */
[----:B--2---:R-:W-:-:S13]  /*1fa0*/  ISETP.GE.U32.AND P0, PT, R0, UR5, PT ;  /* 0x0000000500007c0c */ /* 0x004fda000bf06070 */
[----:B-1----:R-:W-:Y:S05]  /*1fb0*/  @!P0 BRA `(.L_x_70) ;  /* 0xfffffff400008947 */ /* 0x002fea000383ffff */
[----:B------:R-:W-:Y:S05]  /*1fc0*/  EXIT ;  /* 0x000000000000794d */ /* 0x000fea0003800000 */
        .weak           $__internal_1_$__cuda_sm20_rcp_rn_f32_slowpath
        .type           $__internal_1_$__cuda_sm20_rcp_rn_f32_slowpath,@function
        .size           $__internal_1_$__cuda_sm20_rcp_rn_f32_slowpath,(.L_x_578 - $__internal_1_$__cuda_sm20_rcp_rn_f32_slowpath)
$__internal_1_$__cuda_sm20_rcp_rn_f32_slowpath:
[----:B------:R-:W-:-:S05]  /*1fd0*/  IMAD.SHL.U32 R7, R5, 0x2, RZ ;  /* 0x0000000205077824 */ /* 0x000fca00078e00ff */
[----:B------:R-:W-:-:S04]  /*1fe0*/  SHF.R.U32.HI R7, RZ, 0x18, R7 ;  /* 0x00000018ff077819 */ /* 0x000fc80000011607 */
[----:B------:R-:W-:-:S13]  /*1ff0*/  ISETP.NE.U32.AND P0, PT, R7, RZ, PT ;  /* 0x000000ff0700720c */ /* 0x000fda0003f05070 */
[----:B------:R-:W-:Y:S05]  /*2000*/  @P0 BRA `(.L_x_71) ;  /* 0x00000000002c0947 */ /* 0x000fea0003800000 */
[----:B------:R-:W-:-:S05]  /*2010*/  IMAD.SHL.U32 R7, R5, 0x2, RZ ;  /* 0x0000000205077824 */ /* 0x000fca00078e00ff */
[----:B------:R-:W-:-:S13]  /*2020*/  ISETP.NE.AND P0, PT, R7, RZ, PT ;  /* 0x000000ff0700720c */ /* 0x000fda0003f05270 */
[----:B------:R0:W1:Y:S01]  /*2030*/  @!P0 MUFU.RCP R7, R5 ;  /* 0x0000000500078308 */ /* 0x0000620000001000 */
[----:B------:R-:W-:Y:S05]  /*2040*/  @!P0 BRA `(.L_x_72) ;  /* 0x0000000000a48947 */ /* 0x000fea0003800000 */
[----:B------:R-:W-:-:S04]  /*2050*/  FFMA R9, R5, 1.84467440737095516160e+19, RZ ;  /* 0x5f80000005097823 */ /* 0x000fc800000000ff */
[----:B------:R-:W0:Y:S02]  /*2060*/  MUFU.RCP R10, R9 ;  /* 0x00000009000a7308 */ /* 0x000e240000001000 */
[----:B0-----:R-:W-:-:S04]  /*2070*/  FFMA R5, R9, R10, -1 ;  /* 0xbf80000009057423 */ /* 0x001fc8000000000a */
[----:B------:R-:W-:-:S04]  /*2080*/  FADD.FTZ R5, -R5, -RZ ;  /* 0x800000ff05057221 */ /* 0x000fc80000010100 */
[----:B------:R-:W-:-:S04]  /*2090*/  FFMA R5, R10, R5, R10 ;  /* 0x000000050a057223 */ /* 0x000fc8000000000a */
[----:B-1----:R-:W-:Y:S01]  /*20a0*/  FFMA R7, R5, 1.84467440737095516160e+19, RZ ;  /* 0x5f80000005077823 */ /* 0x002fe200000000ff */
[----:B------:R-:W-:Y:S06]  /*20b0*/  BRA `(.L_x_72) ;  /* 0x0000000000887947 */ /* 0x000fec0003800000 */
.L_x_71:
[----:B------:R-:W-:-:S05]  /*20c0*/  VIADD R9, R7, 0xffffff03 ;  /* 0xffffff0307097836 */ /* 0x000fca0000000000 */
[----:B------:R-:W-:-:S13]  /*20d0*/  ISETP.GT.U32.AND P0, PT, R9, 0x1, PT ;  /* 0x000000010900780c */ /* 0x000fda0003f04070 */
[----:B------:R-:W-:Y:S05]  /*20e0*/  @P0 BRA `(.L_x_73) ;  /* 0x0000000000780947 */ /* 0x000fea0003800000 */
[----:B------:R-:W-:Y:S01]  /*20f0*/  LOP3.LUT R10, R5, 0x7fffff, RZ, 0xc0, !PT ;  /* 0x007fffff050a7812 */ /* 0x000fe200078ec0ff */
[----:B------:R-:W-:Y:S02]  /*2100*/  IMAD.MOV.U32 R14, RZ, RZ, 0x3 ;  /* 0x00000003ff0e7424 */ /* 0x000fe400078e00ff */
[----:B------:R-:W-:Y:S01]  /*2110*/  VIADD R7, R7, 0xffffff04 ;  /* 0xffffff0407077836 */ /* 0x000fe20000000000 */
[----:B------:R-:W-:Y:S02]  /*2120*/  LOP3.LUT R10, R10, 0x3f800000, RZ, 0xfc, !PT ;  /* 0x3f8000000a0a7812 */ /* 0x000fe400078efcff */
[----:B------:R-:W-:Y:S02]  /*2130*/  SHF.L.U32 R15, R14, R9, RZ ;  /* 0x000000090e0f7219 */ /* 0x000fe400000006ff */
[----:B------:R-:W0:Y:S02]  /*2140*/  MUFU.RCP R11, R10 ;  /* 0x0000000a000b7308 */ /* 0x000e240000001000 */
        /* <DEDUP_REMOVED lines=17> */
[----:B------:R-:W-:-:S04]  /*2260*/  SEL R9, RZ, 0x1, !P0 ;  /* 0x00000001ff097807 */ /* 0x000fc80004000000 */
[----:B------:R-:W-:-:S04]  /*2270*/  IADD3 R9, PT, PT, -R9, RZ, RZ ;  /* 0x000000ff09097210 */ /* 0x000fc80007ffe1ff */
[----:B------:R-:W-:-:S13]  /*2280*/  ISETP.GE.AND P0, PT, R9, RZ, PT ;  /* 0x000000ff0900720c */ /* 0x000fda0003f06270 */
[----:B------:R-:W-:-:S04]  /*2290*/  @!P0 VIADD R12, R12, 0x1 ;  /* 0x000000010c0c8836 */ /* 0x000fc80000000000 */
[----:B------:R-:W-:-:S05]  /*22a0*/  @!P1 IMAD.SHL.U32 R12, R12, 0x2, RZ ;  /* 0x000000020c0c9824 */ /* 0x000fca00078e00ff */
[----:B------:R-:W-:Y:S01]  /*22b0*/  LOP3.LUT R7, R12, 0x80000000, R5, 0xf8, !PT ;  /* 0x800000000c077812 */ /* 0x000fe200078ef805 */
[----:B------:R-:W-:Y:S06]  /*22c0*/  BRA `(.L_x_72) ;  /* 0x0000000000047947 */ /* 0x000fec0003800000 */
.L_x_73:
[----:B------:R2:W3:Y:S02]  /*22d0*/  MUFU.RCP R7, R5 ;  /* 0x0000000500077308 */ /* 0x0004e40000001000 */
.L_x_72:
[----:B------:R-:W-:-:S04]  /*22e0*/  IMAD.MOV.U32 R9, RZ, RZ, 0x0 ;  /* 0x00000000ff097424 */ /* 0x000fc800078e00ff */
[----:B0123--:R-:W-:Y:S05]  /*22f0*/  RET.REL.NODEC R8 `(steel_mqa_attention_kernel) ;  /* 0xffffffdc08407950 */ /* 0x00ffea0003c3ffff */
.L_x_74:
        /* <DEDUP_REMOVED lines=16> */
.L_x_578:


//--------------------- .text.steel_gqa_attention_kernel --------------------------
	.section	.text.steel_gqa_attention_kernel,"ax",@progbits
	.align	128
        .global         steel_gqa_attention_kernel
        .type           steel_gqa_attention_kernel,@function
        .size           steel_gqa_attention_kernel,(.L_x_579 - steel_gqa_attention_kernel)
        .other          steel_gqa_attention_kernel,@"STO_CUDA_ENTRY STV_DEFAULT"
steel_gqa_attention_kernel:
.text.steel_gqa_attention_kernel:
[----:B------:R-:W-:Y:S08]  /*0000*/  LDC R1, c[0x0][0x37c] ;  /* 0x0000df00ff017b82 */ /* 0x000ff00000000800 */
[----:B------:R-:W0:Y:S01]  /*0010*/  LDC R2, c[0x0][0x3a8] ;  /* 0x0000ea00ff027b82 */ /* 0x000e220000000800 */
[----:B------:R-:W1:Y:S01]  /*0020*/  LDCU UR6, c[0x0][0x3b0] ;  /* 0x00007600ff0677ac */ /* 0x000e620008000800 */
[----:B------:R-:W2:Y:S06]  /*0030*/  LDCU UR5, c[0x0][0x3a4] ;  /* 0x00007480ff0577ac */ /* 0x000eac0008000800 */
[----:B------:R-:W3:Y:S01]  /*0040*/  S2UR UR4, SR_CTAID.Z ;  /* 0x00000000000479c3 */ /* 0x000ee20000002700 */
[----:B-1----:R-:W-:Y:S01]  /*0050*/  IMAD.U32 R7, RZ, RZ, UR6 ;  /* 0x00000006ff077e24 */ /* 0x002fe2000f8e00ff */
[----:B0-----:R-:W0:Y:S01]  /*0060*/  I2F.U32.RP R0, R2 ;  /* 0x0000000200007306 */ /* 0x001e220000209000 */
[----:B------:R-:W-:-:S07]  /*0070*/  ISETP.NE.U32.AND P2, PT, R2, RZ, PT ;  /* 0x000000ff0200720c */ /* 0x000fce0003f45070 */
[----:B0-----:R-:W0:Y:S02]  /*0080*/  MUFU.RCP R0, R0 ;  /* 0x0000000000007308 */ /* 0x001e240000001000 */
[----:B0-----:R-:W-:-:S06]  /*0090*/  VIADD R4, R0, 0xffffffe ;  /* 0x0ffffffe00047836 */ /* 0x001fcc0000000000 */
[----:B------:R0:W1:Y:S02]  /*00a0*/  F2I.FTZ.U32.TRUNC.NTZ R5, R4 ;  /* 0x0000000400057305 */ /* 0x000064000021f000 */
[----:B0-----:R-:W-:Y:S02]  /*00b0*/  IMAD.MOV.U32 R4, RZ, RZ, RZ ;  /* 0x000000ffff047224 */ /* 0x001fe400078e00ff */
[----:B-1----:R-:W-:-:S04]  /*00c0*/  IMAD.MOV R3, RZ, RZ, -R5 ;  /* 0x000000ffff037224 */ /* 0x002fc800078e0a05 */
[----:B------:R-:W-:-:S04]  /*00d0*/  IMAD R3, R3, R2, RZ ;  /* 0x0000000203037224 */ /* 0x000fc800078e02ff */
[----:B------:R-:W-:Y:S01]  /*00e0*/  IMAD.HI.U32 R5, R5, R3, R4 ;  /* 0x0000000305057227 */ /* 0x000fe200078e0004 */
[----:B------:R-:W-:-:S05]  /*00f0*/  LOP3.LUT R3, RZ, R2, RZ, 0x33, !PT ;  /* 0x00000002ff037212 */ /* 0x000fca00078e33ff */
[----:B---3--:R-:W-:-:S04]  /*0100*/  IMAD.HI.U32 R6, R5, UR4, RZ ;  /* 0x0000000405067c27 */ /* 0x008fc8000f8e00ff */
[----:B------:R-:W-:-:S04]  /*0110*/  IMAD.MOV R11, RZ, RZ, -R6 ;  /* 0x000000ffff0b7224 */ /* 0x000fc800078e0a06 */
[----:B------:R-:W-:Y:S01]  /*0120*/  IMAD R11, R2, R11, UR4 ;  /* 0x00000004020b7e24 */ /* 0x000fe2000f8e020b */
[----:B------:R-:W0:Y:S04]  /*0130*/  S2UR UR4, SR_CTAID.Y ;  /* 0x00000000000479c3 */ /* 0x000e280000002600 */
[----:B------:R-:W-:-:S13]  /*0140*/  ISETP.GE.U32.AND P0, PT, R11, R2, PT ;  /* 0x000000020b00720c */ /* 0x000fda0003f06070 */
[----:B------:R-:W-:Y:S01]  /*0150*/  @P0 IMAD.IADD R11, R11, 0x1, -R2 ;  /* 0x000000010b0b0824 */ /* 0x000fe200078e0a02 */
[----:B------:R-:W-:-:S04]  /*0160*/  @P0 IADD3 R6, PT, PT, R6, 0x1, RZ ;  /* 0x0000000106060810 */ /* 0x000fc80007ffe0ff */
[----:B------:R-:W-:-:S13]  /*0170*/  ISETP.GE.U32.AND P1, PT, R11, R2, PT ;  /* 0x000000020b00720c */ /* 0x000fda0003f26070 */
[----:B------:R-:W-:-:S05]  /*0180*/  @P1 VIADD R6, R6, 0x1 ;  /* 0x0000000106061836 */ /* 0x000fca0000000000 */
[----:B------:R-:W-:-:S04]  /*0190*/  SEL R5, R3, R6, !P2 ;  /* 0x0000000603057207 */ /* 0x000fc80005000000 */
[----:B--2---:R-:W-:-:S04]  /*01a0*/  ISETP.GE.U32.AND P0, PT, R5, UR5, PT ;  /* 0x0000000505007c0c */ /* 0x004fc8000bf06070 */
[----:B0-----:R-:W-:-:S13]  /*01b0*/  ISETP.LE.U32.OR P0, PT, R7, UR4, P0 ;  /* 0x0000000407007c0c */ /* 0x001fda0008703470 */
[----:B------:R-:W-:Y:S05]  /*01c0*/  @P0 EXIT ;  /* 0x000000000000094d */ /* 0x000fea0003800000 */
[----:B------:R-:W0:Y:S01]  /*01d0*/  LDCU UR5, c[0x0][0x3ac] ;  /* 0x00007580ff0577ac */ /* 0x000e220008000800 */
[----:B------:R-:W-:Y:S01]  /*01e0*/  BSSY.RECONVERGENT B0, `(.L_x_75) ;  /* 0x00000b1000007945 */ /* 0x000fe20003800200 */
[----:B------:R-:W1:Y:S01]  /*01f0*/  LDCU.64 UR6, c[0x0][0x358] ;  /* 0x00006b00ff0677ac */ /* 0x000e620008000a00 */
[----:B------:R-:W2:Y:S01]  /*0200*/  LDCU.64 UR8, c[0x0][0x390] ;  /* 0x00007200ff0877ac */ /* 0x000ea20008000a00 */
[----:B0-----:R-:W0:Y:S01]  /*0210*/  I2F.U32.RP R0, UR5 ;  /* 0x0000000500007d06 */ /* 0x001e220008209000 */
[----:B------:R-:W-:-:S07]  /*0220*/  ISETP.NE.U32.AND P4, PT, RZ, UR5, PT ;  /* 0x00000005ff007c0c */ /* 0x000fce000bf85070 */
[----:B0-----:R-:W0:Y:S02]  /*0230*/  MUFU.RCP R0, R0 ;  /* 0x0000000000007308 */ /* 0x001e240000001000 */
[----:B0-----:R-:W-:-:S06]  /*0240*/  VIADD R8, R0, 0xffffffe ;  /* 0x0ffffffe00087836 */ /* 0x001fcc0000000000 */
[----:B------:R0:W3:Y:S02]  /*0250*/  F2I.FTZ.U32.TRUNC.NTZ R9, R8 ;  /* 0x0000000800097305 */ /* 0x0000e4000021f000 */
[----:B0-----:R-:W-:Y:S02]  /*0260*/  IMAD.MOV.U32 R8, RZ, RZ, RZ ;  /* 0x000000ffff087224 */ /* 0x001fe400078e00ff */
[----:B---3--:R-:W-:-:S04]  /*0270*/  IMAD.MOV R13, RZ, RZ, -R9 ;  /* 0x000000ffff0d7224 */ /* 0x008fc800078e0a09 */
[----:B------:R-:W-:-:S04]  /*0280*/  IMAD R13, R13, UR5, RZ ;  /* 0x000000050d0d7c24 */ /* 0x000fc8000f8e02ff */
[----:B------:R-:W-:-:S06]  /*0290*/  IMAD.HI.U32 R9, R9, R13, R8 ;  /* 0x0000000d09097227 */ /* 0x000fcc00078e0008 */
[----:B------:R-:W-:-:S05]  /*02a0*/  IMAD.HI.U32 R4, R9, R2, RZ ;  /* 0x0000000209047227 */ /* 0x000fca00078e00ff */
[----:B------:R-:W-:-:S05]  /*02b0*/  IADD3 R9, PT, PT, -R4, RZ, RZ ;  /* 0x000000ff04097210 */ /* 0x000fca0007ffe1ff */
[----:B------:R-:W-:-:S05]  /*02c0*/  IMAD R6, R9, UR5, R2 ;  /* 0x0000000509067c24 */ /* 0x000fca000f8e0202 */
[----:B------:R-:W-:-:S13]  /*02d0*/  ISETP.GE.U32.AND P0, PT, R6, UR5, PT ;  /* 0x0000000506007c0c */ /* 0x000fda000bf06070 */
[----:B------:R-:W-:Y:S02]  /*02e0*/  @P0 VIADD R6, R6, -UR5 ;  /* 0x8000000506060c36 */ /* 0x000fe40008000000 */
[----:B------:R-:W-:-:S03]  /*02f0*/  @P0 VIADD R4, R4, 0x1 ;  /* 0x0000000104040836 */ /* 0x000fc60000000000 */
[----:B------:R-:W-:-:S13]  /*0300*/  ISETP.GE.U32.AND P3, PT, R6, UR5, PT ;  /* 0x0000000506007c0c */ /* 0x000fda000bf66070 */
[----:B------:R-:W-:Y:S01]  /*0310*/  @P3 VIADD R4, R4, 0x1 ;  /* 0x0000000104043836 */ /* 0x000fe20000000000 */
[----:B------:R-:W-:-:S04]  /*0320*/  @!P4 LOP3.LUT R4, RZ, UR5, RZ, 0x33, !PT ;  /* 0x00000005ff04cc12 */ /* 0x000fc8000f8e33ff */
[----:B------:R-:W0:Y:S08]  /*0330*/  I2F.U32.RP R6, R4 ;  /* 0x0000000400067306 */ /* 0x000e300000209000 */
[----:B0-----:R-:W0:Y:S02]  /*0340*/  MUFU.RCP R6, R6 ;  /* 0x0000000600067308 */ /* 0x001e240000001000 */
[----:B0-----:R-:W-:-:S02]  /*0350*/  VIADD R8, R6, 0xffffffe ;  /* 0x0ffffffe06087836 */ /* 0x001fc40000000000 */
[----:B------:R-:W0:Y:S04]  /*0360*/  LDC R6, c[0x0][0x3b4] ;  /* 0x0000ed00ff067b82 */ /* 0x000e280000000800 */
[----:B------:R3:W4:Y:S02]  /*0370*/  F2I.FTZ.U32.TRUNC.NTZ R9, R8 ;  /* 0x0000000800097305 */ /* 0x000724000021f000 */
[----:B---3--:R-:W-:Y:S02]  /*0380*/  IMAD.MOV.U32 R8, RZ, RZ, RZ ;  /* 0x000000ffff087224 */ /* 0x008fe400078e00ff */
[----:B----4-:R-:W-:-:S04]  /*0390*/  IMAD R0, R4, R9, RZ ;  /* 0x0000000904007224 */ /* 0x010fc800078e02ff */
[----:B------:R-:W-:Y:S01]  /*03a0*/  IMAD.MOV R13, RZ, RZ, -R0 ;  /* 0x000000ffff0d7224 */ /* 0x000fe200078e0a00 */
[----:B------:R-:W-:-:S03]  /*03b0*/  IADD3 R0, PT, PT, R11, -R2, RZ ;  /* 0x800000020b007210 */ /* 0x000fc60007ffe0ff */
[----:B------:R-:W-:Y:S01]  /*03c0*/  IMAD.HI.U32 R10, R9, R13, R8 ;  /* 0x0000000d090a7227 */ /* 0x000fe200078e0008 */
[----:B------:R-:W-:Y:S02]  /*03d0*/  @P2 SEL R3, R0, R11, P1 ;  /* 0x0000000b00032207 */ /* 0x000fe40000800000 */
[----:B------:R-:W3:Y:S01]  /*03e0*/  S2R R0, SR_TID.X ;  /* 0x0000000000007919 */ /* 0x000ee20000002100 */
[----:B------:R-:W-:Y:S02]  /*03f0*/  ISETP.NE.U32.AND P2, PT, R4, RZ, PT ;  /* 0x000000ff0400720c */ /* 0x000fe40003f45070 */
[----:B------:R-:W-:-:S04]  /*0400*/  IMAD.HI.U32 R10, R10, R3, RZ ;  /* 0x000000030a0a7227 */ /* 0x000fc800078e00ff */
[----:B------:R-:W-:Y:S02]  /*0410*/  IMAD.MOV R9, RZ, RZ, -R10 ;  /* 0x000000ffff097224 */ /* 0x000fe400078e0a0a */
[--C-:B------:R-:W-:Y:S02]  /*0420*/  IMAD R2, R5, R2, R3.reuse ;  /* 0x0000000205027224 */ /* 0x100fe400078e0203 */
[----:B------:R-:W-:Y:S02]  /*0430*/  IMAD R9, R4, R9, R3 ;  /* 0x0000000904097224 */ /* 0x000fe400078e0203 */
[----:B0-----:R-:W-:-:S03]  /*0440*/  IMAD R3, R6, UR4, RZ ;  /* 0x0000000406037c24 */ /* 0x001fc6000f8e02ff */
[----:B------:R-:W-:-:S13]  /*0450*/  ISETP.GE.U32.AND P0, PT, R9, R4, PT ;  /* 0x000000040900720c */ /* 0x000fda0003f06070 */
[----:B------:R-:W-:Y:S02]  /*0460*/  @P0 IMAD.IADD R9, R9, 0x1, -R4 ;  /* 0x0000000109090824 */ /* 0x000fe400078e0a04 */
[----:B------:R-:W-:Y:S01]  /*0470*/  @P0 VIADD R10, R10, 0x1 ;  /* 0x000000010a0a0836 */ /* 0x000fe20000000000 */
[----:B---3--:R-:W-:Y:S02]  /*0480*/  ISETP.GE.U32.AND P0, PT, R0, R7, PT ;  /* 0x000000070000720c */ /* 0x008fe40003f06070 */
[----:B------:R-:W-:Y:S01]  /*0490*/  ISETP.GE.U32.AND P1, PT, R9, R4, PT ;  /* 0x000000040900720c */ /* 0x000fe20003f26070 */
[----:B------:R-:W-:-:S04]  /*04a0*/  IMAD R9, R7, R6, RZ ;  /* 0x0000000607097224 */ /* 0x000fc800078e02ff */
[----:B------:R-:W-:-:S08]  /*04b0*/  IMAD R2, R2, R9, RZ ;  /* 0x0000000902027224 */ /* 0x000fd000078e02ff */
[----:B------:R-:W-:Y:S01]  /*04c0*/  @P1 VIADD R10, R10, 0x1 ;  /* 0x000000010a0a1836 */ /* 0x000fe20000000000 */
[----:B------:R-:W-:Y:S02]  /*04d0*/  @!P2 LOP3.LUT R10, RZ, R4, RZ, 0x33, !PT ;  /* 0x00000004ff0aa212 */ /* 0x000fe400078e33ff */
[----:B------:R-:W-:-:S03]  /*04e0*/  IADD3 R3, P1, PT, R2, R3, RZ ;  /* 0x0000000302037210 */ /* 0x000fc60007f3e0ff */
[----:B------:R-:W-:Y:S01]  /*04f0*/  IMAD R2, R5, UR5, R10 ;  /* 0x0000000505027c24 */ /* 0x000fe2000f8e020a */
[----:B------:R-:W-:-:S03]  /*0500*/  IADD3.X R4, PT, PT, RZ, RZ, RZ, P1, !PT ;  /* 0x000000ffff047210 */ /* 0x000fc60000ffe4ff */
[----:B------:R-:W-:Y:S01]  /*0510*/  IMAD R2, R9, R2, RZ ;  /* 0x0000000209027224 */ /* 0x000fe200078e02ff */
[----:B-12---:R-:W-:Y:S06]  /*0520*/  @P0 BRA `(.L_x_76) ;  /* 0x0000000400f00947 */ /* 0x006fec0003800000 */
[----:B------:R-:W0:Y:S01]  /*0530*/  LDC R5, c[0x0][0x360] ;  /* 0x0000d800ff057b82 */ /* 0x000e220000000800 */
[----:B------:R-:W-:-:S13]  /*0540*/  ISETP.NE.AND P0, PT, R6, RZ, PT ;  /* 0x000000ff0600720c */ /* 0x000fda0003f05270 */
[----:B------:R-:W-:Y:S05]  /*0550*/  @!P0 BRA `(.L_x_77) ;  /* 0x0000000400b48947 */ /* 0x000fea0003800000 */
[----:B------:R-:W-:Y:S01]  /*0560*/  BSSY.RECONVERGENT B1, `(.L_x_78) ;  /* 0x000006b000017945 */ /* 0x000fe20003800200 */
[C---:B------:R-:W-:Y:S01]  /*0570*/  LOP3.LUT R23, R6.reuse, 0x7, RZ, 0xc0, !PT ;  /* 0x0000000706177812 */ /* 0x040fe200078ec0ff */
[----:B------:R-:W-:Y:S01]  /*0580*/  IMAD.MOV.U32 R12, RZ, RZ, R0 ;  /* 0x000000ffff0c7224 */ /* 0x000fe200078e0000 */
[----:B------:R-:W-:-:S07]  /*0590*/  LOP3.LUT R10, R6, 0xfffffff8, RZ, 0xc0, !PT ;  /* 0xfffffff8060a7812 */ /* 0x000fce00078ec0ff */
.L_x_82:
        /* <DEDUP_REMOVED lines=9> */
.L_x_80:
        /* <DEDUP_REMOVED lines=37> */
.L_x_79:
        /* <DEDUP_REMOVED lines=44> */
.L_x_81:
[----:B------:R-:W1:Y:S01]  /*0b40*/  S2UR UR5, SR_CgaCtaId ;  /* 0x00000000000579c3 */ /* 0x000e620000008800 */
[----:B------:R-:W2:Y:S01]  /*0b50*/  LDCU UR10, c[0x0][0x3a0] ;  /* 0x00007400ff0a77ac */ /* 0x000ea20008000800 */
[----:B------:R-:W-:Y:S01]  /*0b60*/  UMOV UR4, 0x400 ;  /* 0x0000040000047882 */ /* 0x000fe20000000000 */
[----:B------:R-:W3:Y:S01]  /*0b70*/  LDCU UR11, c[0x0][0x3b0] ;  /* 0x00007600ff0b77ac */ /* 0x000ee20008000800 */
[----:B------:R-:W-:Y:S01]  /*0b80*/  UIADD3 UR4, UPT, UPT, UR4, 0x10, URZ ;  /* 0x0000001004047890 */ /* 0x000fe2000fffe0ff */
[----:B--2---:R-:W-:-:S03]  /*0b90*/  FMUL R15, R15, UR10 ;  /* 0x0000000a0f0f7c20 */ /* 0x004fc60008400000 */
[----:B-1----:R-:W-:Y:S01]  /*0ba0*/  ULEA UR4, UR5, UR4, 0x18 ;  /* 0x0000000405047291 */ /* 0x002fe2000f8ec0ff */
[----:B---3--:R-:W-:-:S05]  /*0bb0*/  MOV R7, UR11 ;  /* 0x0000000b00077c02 */ /* 0x008fca0008000f00 */
[----:B------:R-:W-:Y:S01]  /*0bc0*/  LEA R6, R12, UR4, 0x2 ;  /* 0x000000040c067c11 */ /* 0x000fe2000f8e10ff */
[----:B0-----:R-:W-:-:S04]  /*0bd0*/  IMAD.IADD R12, R5, 0x1, R12 ;  /* 0x00000001050c7824 */ /* 0x001fc800078e020c */
[----:B------:R1:W-:Y:S01]  /*0be0*/  STS [R6], R15 ;  /* 0x0000000f06007388 */ /* 0x0003e20000000800 */
[----:B------:R-:W-:-:S13]  /*0bf0*/  ISETP.GE.U32.AND P0, PT, R12, R7, PT ;  /* 0x000000070c00720c */ /* 0x000fda0003f06070 */
[----:B-1----:R-:W-:Y:S05]  /*0c00*/  @!P0 BRA `(.L_x_82) ;  /* 0xfffffff800648947 */ /* 0x002fea000383ffff */
[----:B------:R-:W-:Y:S05]  /*0c10*/  BSYNC.RECONVERGENT B1 ;  /* 0x0000000000017941 */ /* 0x000fea0003800200 */
.L_x_78:
[----:B------:R-:W-:Y:S05]  /*0c20*/  BRA `(.L_x_76) ;  /* 0x0000000000307947 */ /* 0x000fea0003800000 */
.L_x_77:
[----:B------:R-:W1:Y:S01]  /*0c30*/  S2R R10, SR_CgaCtaId ;  /* 0x00000000000a7919 */ /* 0x000e620000008800 */
[----:B------:R-:W2:Y:S01]  /*0c40*/  LDCU UR4, c[0x0][0x3a0] ;  /* 0x00007400ff0477ac */ /* 0x000ea20008000800 */
[----:B------:R-:W-:Y:S01]  /*0c50*/  MOV R6, 0x400 ;  /* 0x0000040000067802 */ /* 0x000fe20000000f00 */
[----:B------:R-:W-:-:S04]  /*0c60*/  IMAD.MOV.U32 R8, RZ, RZ, R0 ;  /* 0x000000ffff087224 */ /* 0x000fc800078e0000 */
[----:B------:R-:W-:Y:S02]  /*0c70*/  VIADD R9, R6, 0x10 ;  /* 0x0000001006097836 */ /* 0x000fe40000000000 */
[----:B--2---:R-:W-:-:S03]  /*0c80*/  FMUL R6, RZ, UR4 ;  /* 0x00000004ff067c20 */ /* 0x004fc60008400000 */
[----:B-1----:R-:W-:-:S07]  /*0c90*/  LEA R11, R10, R9, 0x18 ;  /* 0x000000090a0b7211 */ /* 0x002fce00078ec0ff */
.L_x_83:
[----:B------:R-:W-:Y:S01]  /*0ca0*/  IMAD R9, R8, 0x4, R11 ;  /* 0x0000000408097824 */ /* 0x000fe200078e020b */
[----:B0-----:R-:W-:-:S04]  /*0cb0*/  IADD3 R8, PT, PT, R5, R8, RZ ;  /* 0x0000000805087210 */ /* 0x001fc80007ffe0ff */
[----:B------:R1:W-:Y:S01]  /*0cc0*/  STS [R9], R6 ;  /* 0x0000000609007388 */ /* 0x0003e20000000800 */
[----:B------:R-:W-:-:S13]  /*0cd0*/  ISETP.GE.U32.AND P0, PT, R8, R7, PT ;  /* 0x000000070800720c */ /* 0x000fda0003f06070 */
[----:B-1----:R-:W-:Y:S05]  /*0ce0*/  @!P0 BRA `(.L_x_83) ;  /* 0xfffffffc00ec8947 */ /* 0x002fea000383ffff */
.L_x_76:
[----:B------:R-:W-:Y:S05]  /*0cf0*/  BSYNC.RECONVERGENT B0 ;  /* 0x0000000000007941 */ /* 0x000fea0003800200 */
.L_x_75:
        /* <DEDUP_REMOVED lines=10> */
[----:B0-----:R-:W-:Y:S01]  /*0da0*/  LEA R11, R8, R5, 0x18 ;  /* 0x00000005080b7211 */ /* 0x001fe200078ec0ff */
[----:B------:R-:W-:-:S07]  /*0db0*/  IMAD.MOV.U32 R8, RZ, RZ, R0 ;  /* 0x000000ffff087224 */ /* 0x000fce00078e0000 */
.L_x_86:
[----:B------:R-:W-:Y:S01]  /*0dc0*/  LEA R5, R8, R11, 0x2 ;  /* 0x0000000b08057211 */ /* 0x000fe200078e10ff */
[----:B-1----:R-:W-:-:S05]  /*0dd0*/  IMAD.IADD R8, R9, 0x1, R8 ;  /* 0x0000000109087824 */ /* 0x002fca00078e0208 */
[----:B------:R-:W0:Y:S01]  /*0de0*/  LDS R5, [R5] ;  /* 0x0000000005057984 */ /* 0x000e220000000800 */
[----:B------:R-:W-:Y:S02]  /*0df0*/  ISETP.GE.U32.AND P0, PT, R8, R7, PT ;  /* 0x000000070800720c */ /* 0x000fe40003f06070 */
[----:B0-----:R-:W-:-:S11]  /*0e00*/  FMNMX R6, R5, R6, !PT ;  /* 0x0000000605067209 */ /* 0x001fd60007800000 */
[----:B------:R-:W-:Y:S05]  /*0e10*/  @!P0 BRA `(.L_x_86) ;  /* 0xfffffffc00e88947 */ /* 0x000fea000383ffff */
.L_x_85:
[----:B------:R-:W-:Y:S05]  /*0e20*/  BSYNC.RECONVERGENT B0 ;  /* 0x0000000000007941 */ /* 0x000fea0003800200 */
.L_x_84:
        /* <DEDUP_REMOVED lines=25> */
.L_x_88:
[----:B------:R-:W-:Y:S05]  /*0fc0*/  BSYNC.RECONVERGENT B0 ;  /* 0x0000000000007941 */ /* 0x000fea0003800200 */
.L_x_87:
[----:B------:R-:W-:Y:S06]  /*0fd0*/  BAR.SYNC.DEFER_BLOCKING 0x0 ;  /* 0x0000000000007b1d */ /* 0x000fec0000010000 */
[----:B------:R-:W-:Y:S04]  /*0fe0*/  BSSY.RECONVERGENT B0, `(.L_x_89) ;  /* 0x000001d000007945 */ /* 0x000fe80003800200 */
[----:B------:R-:W-:Y:S05]  /*0ff0*/  @P1 BRA `(.L_x_90) ;  /* 0x00000000006c1947 */ /* 0x000fea0003800000 */
[----:B------:R-:W0:Y:S01]  /*1000*/  S2R R9, SR_CgaCtaId ;  /* 0x0000000000097919 */ /* 0x000e220000008800 */
[----:B------:R-:W-:Y:S01]  /*1010*/  MOV R6, 0x400 ;  /* 0x0000040000067802 */ /* 0x000fe20000000f00 */
[----:B------:R-:W1:Y:S01]  /*1020*/  LDC R13, c[0x0][0x360] ;  /* 0x0000d800ff0d7b82 */ /* 0x000e620000000800 */
[----:B------:R-:W-:Y:S02]  /*1030*/  IMAD.MOV.U32 R10, RZ, RZ, R0 ;  /* 0x000000ffff0a7224 */ /* 0x000fe400078e0000 */
[----:B------:R-:W-:Y:S02]  /*1040*/  IMAD.MOV.U32 R16, RZ, RZ, 0x3bbb989d ;  /* 0x3bbb989dff107424 */ /* 0x000fe400078e00ff */
[----:B------:R-:W-:Y:S01]  /*1050*/  IMAD.MOV.U32 R15, RZ, RZ, 0x437c0000 ;  /* 0x437c0000ff0f7424 */ /* 0x000fe200078e00ff */
[----:B0-----:R-:W-:Y:S01]  /*1060*/  LEA R8, R9, R6, 0x18 ;  /* 0x0000000609087211 */ /* 0x001fe200078ec0ff */
[----:B------:R-:W-:-:S05]  /*1070*/  VIADD R6, R6, 0x10 ;  /* 0x0000001006067836 */ /* 0x000fca0000000000 */
[----:B------:R-:W0:Y:S01]  /*1080*/  LDS R8, [R8] ;  /* 0x0000000008087984 */ /* 0x000e220000000800 */
[----:B------:R-:W-:Y:S01]  /*1090*/  LEA R17, R9, R6, 0x18 ;  /* 0x0000000609117211 */ /* 0x000fe200078ec0ff */
[----:B------:R-:W-:-:S07]  /*10a0*/  HFMA2 R6, -RZ, RZ, 0, 0 ;  /* 0x00000000ff067431 */ /* 0x000fce00000001ff */
.L_x_91:
        /* <DEDUP_REMOVED lines=8> */
[----:B------:R-:W-:-:S03]  /*1130*/  SHF.L.U32 R12, R12, 0x17, RZ ;  /* 0x000000170c0c7819 */ /* 0x000fc600000006ff */
[----:B------:R-:W-:-:S04]  /*1140*/  FFMA R14, R11, 1.4426950216293334961, -R14 ;  /* 0x3fb8aa3b0b0e7823 */ /* 0x000fc8000000080e */
[----:B------:R-:W-:-:S04]  /*1150*/  FFMA R14, R11, 1.925963033500011079e-08, R14 ;  /* 0x32a570600b0e7823 */ /* 0x000fc8000000000e */
[----:B------:R-:W0:Y:S02]  /*1160*/  MUFU.EX2 R11, R14 ;  /* 0x0000000e000b7308 */ /* 0x000e240000000800 */
[----:B0-----:R-:W-:-:S04]  /*1170*/  FMUL R11, R12, R11 ;  /* 0x0000000b0c0b7220 */ /* 0x001fc80000400000 */
[----:B------:R-:W-:Y:S01]  /*1180*/  FADD R6, R11, R6 ;  /* 0x000000060b067221 */ /* 0x000fe20000000000 */
[----:B------:R2:W-:Y:S01]  /*1190*/  STS [R9], R11 ;  /* 0x0000000b09007388 */ /* 0x0005e20000000800 */
[----:B------:R-:W-:Y:S05]  /*11a0*/  @!P0 BRA `(.L_x_91) ;  /* 0xfffffffc00c08947 */ /* 0x000fea000383ffff */
.L_x_90:
[----:B------:R-:W-:Y:S05]  /*11b0*/  BSYNC.RECONVERGENT B0 ;  /* 0x0000000000007941 */ /* 0x000fea0003800200 */
.L_x_89:
        /* <DEDUP_REMOVED lines=23> */
.L_x_94:
[----:B------:R-:W0:Y:S02]  /*1330*/  LDS R8, [R5] ;  /* 0x0000000005087984 */ /* 0x000e240000000800 */
[----:B0-----:R-:W-:-:S05]  /*1340*/  FADD R9, R13, R8 ;  /* 0x000000080d097221 */ /* 0x001fca0000000000 */
[----:B------:R-:W0:Y:S02]  /*1350*/  ATOMS.CAST.SPIN P0, [R5], R8, R9 ;  /* 0x000000080500758d */ /* 0x000e240001800009 */
[----:B0-----:R-:W-:Y:S05]  /*1360*/  @!P0 BRA `(.L_x_94) ;  /* 0xfffffffc00f08947 */ /* 0x001fea000383ffff */
.L_x_93:
[----:B------:R-:W-:Y:S05]  /*1370*/  BSYNC.RECONVERGENT B0 ;  /* 0x0000000000007941 */ /* 0x000fea0003800200 */
.L_x_92:
        /* <DEDUP_REMOVED lines=14> */
[----:B------:R-:W-:Y:S05]  /*1460*/  CALL.REL.NOINC `($__internal_2_$__cuda_sm20_rcp_rn_f32_slowpath) ;  /* 0x0000000c00787944 */ /* 0x000fea0003c00000 */
[----:B------:R-:W-:Y:S01]  /*1470*/  IMAD.MOV.U32 R8, RZ, RZ, R7 ;  /* 0x000000ffff087224 */ /* 0x000fe200078e0007 */
[----:B------:R-:W-:Y:S06]  /*1480*/  BRA `(.L_x_98) ;  /* 0x0000000000107947 */ /* 0x000fec0003800000 */
.L_x_97:
[----:B------:R-:W0:Y:S02]  /*1490*/  MUFU.RCP R8, R5 ;  /* 0x0000000500087308 */ /* 0x000e240000001000 */
[----:B0-----:R-:W-:-:S04]  /*14a0*/  FFMA R7, R5, R8, -1 ;  /* 0xbf80000005077423 */ /* 0x001fc80000000008 */
[----:B------:R-:W-:-:S04]  /*14b0*/  FADD.FTZ R7, -R7, -RZ ;  /* 0x800000ff07077221 */ /* 0x000fc80000010100 */
[----:B------:R-:W-:-:S07]  /*14c0*/  FFMA R8, R8, R7, R8 ;  /* 0x0000000708087223 */ /* 0x000fce0000000008 */
.L_x_98:
[----:B------:R-:W0:Y:S01]  /*14d0*/  S2R R10, SR_CgaCtaId ;  /* 0x00000000000a7919 */ /* 0x000e220000008800 */
[----:B------:R-:W1:Y:S01]  /*14e0*/  LDC R11, c[0x0][0x3b0] ;  /* 0x0000ec00ff0b7b82 */ /* 0x000e620000000800 */
[----:B------:R-:W-:-:S04]  /*14f0*/  MOV R5, 0x400 ;  /* 0x0000040000057802 */ /* 0x000fc80000000f00 */
[----:B------:R-:W-:Y:S01]  /*1500*/  IADD3 R7, PT, PT, R5, 0x10, RZ ;  /* 0x0000001005077810 */ /* 0x000fe20007ffe0ff */
[----:B------:R-:W-:-:S03]  /*1510*/  IMAD.MOV.U32 R5, RZ, RZ, R0 ;  /* 0x000000ffff057224 */ /* 0x000fc600078e0000 */
[----:B0-----:R-:W-:-:S07]  /*1520*/  LEA R12, R10, R7, 0x18 ;  /* 0x000000070a0c7211 */ /* 0x001fce00078ec0ff */
.L_x_99:
        /* <DEDUP_REMOVED lines=8> */
.L_x_96:
[----:B------:R-:W-:Y:S05]  /*15b0*/  BSYNC.RECONVERGENT B0 ;  /* 0x0000000000007941 */ /* 0x000fea0003800200 */
.L_x_95:
        /* <DEDUP_REMOVED lines=8> */
.L_x_109:
[----:B------:R-:W1:Y:S01]  /*1640*/  LDCU UR4, c[0x0][0x3b0] ;  /* 0x00007600ff0477ac */ /* 0x000e620008000800 */
[----:B------:R-:W-:Y:S01]  /*1650*/  MOV R23, RZ ;  /* 0x000000ff00177202 */ /* 0x000fe20000000f00 */
        /* <DEDUP_REMOVED lines=13> */
[----:B--2---:R-:W-:Y:S01]  /*1730*/  IADD3 R12, PT, PT, R0, R15, RZ ;  /* 0x0000000f000c7210 */ /* 0x004fe20007ffe0ff */
[C-C-:B------:R-:W-:Y:S02]  /*1740*/  IMAD R13, R15.reuse, 0x2, R0.reuse ;  /* 0x000000020f0d7824 */ /* 0x140fe400078e0200 */
[C-C-:B------:R-:W-:Y:S02]  /*1750*/  IMAD R17, R15.reuse, 0x3, R0.reuse ;  /* 0x000000030f117824 */ /* 0x140fe400078e0200 */
[C-C-:B------:R-:W-:Y:S02]  /*1760*/  IMAD R18, R15.reuse, 0x4, R0.reuse ;  /* 0x000000040f127824 */ /* 0x140fe400078e0200 */
[C-C-:B------:R-:W-:Y:S02]  /*1770*/  IMAD R19, R15.reuse, 0x5, R0.reuse ;  /* 0x000000050f137824 */ /* 0x140fe400078e0200 */
[----:B------:R-:W-:-:S02]  /*1780*/  IMAD R20, R15, 0x6, R0 ;  /* 0x000000060f147824 */ /* 0x000fc400078e0200 */
[----:B------:R-:W-:Y:S02]  /*1790*/  IMAD R21, R15, 0x7, R0 ;  /* 0x000000070f157824 */ /* 0x000fe400078e0200 */
[----:B------:R-:W-:-:S07]  /*17a0*/  IMAD.U32 R14, RZ, RZ, UR4 ;  /* 0x00000004ff0e7e24 */ /* 0x000fce000f8e00ff */
.L_x_102:
[----:B------:R-:W-:-:S05]  /*17b0*/  IADD3 R8, P0, PT, R2, R22, RZ ;  /* 0x0000001602087210 */ /* 0x000fca0007f1e0ff */
[----:B------:R-:W-:Y:S01]  /*17c0*/  IMAD.X R9, RZ, RZ, RZ, P0 ;  /* 0x000000ffff097224 */ /* 0x000fe200000e06ff */
[----:B0-----:R-:W-:-:S04]  /*17d0*/  LEA R28, P0, R8, UR8, 0x2 ;  /* 0x00000008081c7c11 */ /* 0x001fc8000f8010ff */
[----:B------:R-:W-:-:S05]  /*17e0*/  LEA.HI.X R29, R8, UR9, R9, 0x2, P0 ;  /* 0x00000009081d7c11 */ /* 0x000fca00080f1409 */
[----:B------:R-:W2:Y:S01]  /*17f0*/  LDG.E.CONSTANT R28, desc[UR6][R28.64] ;  /* 0x000000061c1c7981 */ /* 0x000ea2000c1e9900 */
[----:B------:R-:W-:-:S04]  /*1800*/  IADD3 R8, P0, PT, R2, R12, RZ ;  /* 0x0000000c02087210 */ /* 0x000fc80007f1e0ff */
[----:B------:R-:W-:Y:S02]  /*1810*/  IADD3.X R9, PT, PT, RZ, RZ, RZ, P0, !PT ;  /* 0x000000ffff097210 */ /* 0x000fe400007fe4ff */
        /* <DEDUP_REMOVED lines=23> */
[----:B------:R-:W-:Y:S01]  /*1990*/  LEA R26, P0, R23, UR8, 0x2 ;  /* 0x00000008171a7c11 */ /* 0x000fe2000f8010ff */
[----:B------:R-:W-:-:S05]  /*19a0*/  IMAD.X R24, RZ, RZ, RZ, P1 ;  /* 0x000000ffff187224 */ /* 0x000fca00008e06ff */
[----:B------:R-:W-:-:S05]  /*19b0*/  LEA.HI.X R27, R23, UR9, R24, 0x2, P0 ;  /* 0x00000009171b7c11 */ /* 0x000fca00080f1418 */
[----:B------:R-:W2:Y:S01]  /*19c0*/  LDG.E.CONSTANT R26, desc[UR6][R26.64] ;  /* 0x000000061a1a7981 */ /* 0x000ea2000c1e9900 */
[----:B---3--:R-:W-:-:S03]  /*19d0*/  FFMA R23, R11, R8, R10 ;  /* 0x000000080b177223 */ /* 0x008fc6000000000a */
[----:B------:R-:W4:Y:S01]  /*19e0*/  LDS.128 R8, [R14] ;  /* 0x000000000e087984 */ /* 0x000f220000000c00 */
[----:B------:R-:W-:Y:S01]  /*19f0*/  IADD3 R25, P0, PT, R2, R20, RZ ;  /* 0x0000001402197210 */ /* 0x000fe20007f1e0ff */
[----:B----4-:R-:W-:-:S04]  /*1a00*/  FFMA R8, R8, R29, R23 ;  /* 0x0000001d08087223 */ /* 0x010fc80000000017 */
[----:B--2---:R-:W-:Y:S01]  /*1a10*/  FFMA R23, R9, R26, R8 ;  /* 0x0000001a09177223 */ /* 0x004fe20000000008 */
[----:B------:R-:W-:Y:S02]  /*1a20*/  IADD3.X R8, PT, PT, RZ, RZ, RZ, P0, !PT ;  /* 0x000000ffff087210 */ /* 0x000fe400007fe4ff */
        /* <DEDUP_REMOVED lines=12> */
[C---:B------:R-:W-:Y:S01]  /*1af0*/  IMAD R13, R15.reuse, 0x8, R13 ;  /* 0x000000080f0d7824 */ /* 0x040fe200078e020d */
[C---:B------:R-:W-:Y:S01]  /*1b00*/  LEA R22, R15.reuse, R22, 0x3 ;  /* 0x000000160f167211 */ /* 0x040fe200078e18ff */
[C---:B------:R-:W-:Y:S02]  /*1b10*/  IMAD R18, R15.reuse, 0x8, R18 ;  /* 0x000000080f127824 */ /* 0x040fe400078e0212 */
[C---:B------:R-:W-:Y:S02]  /*1b20*/  IMAD R19, R15.reuse, 0x8, R19 ;  /* 0x000000080f137824 */ /* 0x040fe400078e0213 */
[C---:B------:R-:W-:Y:S02]  /*1b30*/  IMAD R20, R15.reuse, 0x8, R20 ;  /* 0x000000080f147824 */ /* 0x040fe400078e0214 */
[----:B------:R-:W-:-:S02]  /*1b40*/  IMAD R21, R15, 0x8, R21 ;  /* 0x000000080f157824 */ /* 0x000fc400078e0215 */
[----:B------:R-:W-:Y:S02]  /*1b50*/  VIADD R14, R14, 0x20 ;  /* 0x000000200e0e7836 */ /* 0x000fe40000000000 */
[----:B--2---:R-:W-:-:S04]  /*1b60*/  FFMA R10, R10, R24, R23 ;  /* 0x000000180a0a7223 */ /* 0x004fc80000000017 */
[----:B---3--:R-:W-:Y:S01]  /*1b70*/  FFMA R23, R11, R8, R10 ;  /* 0x000000080b177223 */ /* 0x008fe2000000000a */
[----:B------:R-:W-:Y:S06]  /*1b80*/  @P0 BRA `(.L_x_102) ;  /* 0xfffffffc00080947 */ /* 0x000fec000383ffff */
[----:B------:R-:W-:Y:S05]  /*1b90*/  BSYNC.RECONVERGENT B0 ;  /* 0x0000000000007941 */ /* 0x000fea0003800200 */
.L_x_101:
[----:B------:R-:W-:-:S07]  /*1ba0*/  IMAD.MOV.U32 R9, RZ, RZ, R7 ;  /* 0x000000ffff097224 */ /* 0x000fce00078e0007 */
.L_x_100:
[----:B------:R-:W-:Y:S01]  /*1bb0*/  ISETP.NE.AND P0, PT, R5, RZ, PT ;  /* 0x000000ff0500720c */ /* 0x000fe20003f05270 */
[----:B------:R-:W-:-:S12]  /*1bc0*/  BSSY.RECONVERGENT B0, `(.L_x_103) ;  /* 0x000005c000007945 */ /* 0x000fd80003800200 */
[----:B------:R-:W-:Y:S05]  /*1bd0*/  @!P0 BRA `(.L_x_104) ;  /* 0x0000000400688947 */ /* 0x000fea0003800000 */
[----:B------:R-:W-:Y:S01]  /*1be0*/  VIADD R8, R5, 0xffffffff ;  /* 0xffffffff05087836 */ /* 0x000fe20000000000 */
[----:B------:R-:W-:Y:S01]  /*1bf0*/  BSSY.RECONVERGENT B1, `(.L_x_105) ;  /* 0x000002a000017945 */ /* 0x000fe20003800200 */
[----:B------:R-:W-:-:S03]  /*1c00*/  ISETP.NE.AND P0, PT, R6, RZ, PT ;  /* 0x000000ff0600720c */ /* 0x000fc60003f05270 */
[----:B------:R-:W-:-:S13]  /*1c10*/  ISETP.GE.U32.AND P1, PT, R8, 0x3, PT ;  /* 0x000000030800780c */ /* 0x000fda0003f26070 */
[----:B------:R-:W-:Y:S05]  /*1c20*/  @!P1 BRA `(.L_x_106) ;  /* 0x0000000000989947 */ /* 0x000fea0003800000 */
[----:B------:R-:W1:Y:S01]  /*1c30*/  LDCU UR4, c[0x0][0x3b4] ;  /* 0x00007680ff0477ac */ /* 0x000e620008000800 */
[----:B------:R-:W2:Y:S01]  /*1c40*/  LDCU.64 UR10, c[0x0][0x398] ;  /* 0x00007300ff0a77ac */ /* 0x000ea20008000a00 */
[----:B-1----:R-:W-:-:S04]  /*1c50*/  IMAD R11, R9, UR4, R0 ;  /* 0x00000004090b7c24 */ /* 0x002fc8000f8e0200 */
[----:B------:R-:W-:Y:S01]  /*1c60*/  VIADD R13, R11, UR4 ;  /* 0x000000040b0d7c36 */ /* 0x000fe20008000000 */
[----:B------:R-:W-:-:S04]  /*1c70*/  IADD3 R10, P1, PT, R2, R11, RZ ;  /* 0x0000000b020a7210 */ /* 0x000fc80007f3e0ff */
[----:B------:R-:W-:Y:S02]  /*1c80*/  IADD3 R8, P2, PT, R2, R13, RZ ;  /* 0x0000000d02087210 */ /* 0x000fe40007f5e0ff */
[----:B------:R-:W-:Y:S01]  /*1c90*/  IADD3 R11, PT, PT, R13, UR4, RZ ;  /* 0x000000040d0b7c10 */ /* 0x000fe2000fffe0ff */
[----:B------:R-:W-:Y:S01]  /*1ca0*/  IMAD.X R13, RZ, RZ, RZ, P1 ;  /* 0x000000ffff0d7224 */ /* 0x000fe200008e06ff */
[----:B--2---:R-:W-:Y:S01]  /*1cb0*/  LEA R12, P1, R10, UR10, 0x2 ;  /* 0x0000000a0a0c7c11 */ /* 0x004fe2000f8210ff */
[----:B------:R-:W-:Y:S01]  /*1cc0*/  IMAD.X R15, RZ, RZ, RZ, P2 ;  /* 0x000000ffff0f7224 */ /* 0x000fe200010e06ff */
[----:B------:R-:W-:Y:S02]  /*1cd0*/  LEA R16, P2, R8, UR10, 0x2 ;  /* 0x0000000a08107c11 */ /* 0x000fe4000f8410ff */
[----:B------:R-:W-:Y:S01]  /*1ce0*/  IADD3 R14, P3, PT, R2, R11, RZ ;  /* 0x0000000b020e7210 */ /* 0x000fe20007f7e0ff */
[----:B------:R-:W-:Y:S01]  /*1cf0*/  VIADD R11, R11, UR4 ;  /* 0x000000040b0b7c36 */ /* 0x000fe20008000000 */
[----:B------:R-:W-:-:S02]  /*1d00*/  LEA.HI.X R13, R10, UR11, R13, 0x2, P1 ;  /* 0x0000000b0a0d7c11 */ /* 0x000fc400088f140d */
[----:B------:R-:W-:Y:S01]  /*1d10*/  LEA.HI.X R17, R8, UR11, R15, 0x2, P2 ;  /* 0x0000000b08117c11 */ /* 0x000fe200090f140f */
[----:B------:R-:W-:Y:S01]  /*1d20*/  IMAD.X R15, RZ, RZ, RZ, P3 ;  /* 0x000000ffff0f7224 */ /* 0x000fe200018e06ff */
[----:B------:R-:W-:Y:S01]  /*1d30*/  LEA R10, P1, R14, UR10, 0x2 ;  /* 0x0000000a0e0a7c11 */ /* 0x000fe2000f8210ff */
[----:B------:R1:W2:Y:S01]  /*1d40*/  LDG.E.CONSTANT R20, desc[UR6][R12.64] ;  /* 0x000000060c147981 */ /* 0x0002a2000c1e9900 */
[----:B------:R-:W-:Y:S02]  /*1d50*/  IADD3 R8, P2, PT, R2, R11, RZ ;  /* 0x0000000b02087210 */ /* 0x000fe40007f5e0ff */
        /* <DEDUP_REMOVED lines=19> */
.L_x_106:
[----:B0-----:R-:W-:Y:S05]  /*1e90*/  BSYNC.RECONVERGENT B1 ;  /* 0x0000000000017941 */ /* 0x001fea0003800200 */
.L_x_105:
        /* <DEDUP_REMOVED lines=27> */
.L_x_108:
[----:B------:R-:W-:Y:S05]  /*2050*/  BSYNC.RECONVERGENT B1 ;  /* 0x0000000000017941 */ /* 0x000fea0003800200 */
.L_x_107:
        /* <DEDUP_REMOVED lines=18> */
.L_x_104:
[----:B0-----:R-:W-:Y:S05]  /*2180*/  BSYNC.RECONVERGENT B0 ;  /* 0x0000000000007941 */ /* 0x001fea0003800200 */
.L_x_103:
[----:B------:R-:W0:Y:S01]  /*2190*/  LDCU.64 UR10, c[0x0][0x380] ;  /* 0x00007000ff0a77ac */ /* 0x000e220008000a00 */
[----:B------:R-:W-:Y:S01]  /*21a0*/  IADD3 R9, P0, PT, R0, R3, RZ ;  /* 0x0000000300097210 */ /* 0x000fe20007f1e0ff */
[----:B------:R-:W1:Y:S04]  /*21b0*/  LDCU UR4, c[0x0][0x360] ;  /* 0x00006c00ff0477ac */ /* 0x000e680008000800 */
[----:B------:R-:W-:Y:S01]  /*21c0*/  IMAD.X R10, RZ, RZ, R4, P0 ;  /* 0x000000ffff0a7224 */ /* 0x000fe200000e0604 */
        /* <DEDUP_REMOVED lines=8> */
        .weak           $__internal_2_$__cuda_sm20_rcp_rn_f32_slowpath
        .type           $__internal_2_$__cuda_sm20_rcp_rn_f32_slowpath,@function
        .size           $__internal_2_$__cuda_sm20_rcp_rn_f32_slowpath,(.L_x_579 - $__internal_2_$__cuda_sm20_rcp_rn_f32_slowpath)
$__internal_2_$__cuda_sm20_rcp_rn_f32_slowpath:
[----:B------:R-:W-:-:S05]  /*2250*/  IMAD.SHL.U32 R7, R5, 0x2, RZ ;  /* 0x0000000205077824 */ /* 0x000fca00078e00ff */
[----:B------:R-:W-:-:S04]  /*2260*/  SHF.R.U32.HI R7, RZ, 0x18, R7 ;  /* 0x00000018ff077819 */ /* 0x000fc80000011607 */
[----:B------:R-:W-:-:S13]  /*2270*/  ISETP.NE.U32.AND P0, PT, R7, RZ, PT ;  /* 0x000000ff0700720c */ /* 0x000fda0003f05070 */
[----:B------:R-:W-:Y:S05]  /*2280*/  @P0 BRA `(.L_x_110) ;  /* 0x00000000002c0947 */ /* 0x000fea0003800000 */
[----:B------:R-:W-:-:S04]  /*2290*/  SHF.L.U32 R7, R5, 0x1, RZ ;  /* 0x0000000105077819 */ /* 0x000fc800000006ff */
        /* <DEDUP_REMOVED lines=10> */
.L_x_110:
[----:B------:R-:W-:-:S05]  /*2340*/  VIADD R9, R7, 0xffffff03 ;  /* 0xffffff0307097836 */ /* 0x000fca0000000000 */
[----:B------:R-:W-:-:S13]  /*2350*/  ISETP.GT.U32.AND P0, PT, R9, 0x1, PT ;  /* 0x000000010900780c */ /* 0x000fda0003f04070 */
[----:B------:R-:W-:Y:S05]  /*2360*/  @P0 BRA `(.L_x_112) ;  /* 0x0000000000780947 */ /* 0x000fea0003800000 */
[----:B------:R-:W-:Y:S01]  /*2370*/  LOP3.LUT R10, R5, 0x7fffff, RZ, 0xc0, !PT ;  /* 0x007fffff050a7812 */ /* 0x000fe200078ec0ff */
[----:B------:R-:W-:Y:S01]  /*2380*/  IMAD.MOV.U32 R14, RZ, RZ, 0x3 ;  /* 0x00000003ff0e7424 */ /* 0x000fe200078e00ff */
[----:B------:R-:W-:Y:S02]  /*2390*/  IADD3 R7, PT, PT, R7, -0xfc, RZ ;  /* 0xffffff0407077810 */ /* 0x000fe40007ffe0ff */
        /* <DEDUP_REMOVED lines=27> */
.L_x_112:
[----:B------:R2:W3:Y:S02]  /*2550*/  MUFU.RCP R7, R5 ;  /* 0x0000000500077308 */ /* 0x0004e40000001000 */
.L_x_111:
[----:B------:R-:W-:-:S04]  /*2560*/  IMAD.MOV.U32 R9, RZ, RZ, 0x0 ;  /* 0x00000000ff097424 */ /* 0x000fc800078e00ff */
[----:B0123--:R-:W-:Y:S05]  /*2570*/  RET.REL.NODEC R8 `(steel_gqa_attention_kernel) ;  /* 0xffffffd808a07950 */ /* 0x00ffea0003c3ffff */
.L_x_113:
        /* <DEDUP_REMOVED lines=16> */
.L_x_579:


//--------------------- .text.steel_attention_tiled_kernel --------------------------
	.section	.text.steel_attention_tiled_kernel,"ax",@progbits
	.align	128
        .global         steel_attention_tiled_kernel
        .type           steel_attention_tiled_kernel,@function
        .size           steel_attention_tiled_kernel,(.L_x_580 - steel_attention_tiled_kernel)
        .other          steel_attention_tiled_kernel,@"STO_CUDA_ENTRY STV_DEFAULT"
steel_attention_tiled_kernel:
.text.steel_attention_tiled_kernel:
[----:B------:R-:W0:Y:S08]  /*0000*/  LDC R1, c[0x0][0x37c] ;  /* 0x0000df00ff017b82 */ /* 0x000e300000000800 */
[----:B------:R-:W1:Y:S01]  /*0010*/  LDC R5, c[0x0][0x3b0] ;  /* 0x0000ec00ff057b82 */ /* 0x000e620000000800 */
[----:B0-----:R-:W-:-:S07]  /*0020*/  IADD3 R1, PT, PT, R1, -0x180, RZ ;  /* 0xfffffe8001017810 */ /* 0x001fce0007ffe0ff */
[----:B------:R-:W0:Y:S01]  /*0030*/  S2UR UR4, SR_CTAID.Z ;  /* 0x00000000000479c3 */ /* 0x000e220000002700 */
[----:B-1----:R-:W1:Y:S08]  /*0040*/  I2F.U32.RP R0, R5 ;  /* 0x0000000500007306 */ /* 0x002e700000209000 */
[----:B-1----:R-:W1:Y:S02]  /*0050*/  MUFU.RCP R0, R0 ;  /* 0x0000000000007308 */ /* 0x002e640000001000 */
[----:B-1----:R-:W-:-:S06]  /*0060*/  IADD3 R2, PT, PT, R0, 0xffffffe, RZ ;  /* 0x0ffffffe00027810 */ /* 0x002fcc0007ffe0ff */
[----:B------:R1:W2:Y:S02]  /*0070*/  F2I.FTZ.U32.TRUNC.NTZ R3, R2 ;  /* 0x0000000200037305 */ /* 0x0002a4000021f000 */
[----:B-1----:R-:W-:Y:S01]  /*0080*/  HFMA2 R2, -RZ, RZ, 0, 0 ;  /* 0x00000000ff027431 */ /* 0x002fe200000001ff */
[----:B--2---:R-:W-:-:S05]  /*0090*/  IADD3 R4, PT, PT, RZ, -R3, RZ ;  /* 0x80000003ff047210 */ /* 0x004fca0007ffe0ff */
[----:B------:R-:W-:-:S04]  /*00a0*/  IMAD R7, R4, R5, RZ ;  /* 0x0000000504077224 */ /* 0x000fc800078e02ff */
[----:B------:R-:W-:Y:S01]  /*00b0*/  IMAD.HI.U32 R3, R3, R7, R2 ;  /* 0x0000000703037227 */ /* 0x000fe200078e0002 */
[----:B------:R-:W-:-:S05]  /*00c0*/  LOP3.LUT R2, RZ, R5, RZ, 0x33, !PT ;  /* 0x00000005ff027212 */ /* 0x000fca00078e33ff */
[----:B0-----:R-:W-:-:S05]  /*00d0*/  IMAD.HI.U32 R3, R3, UR4, RZ ;  /* 0x0000000403037c27 */ /* 0x001fca000f8e00ff */
[----:B------:R-:W-:-:S05]  /*00e0*/  IADD3 R4, PT, PT, -R3, RZ, RZ ;  /* 0x000000ff03047210 */ /* 0x000fca0007ffe1ff */
[----:B------:R-:W-:Y:S01]  /*00f0*/  IMAD R0, R5, R4, UR4 ;  /* 0x0000000405007e24 */ /* 0x000fe2000f8e0204 */
[----:B------:R-:W0:Y:S04]  /*0100*/  LDCU UR4, c[0x0][0x3ac] ;  /* 0x00007580ff0477ac */ /* 0x000e280008000800 */
[----:B------:R-:W-:-:S13]  /*0110*/  ISETP.GE.U32.AND P0, PT, R0, R5, PT ;  /* 0x000000050000720c */ /* 0x000fda0003f06070 */
[-C--:B------:R-:W-:Y:S02]  /*0120*/  @P0 IADD3 R0, PT, PT, R0, -R5.reuse, RZ ;  /* 0x8000000500000210 */ /* 0x080fe40007ffe0ff */
[----:B------:R-:W-:Y:S02]  /*0130*/  @P0 IADD3 R3, PT, PT, R3, 0x1, RZ ;  /* 0x0000000103030810 */ /* 0x000fe40007ffe0ff */
[----:B------:R-:W-:Y:S02]  /*0140*/  ISETP.GE.U32.AND P1, PT, R0, R5, PT ;  /* 0x000000050000720c */ /* 0x000fe40003f26070 */
[----:B------:R-:W-:-:S11]  /*0150*/  ISETP.NE.U32.AND P0, PT, R5, RZ, PT ;  /* 0x000000ff0500720c */ /* 0x000fd60003f05070 */
[----:B------:R-:W-:-:S04]  /*0160*/  @P1 IADD3 R3, PT, PT, R3, 0x1, RZ ;  /* 0x0000000103031810 */ /* 0x000fc80007ffe0ff */
[----:B------:R-:W-:-:S04]  /*0170*/  SEL R56, R2, R3, !P0 ;  /* 0x0000000302387207 */ /* 0x000fc80004000000 */
[----:B0-----:R-:W-:-:S13]  /*0180*/  ISETP.GE.U32.AND P2, PT, R56, UR4, PT ;  /* 0x0000000438007c0c */ /* 0x001fda000bf46070 */
[----:B------:R-:W-:Y:S05]  /*0190*/  @P2 EXIT ;  /* 0x000000000000294d */ /* 0x000fea0003800000 */
[----:B------:R-:W0:Y:S01]  /*01a0*/  S2R R54, SR_TID.X ;  /* 0x0000000000367919 */ /* 0x000e220000002100 */
[----:B------:R-:W1:Y:S01]  /*01b0*/  LDCU UR4, c[0x0][0x3b8] ;  /* 0x00007700ff0477ac */ /* 0x000e620008000800 */
[-C--:B------:R-:W-:Y:S01]  /*01c0*/  IADD3 R3, PT, PT, R0, -R5.reuse, RZ ;  /* 0x8000000500037210 */ /* 0x080fe20007ffe0ff */
[----:B------:R-:W-:Y:S01]  /*01d0*/  BSSY.RECONVERGENT B0, `(.L_x_114) ;  /* 0x000003e000007945 */ /* 0x000fe20003800200 */
[----:B------:R-:W-:Y:S01]  /*01e0*/  MOV R4, 0xd01502f9 ;  /* 0xd01502f900047802 */ /* 0x000fe20000000f00 */
[----:B------:R-:W2:Y:S01]  /*01f0*/  LDCU UR5, c[0x0][0x3b4] ;  /* 0x00007680ff0577ac */ /* 0x000ea20008000800 */
[----:B------:R-:W-:Y:S02]  /*0200*/  @P0 SEL R2, R3, R0, P1 ;  /* 0x0000000003020207 */ /* 0x000fe40000800000 */
[----:B------:R-:W3:Y:S01]  /*0210*/  S2R R0, SR_CTAID.Y ;  /* 0x0000000000007919 */ /* 0x000ee20000002600 */
[----:B------:R-:W4:Y:S01]  /*0220*/  LDCU.64 UR6, c[0x0][0x358] ;  /* 0x00006b00ff0677ac */ /* 0x000f220008000a00 */
[----:B------:R-:W-:Y:S01]  /*0230*/  MOV R6, 0xd01502f9 ;  /* 0xd01502f900067802 */ /* 0x000fe20000000f00 */
[----:B------:R-:W-:Y:S01]  /*0240*/  IMAD R52, R56, R5, R2 ;  /* 0x0000000538347224 */ /* 0x000fe200078e0202 */
[----:B------:R-:W-:-:S02]  /*0250*/  MOV R5, 0xd01502f9 ;  /* 0xd01502f900057802 */ /* 0x000fc40000000f00 */
[----:B------:R-:W-:Y:S02]  /*0260*/  MOV R7, 0xd01502f9 ;  /* 0xd01502f900077802 */ /* 0x000fe40000000f00 */
[----:B-1----:R-:W-:-:S04]  /*0270*/  MOV R30, UR4 ;  /* 0x00000004001e7c02 */ /* 0x002fc80008000f00 */
[----:B------:R-:W-:Y:S02]  /*0280*/  SHF.L.U32 R51, R30, 0x5, RZ ;  /* 0x000000051e337819 */ /* 0x000fe400000006ff */
[----:B--2---:R-:W-:-:S05]  /*0290*/  MOV R23, UR5 ;  /* 0x0000000500177c02 */ /* 0x004fca0008000f00 */
[----:B------:R-:W-:Y:S01]  /*02a0*/  IMAD R3, R30, R23, RZ ;  /* 0x000000171e037224 */ /* 0x000fe200078e02ff */
[----:B0-----:R-:W-:-:S03]  /*02b0*/  ISETP.GE.U32.AND P0, PT, R54, R51, PT ;  /* 0x000000333600720c */ /* 0x001fc60003f06070 */
[----:B------:R-:W-:-:S10]  /*02c0*/  IMAD R52, R52, R3, RZ ;  /* 0x0000000334347224 */ /* 0x000fd400078e02ff */
[----:B---34-:R-:W-:Y:S05]  /*02d0*/  @P0 BRA `(.L_x_115) ;  /* 0x0000000000b40947 */ /* 0x018fea0003800000 */
[----:B------:R-:W0:Y:S01]  /*02e0*/  I2F.U32.RP R8, R30 ;  /* 0x0000001e00087306 */ /* 0x000e220000209000 */
[----:B------:R-:W1:Y:S01]  /*02f0*/  S2R R10, SR_CgaCtaId ;  /* 0x00000000000a7919 */ /* 0x000e620000008800 */
[----:B------:R-:W2:Y:S01]  /*0300*/  LDC R15, c[0x0][0x360] ;  /* 0x0000d800ff0f7b82 */ /* 0x000ea20000000800 */
[----:B------:R-:W-:Y:S02]  /*0310*/  MOV R9, 0x400 ;  /* 0x0000040000097802 */ /* 0x000fe40000000f00 */
[----:B------:R-:W-:-:S05]  /*0320*/  ISETP.NE.U32.AND P2, PT, R30, RZ, PT ;  /* 0x000000ff1e00720c */ /* 0x000fca0003f45070 */
[----:B------:R-:W3:Y:S01]  /*0330*/  LDC R14, c[0x0][0x3b8] ;  /* 0x0000ee00ff0e7b82 */ /* 0x000ee20000000800 */
[----:B0-----:R-:W0:Y:S07]  /*0340*/  MUFU.RCP R8, R8 ;  /* 0x0000000800087308 */ /* 0x001e2e0000001000 */
[----:B------:R-:W4:Y:S01]  /*0350*/  LDC R23, c[0x0][0x3b4] ;  /* 0x0000ed00ff177b82 */ /* 0x000f220000000800 */
[----:B0-----:R-:W-:Y:S02]  /*0360*/  IADD3 R2, PT, PT, R8, 0xffffffe, RZ ;  /* 0x0ffffffe08027810 */ /* 0x001fe40007ffe0ff */
[----:B-1----:R-:W-:-:S02]  /*0370*/  LEA R10, R10, R9, 0x18 ;  /* 0x000000090a0a7211 */ /* 0x002fc400078ec0ff */
[----:B------:R0:W1:Y:S01]  /*0380*/  F2I.FTZ.U32.TRUNC.NTZ R3, R2 ;  /* 0x0000000200037305 */ /* 0x000062000021f000 */
[----:B------:R-:W-:Y:S02]  /*0390*/  MOV R8, R54 ;  /* 0x0000003600087202 */ /* 0x000fe40000000f00 */
[----:B0-----:R-:W-:Y:S02]  /*03a0*/  MOV R2, RZ ;  /* 0x000000ff00027202 */ /* 0x001fe40000000f00 */
[----:B-1----:R-:W-:-:S05]  /*03b0*/  IADD3 R11, PT, PT, RZ, -R3, RZ ;  /* 0x80000003ff0b7210 */ /* 0x002fca0007ffe0ff */
[----:B------:R-:W-:-:S04]  /*03c0*/  IMAD R11, R11, R30, RZ ;  /* 0x0000001e0b0b7224 */ /* 0x000fc800078e02ff */
[----:B------:R-:W-:Y:S01]  /*03d0*/  IMAD.HI.U32 R9, R3, R11, R2 ;  /* 0x0000000b03097227 */ /* 0x000fe200078e0002 */
[----:B--23--:R-:W-:-:S07]  /*03e0*/  LOP3.LUT R11, RZ, R30, RZ, 0x33, !PT ;  /* 0x0000001eff0b7212 */ /* 0x00cfce00078e33ff */
.L_x_116:
[----:B------:R-:W-:Y:S01]  /*03f0*/  IMAD.HI.U32 R2, R9, R8, RZ ;  /* 0x0000000809027227 */ /* 0x000fe200078e00ff */
[----:B------:R-:W-:-:S04]  /*0400*/  MOV R30, R14 ;  /* 0x0000000e001e7202 */ /* 0x000fc80000000f00 */
[----:B------:R-:W-:-:S05]  /*0410*/  IADD3 R3, PT, PT, -R2, RZ, RZ ;  /* 0x000000ff02037210 */ /* 0x000fca0007ffe1ff */
[----:B------:R-:W-:-:S05]  /*0420*/  IMAD R3, R30, R3, R8 ;  /* 0x000000031e037224 */ /* 0x000fca00078e0208 */
[----:B------:R-:W-:-:S13]  /*0430*/  ISETP.GE.U32.AND P0, PT, R3, R30, PT ;  /* 0x0000001e0300720c */ /* 0x000fda0003f06070 */
[-C--:B------:R-:W-:Y:S02]  /*0440*/  @P0 IADD3 R3, PT, PT, R3, -R30.reuse, RZ ;  /* 0x8000001e03030210 */ /* 0x080fe40007ffe0ff */
[----:B------:R-:W-:Y:S02]  /*0450*/  @P0 IADD3 R2, PT, PT, R2, 0x1, RZ ;  /* 0x0000000102020810 */ /* 0x000fe40007ffe0ff */
[----:B------:R-:W-:-:S13]  /*0460*/  ISETP.GE.U32.AND P1, PT, R3, R30, PT ;  /* 0x0000001e0300720c */ /* 0x000fda0003f26070 */
[----:B------:R-:W-:-:S05]  /*0470*/  @P1 VIADD R2, R2, 0x1 ;  /* 0x0000000102021836 */ /* 0x000fca0000000000 */
[----:B------:R-:W-:-:S04]  /*0480*/  SEL R13, R11, R2, !P2 ;  /* 0x000000020b0d7207 */ /* 0x000fc80005000000 */
[----:B------:R-:W-:Y:S02]  /*0490*/  LEA R2, R0, R13, 0x5 ;  /* 0x0000000d00027211 */ /* 0x000fe400078e28ff */
[----:B------:R-:W-:Y:S02]  /*04a0*/  IADD3 R3, PT, PT, -R13, RZ, RZ ;  /* 0x000000ff0d037210 */ /* 0x000fe40007ffe1ff */
[----:B----4-:R-:W-:-:S03]  /*04b0*/  ISETP.GE.U32.AND P0, PT, R2, R23, PT ;  /* 0x000000170200720c */ /* 0x010fc60003f06070 */
[----:B------:R-:W-:-:S10]  /*04c0*/  IMAD R19, R30, R3, R8 ;  /* 0x000000031e137224 */ /* 0x000fd400078e0208 */
[----:B------:R-:W0:Y:S01]  /*04d0*/  @!P0 LDC.64 R16, c[0x0][0x388] ;  /* 0x0000e200ff108b82 */ /* 0x000e220000000a00 */
[----:B------:R-:W-:-:S05]  /*04e0*/  @!P0 IMAD R3, R2, R30, R19 ;  /* 0x0000001e02038224 */ /* 0x000fca00078e0213 */
[----:B------:R-:W-:-:S04]  /*04f0*/  @!P0 IADD3 R3, P1, PT, R52, R3, RZ ;  /* 0x0000000334038210 */ /* 0x000fc80007f3e0ff */
[----:B------:R-:W-:Y:S02]  /*0500*/  @!P0 IADD3.X R12, PT, PT, RZ, RZ, RZ, P1, !PT ;  /* 0x000000ffff0c8210 */ /* 0x000fe40000ffe4ff */
[----:B0-----:R-:W-:-:S04]  /*0510*/  @!P0 LEA R2, P1, R3, R16, 0x2 ;  /* 0x0000001003028211 */ /* 0x001fc800078210ff */
[----:B------:R-:W-:-:S05]  /*0520*/  @!P0 LEA.HI.X R3, R3, R17, R12, 0x2, P1 ;  /* 0x0000001103038211 */ /* 0x000fca00008f140c */
[----:B------:R-:W2:Y:S01]  /*0530*/  @!P0 LDG.E.CONSTANT R2, desc[UR6][R2.64] ;  /* 0x0000000602028981 */ /* 0x000ea2000c1e9900 */
[----:B------:R-:W-:Y:S01]  /*0540*/  IMAD R12, R13, 0x104, R10 ;  /* 0x000001040d0c7824 */ /* 0x000fe200078e020a */
[----:B------:R-:W-:-:S04]  /*0550*/  IADD3 R8, PT, PT, R15, R8, RZ ;  /* 0x000000080f087210 */ /* 0x000fc80007ffe0ff */
[----:B------:R-:W-:-:S05]  /*0560*/  LEA R13, R19, R12, 0x2 ;  /* 0x0000000c130d7211 */ /* 0x000fca00078e10ff */
[----:B--2---:R0:W-:Y:S04]  /*0570*/  @!P0 STS [R13], R2 ;  /* 0x000000020d008388 */ /* 0x0041e80000000800 */
[----:B------:R0:W-:Y:S01]  /*0580*/  @P0 STS [R13], RZ ;  /* 0x000000ff0d000388 */ /* 0x0001e20000000800 */
[----:B------:R-:W-:-:S13]  /*0590*/  ISETP.GE.U32.AND P0, PT, R8, R51, PT ;  /* 0x000000330800720c */ /* 0x000fda0003f06070 */
[----:B0-----:R-:W-:Y:S05]  /*05a0*/  @!P0 BRA `(.L_x_116) ;  /* 0xfffffffc00908947 */ /* 0x001fea000383ffff */
.L_x_115:
[----:B------:R-:W-:Y:S05]  /*05b0*/  BSYNC.RECONVERGENT B0 ;  /* 0x0000000000007941 */ /* 0x000fea0003800200 */
.L_x_114:
[----:B------:R0:W-:Y:S01]  /*05c0*/  STL.128 [R1+0x80], R4 ;  /* 0x0000800401007387 */ /* 0x0001e20000100c00 */
[----:B------:R-:W-:Y:S01]  /*05d0*/  IADD3 R41, PT, PT, R23, 0x1f, RZ ;  /* 0x0000001f17297810 */ /* 0x000fe20007ffe0ff */
[----:B------:R-:W1:Y:S01]  /*05e0*/  LDCU UR8, c[0x0][0x3b4] ;  /* 0x00007680ff0877ac */ /* 0x000e620008000800 */
[----:B------:R-:W-:Y:S01]  /*05f0*/  BSSY.RECONVERGENT B0, `(.L_x_117) ;  /* 0x0000f85000007945 */ /* 0x000fe20003800200 */
[----:B------:R0:W-:Y:S01]  /*0600*/  STL.128 [R1+0x90], R4 ;  /* 0x0000900401007387 */ /* 0x0001e20000100c00 */
[----:B------:R-:W-:Y:S02]  /*0610*/  ISETP.GE.U32.AND P0, PT, R41, 0x20, PT ;  /* 0x000000202900780c */ /* 0x000fe40003f06070 */
[----:B------:R-:W-:Y:S01]  /*0620*/  MOV R74, R1 ;  /* 0x00000001004a7202 */ /* 0x000fe20000000f00 */
[----:B------:R0:W-:Y:S04]  /*0630*/  STL.128 [R1+0xa0], R4 ;  /* 0x0000a00401007387 */ /* 0x0001e80000100c00 */
[----:B------:R0:W-:Y:S04]  /*0640*/  STL.128 [R1+0xb0], R4 ;  /* 0x0000b00401007387 */ /* 0x0001e80000100c00 */
[----:B------:R0:W-:Y:S04]  /*0650*/  STL.128 [R1+0xc0], R4 ;  /* 0x0000c00401007387 */ /* 0x0001e80000100c00 */
[----:B------:R0:W-:Y:S04]  /*0660*/  STL.128 [R1+0xd0], R4 ;  /* 0x0000d00401007387 */ /* 0x0001e80000100c00 */
[----:B------:R0:W-:Y:S04]  /*0670*/  STL.128 [R1+0xe0], R4 ;  /* 0x0000e00401007387 */ /* 0x0001e80000100c00 */
[----:B------:R0:W-:Y:S04]  /*0680*/  STL.128 [R1+0xf0], R4 ;  /* 0x0000f00401007387 */ /* 0x0001e80000100c00 */
[----:B------:R0:W-:Y:S04]  /*0690*/  STL.128 [R1], RZ ;  /* 0x000000ff01007387 */ /* 0x0001e80000100c00 */
[----:B------:R0:W-:Y:S04]  /*06a0*/  STL.128 [R1+0x100], RZ ;  /* 0x000100ff01007387 */ /* 0x0001e80000100c00 */
        /* <DEDUP_REMOVED lines=13> */
[----:B------:R0:W-:Y:S01]  /*0780*/  STL.128 [R1+0x170], RZ ;  /* 0x000170ff01007387 */ /* 0x0001e20000100c00 */
[----:B------:R-:W-:Y:S06]  /*0790*/  BAR.SYNC.DEFER_BLOCKING 0x0 ;  /* 0x0000000000007b1d */ /* 0x000fec0000010000 */
[----:B-1----:R-:W-:Y:S05]  /*07a0*/  @!P0 BRA `(.L_x_118) ;  /* 0x000000f400a48947 */ /* 0x002fea0003800000 */
[----:B------:R-:W0:Y:S01]  /*07b0*/  LDC R2, c[0x0][0x360] ;  /* 0x0000d800ff027b82 */ /* 0x000e220000000800 */
[----:B------:R-:W1:Y:S01]  /*07c0*/  LDCU UR4, c[0x0][0x3a8] ;  /* 0x00007500ff0477ac */ /* 0x000e620008000800 */
[C---:B------:R-:W-:Y:S02]  /*07d0*/  LOP3.LUT R49, R30.reuse, 0xf, RZ, 0xc0, !PT ;  /* 0x0000000f1e317812 */ /* 0x040fe400078ec0ff */
[C---:B------:R-:W-:Y:S02]  /*07e0*/  LOP3.LUT R47, R30.reuse, 0x7, RZ, 0xc0, !PT ;  /* 0x000000071e2f7812 */ /* 0x040fe400078ec0ff */
[C---:B------:R-:W-:Y:S02]  /*07f0*/  LOP3.LUT R45, R30.reuse, 0x3, RZ, 0xc0, !PT ;  /* 0x000000031e2d7812 */ /* 0x040fe400078ec0ff */
[C---:B------:R-:W-:Y:S02]  /*0800*/  LOP3.LUT R43, R30.reuse, 0xfffffff0, RZ, 0xc0, !PT ;  /* 0xfffffff01e2b7812 */ /* 0x040fe400078ec0ff */
[----:B------:R-:W-:-:S02]  /*0810*/  IADD3 R50, PT, PT, R30, -0x1, RZ ;  /* 0xffffffff1e327810 */ /* 0x000fc40007ffe0ff */
[C---:B------:R-:W-:Y:S02]  /*0820*/  LOP3.LUT R40, R30.reuse, 0xfffffff8, RZ, 0xc0, !PT ;  /* 0xfffffff81e287812 */ /* 0x040fe400078ec0ff */
[----:B------:R-:W-:Y:S02]  /*0830*/  SHF.R.U32.HI R41, RZ, 0x5, R41 ;  /* 0x00000005ff297819 */ /* 0x000fe40000011629 */
[----:B------:R-:W-:Y:S02]  /*0840*/  LOP3.LUT R30, R30, 0x1, RZ, 0xc0, !PT ;  /* 0x000000011e1e7812 */ /* 0x000fe400078ec0ff */
[----:B------:R-:W-:Y:S01]  /*0850*/  MOV R28, RZ ;  /* 0x000000ff001c7202 */ /* 0x000fe20000000f00 */
[----:B-1----:R-:W-:Y:S01]  /*0860*/  FMUL R42, RZ, UR4 ;  /* 0x00000004ff2a7c20 */ /* 0x002fe20008400000 */
[----:B------:R-:W-:Y:S02]  /*0870*/  IADD3 R48, PT, PT, R49, -0x1, RZ ;  /* 0xffffffff31307810 */ /* 0x000fe40007ffe0ff */
[----:B------:R-:W-:Y:S01]  /*0880*/  IADD3 R46, PT, PT, R47, -0x1, RZ ;  /* 0xffffffff2f2e7810 */ /* 0x000fe20007ffe0ff */
[----:B0-----:R-:W0:Y:S01]  /*0890*/  I2F.U32.RP R7, R2 ;  /* 0x0000000200077306 */ /* 0x001e220000209000 */
[----:B------:R-:W-:-:S02]  /*08a0*/  IADD3 R3, PT, PT, R54, R2, RZ ;  /* 0x0000000236037210 */ /* 0x000fc40007ffe0ff */
[----:B------:R-:W-:Y:S02]  /*08b0*/  ISETP.NE.U32.AND P2, PT, R2, RZ, PT ;  /* 0x000000ff0200720c */ /* 0x000fe40003f45070 */
[C---:B------:R-:W-:Y:S02]  /*08c0*/  ISETP.GE.U32.AND P0, PT, R3.reuse, 0x400, PT ;  /* 0x000004000300780c */ /* 0x040fe40003f06070 */
[----:B------:R-:W-:Y:S02]  /*08d0*/  VIMNMX.U32 R6, PT, PT, R3, 0x400, !PT ;  /* 0x0000040003067848 */ /* 0x000fe40007fe0000 */
[----:B------:R-:W-:Y:S02]  /*08e0*/  SEL R9, RZ, 0x1, P0 ;  /* 0x00000001ff097807 */ /* 0x000fe40000000000 */
[----:B------:R-:W-:Y:S02]  /*08f0*/  SHF.R.U32.HI R15, RZ, 0x5, R3 ;  /* 0x00000005ff0f7819 */ /* 0x000fe40000011603 */
[----:B------:R-:W-:Y:S01]  /*0900*/  IADD3 R44, PT, PT, R45, -0x1, RZ ;  /* 0xffffffff2d2c7810 */ /* 0x000fe20007ffe0ff */
[----:B0-----:R-:W0:Y:S01]  /*0910*/  MUFU.RCP R7, R7 ;  /* 0x0000000700077308 */ /* 0x001e220000001000 */
[----:B------:R-:W-:-:S02]  /*0920*/  LOP3.LUT R14, R3, 0x1f, RZ, 0xc0, !PT ;  /* 0x0000001f030e7812 */ /* 0x000fc400078ec0ff */
[----:B0-----:R-:W-:-:S05]  /*0930*/  IADD3 R4, PT, PT, R7, 0xffffffe, RZ ;  /* 0x0ffffffe07047810 */ /* 0x001fca0007ffe0ff */
[----:B------:R0:W1:Y:S02]  /*0940*/  F2I.FTZ.U32.TRUNC.NTZ R5, R4 ;  /* 0x0000000400057305 */ /* 0x000064000021f000 */
[----:B0-----:R-:W-:Y:S01]  /*0950*/  HFMA2 R4, -RZ, RZ, 0, 0 ;  /* 0x00000000ff047431 */ /* 0x001fe200000001ff */
[----:B-1----:R-:W-:-:S05]  /*0960*/  IADD3 R11, PT, PT, RZ, -R5, RZ ;  /* 0x80000005ff0b7210 */ /* 0x002fca0007ffe0ff */
[----:B------:R-:W-:-:S04]  /*0970*/  IMAD R11, R11, R2, RZ ;  /* 0x000000020b0b7224 */ /* 0x000fc800078e02ff */
[----:B------:R-:W-:Y:S01]  /*0980*/  IMAD.HI.U32 R8, R5, R11, R4 ;  /* 0x0000000b05087227 */ /* 0x000fe200078e0004 */
[----:B------:R-:W-:Y:S01]  /*0990*/  IADD3 R5, PT, PT, R6, -R3, -R9 ;  /* 0x8000000306057210 */ /* 0x000fe20007ffe809 */
[----:B------:R-:W0:Y:S01]  /*09a0*/  S2R R11, SR_CgaCtaId ;  /* 0x00000000000b7919 */ /* 0x000e220000008800 */
[----:B------:R-:W-:-:S03]  /*09b0*/  MOV R4, 0x400 ;  /* 0x0000040000047802 */ /* 0x000fc60000000f00 */
[----:B------:R-:W-:Y:S01]  /*09c0*/  IMAD.HI.U32 R10, R8, R5, RZ ;  /* 0x00000005080a7227 */ /* 0x000fe200078e00ff */
[----:B------:R-:W-:Y:S02]  /*09d0*/  IADD3 R4, PT, PT, R4, 0x6180, RZ ;  /* 0x0000618004047810 */ /* 0x000fe40007ffe0ff */
[----:B------:R-:W-:Y:S02]  /*09e0*/  SHF.L.U32 R8, R54, 0x2, RZ ;  /* 0x0000000236087819 */ /* 0x000fe400000006ff */
[----:B------:R-:W-:-:S05]  /*09f0*/  IADD3 R7, PT, PT, -R10, RZ, RZ ;  /* 0x000000ff0a077210 */ /* 0x000fca0007ffe1ff */
[----:B------:R-:W-:Y:S01]  /*0a00*/  IMAD R7, R2, R7, R5 ;  /* 0x0000000702077224 */ /* 0x000fe200078e0205 */
[----:B------:R-:W-:-:S04]  /*0a10*/  SHF.R.U32.HI R5, RZ, 0x5, R54 ;  /* 0x00000005ff057819 */ /* 0x000fc80000011636 */
[----:B------:R-:W-:-:S13]  /*0a20*/  ISETP.GE.U32.AND P0, PT, R7, R2, PT ;  /* 0x000000020700720c */ /* 0x000fda0003f06070 */
[----:B------:R-:W-:Y:S02]  /*0a30*/  @P0 IADD3 R7, PT, PT, R7, -R2, RZ ;  /* 0x8000000207070210 */ /* 0x000fe40007ffe0ff */
[----:B0-----:R-:W-:Y:S02]  /*0a40*/  LEA R6, R11, R4, 0x18 ;  /* 0x000000040b067211 */ /* 0x001fe400078ec0ff */
[----:B------:R-:W-:Y:S02]  /*0a50*/  ISETP.GE.U32.AND P1, PT, R7, R2, PT ;  /* 0x000000020700720c */ /* 0x000fe40003f26070 */
[----:B------:R-:W-:Y:S01]  /*0a60*/  LOP3.LUT R7, R8, 0x7c, RZ, 0xc0, !PT ;  /* 0x0000007c08077812 */ /* 0x000fe200078ec0ff */
[----:B------:R-:W-:Y:S01]  /*0a70*/  IMAD R4, R5, 0x84, R6 ;  /* 0x0000008405047824 */ /* 0x000fe200078e0206 */
[----:B------:R-:W-:Y:S02]  /*0a80*/  @P0 IADD3 R10, PT, PT, R10, 0x1, RZ ;  /* 0x000000010a0a0810 */ /* 0x000fe40007ffe0ff */
[----:B------:R-:W-:-:S02]  /*0a90*/  SHF.L.U32 R8, R3, 0x2, RZ ;  /* 0x0000000203087819 */ /* 0x000fc400000006ff */
[----:B------:R-:W-:Y:S02]  /*0aa0*/  IADD3 R4, PT, PT, R4, R7, RZ ;  /* 0x0000000704047210 */ /* 0x000fe40007ffe0ff */
[-C--:B------:R-:W-:Y:S02]  /*0ab0*/  IADD3 R7, PT, PT, R3, R2.reuse, RZ ;  /* 0x0000000203077210 */ /* 0x080fe40007ffe0ff */
[----:B------:R-:W-:Y:S01]  /*0ac0*/  LOP3.LUT R11, R8, 0x7c, RZ, 0xc0, !PT ;  /* 0x0000007c080b7812 */ /* 0x000fe200078ec0ff */
[----:B------:R-:W-:Y:S01]  /*0ad0*/  IMAD R8, R15, 0x84, R6 ;  /* 0x000000840f087824 */ /* 0x000fe200078e0206 */
[----:B------:R-:W-:Y:S02]  /*0ae0*/  @P1 IADD3 R10, PT, PT, R10, 0x1, RZ ;  /* 0x000000010a0a1810 */ /* 0x000fe40007ffe0ff */
[----:B------:R-:W-:Y:S02]  /*0af0*/  @!P2 LOP3.LUT R10, RZ, R2, RZ, 0x33, !PT ;  /* 0x00000002ff0aa212 */ /* 0x000fe400078e33ff */
[----:B------:R-:W-:-:S02]  /*0b00*/  SHF.R.U32.HI R17, RZ, 0x5, R7 ;  /* 0x00000005ff117819 */ /* 0x000fc40000011607 */
[----:B------:R-:W-:Y:S01]  /*0b10*/  SHF.L.U32 R13, R7, 0x2, RZ ;  /* 0x00000002070d7819 */ /* 0x000fe200000006ff */
[----:B------:R-:W-:Y:S01]  /*0b20*/  IMAD.IADD R9, R9, 0x1, R10 ;  /* 0x0000000109097824 */ /* 0x000fe200078e020a */
[----:B------:R-:W-:Y:S01]  /*0b30*/  LEA R15, R0, R15, 0x5 ;  /* 0x0000000f000f7211 */ /* 0x000fe200078e28ff */
[----:B------:R-:W-:Y:S01]  /*0b40*/  IMAD R12, R17, 0x84, R6 ;  /* 0x00000084110c7824 */ /* 0x000fe200078e0206 */
[----:B------:R-:W-:Y:S02]  /*0b50*/  IADD3 R6, PT, PT, R8, R11, RZ ;  /* 0x0000000b08067210 */ /* 0x000fe40007ffe0ff */
[----:B------:R-:W-:Y:S01]  /*0b60*/  LOP3.LUT R13, R13, 0x7c, RZ, 0xc0, !PT ;  /* 0x0000007c0d0d7812 */ /* 0x000fe200078ec0ff */
[----:B------:R-:W-:Y:S01]  /*0b70*/  IMAD R19, R56, R23, R15 ;  /* 0x0000001738137224 */ /* 0x000fe200078e020f */
[C---:B------:R-:W-:Y:S02]  /*0b80*/  LEA R11, R0.reuse, R5, 0x5 ;  /* 0x00000005000b7211 */ /* 0x040fe400078e28ff */
[----:B------:R-:W-:-:S02]  /*0b90*/  LEA R16, R0, R17, 0x5 ;  /* 0x0000001100107211 */ /* 0x000fc400078e28ff */
[----:B------:R-:W-:Y:S02]  /*0ba0*/  IADD3 R21, PT, PT, R9, 0x1, RZ ;  /* 0x0000000109157810 */ /* 0x000fe40007ffe0ff */
[----:B------:R-:W-:Y:S01]  /*0bb0*/  IADD3 R8, PT, PT, R12, R13, RZ ;  /* 0x0000000d0c087210 */ /* 0x000fe20007ffe0ff */
[-C--:B------:R-:W-:Y:S01]  /*0bc0*/  IMAD R13, R56, R23.reuse, R11 ;  /* 0x00000017380d7224 */ /* 0x080fe200078e020b */
[----:B------:R-:W-:Y:S01]  /*0bd0*/  LOP3.LUT R10, R54, 0x1f, RZ, 0xc0, !PT ;  /* 0x0000001f360a7812 */ /* 0x000fe200078ec0ff */
[----:B------:R-:W-:Y:S01]  /*0be0*/  IMAD R20, R56, R23, R16 ;  /* 0x0000001738147224 */ /* 0x000fe200078e0210 */
[----:B------:R-:W-:Y:S02]  /*0bf0*/  IADD3 R12, PT, PT, -R43, RZ, RZ ;  /* 0x000000ff2b0c7210 */ /* 0x000fe40007ffe1ff */
[C---:B------:R-:W-:Y:S02]  /*0c00*/  LOP3.LUT R17, R7.reuse, 0x1f, RZ, 0xc0, !PT ;  /* 0x0000001f07117812 */ /* 0x040fe400078ec0ff */
[----:B------:R-:W-:-:S02]  /*0c10*/  IADD3 R18, PT, PT, R7, R2, RZ ;  /* 0x0000000207127210 */ /* 0x000fc40007ffe0ff */
[----:B------:R-:W-:-:S07]  /*0c20*/  LOP3.LUT R21, R21, 0x3, RZ, 0xc0, !PT ;  /* 0x0000000315157812 */ /* 0x000fce00078ec0ff */
.L_x_559:
[----:B------:R-:W-:Y:S01]  /*0c30*/  ISETP.GE.U32.AND P0, PT, R54, R51, PT ;  /* 0x000000333600720c */ /* 0x000fe20003f06070 */
[----:B------:R-:W-:Y:S01]  /*0c40*/  BSSY.RECONVERGENT B1, `(.L_x_119) ;  /* 0x000005d000017945 */ /* 0x000fe20003800200 */
[----:B------:R-:W-:-:S11]  /*0c50*/  SHF.L.U32 R23, R28, 0x5, RZ ;  /* 0x000000051c177819 */ /* 0x000fd600000006ff */
[----:B01234-:R-:W-:Y:S05]  /*0c60*/  @P0 BRA `(.L_x_120) ;  /* 0x0000000400680947 */ /* 0x01ffea0003800000 */
[----:B------:R-:W0:Y:S01]  /*0c70*/  LDCU UR4, c[0x0][0x3b8] ;  /* 0x00007700ff0477ac */ /* 0x000e220008000800 */
[----:B------:R-:W-:Y:S01]  /*0c80*/  BSSY.RECONVERGENT B2, `(.L_x_121) ;  /* 0x000002c000027945 */ /* 0x000fe20003800200 */
[----:B------:R-:W-:Y:S01]  /*0c90*/  MOV R22, R54 ;  /* 0x0000003600167202 */ /* 0x000fe20000000f00 */
[----:B0-----:R-:W0:Y:S01]  /*0ca0*/  I2F.U32.RP R26, UR4 ;  /* 0x00000004001a7d06 */ /* 0x001e220008209000 */
[----:B------:R-:W-:Y:S02]  /*0cb0*/  ISETP.NE.U32.AND P2, PT, RZ, UR4, PT ;  /* 0x00000004ff007c0c */ /* 0x000fe4000bf45070 */
[----:B------:R-:W-:-:S05]  /*0cc0*/  LOP3.LUT R35, RZ, UR4, RZ, 0x33, !PT ;  /* 0x00000004ff237c12 */ /* 0x000fca000f8e33ff */
[----:B0-----:R-:W0:Y:S02]  /*0cd0*/  MUFU.RCP R26, R26 ;  /* 0x0000001a001a7308 */ /* 0x001e240000001000 */
[----:B0-----:R-:W-:-:S06]  /*0ce0*/  IADD3 R24, PT, PT, R26, 0xffffffe, RZ ;  /* 0x0ffffffe1a187810 */ /* 0x001fcc0007ffe0ff */
[----:B------:R0:W1:Y:S02]  /*0cf0*/  F2I.FTZ.U32.TRUNC.NTZ R25, R24 ;  /* 0x0000001800197305 */ /* 0x000064000021f000 */
[----:B0-----:R-:W-:Y:S01]  /*0d00*/  HFMA2 R24, -RZ, RZ, 0, 0 ;  /* 0x00000000ff187431 */ /* 0x001fe200000001ff */
[----:B-1----:R-:W-:-:S05]  /*0d10*/  IADD3 R27, PT, PT, RZ, -R25, RZ ;  /* 0x80000019ff1b7210 */ /* 0x002fca0007ffe0ff */
[----:B------:R-:W-:-:S04]  /*0d20*/  IMAD R27, R27, UR4, RZ ;  /* 0x000000041b1b7c24 */ /* 0x000fc8000f8e02ff */
[----:B------:R-:W-:-:S07]  /*0d30*/  IMAD.HI.U32 R31, R25, R27, R24 ;  /* 0x0000001b191f7227 */ /* 0x000fce00078e0018 */
.L_x_122:
[----:B------:R-:W0:Y:S01]  /*0d40*/  LDC R34, c[0x0][0x3b8] ;  /* 0x0000ee00ff227b82 */ /* 0x000e220000000800 */
[----:B------:R-:W-:-:S05]  /*0d50*/  IMAD.HI.U32 R24, R31, R22, RZ ;  /* 0x000000161f187227 */ /* 0x000fca00078e00ff */
[----:B------:R-:W-:-:S05]  /*0d60*/  IADD3 R25, PT, PT, -R24, RZ, RZ ;  /* 0x000000ff18197210 */ /* 0x000fca0007ffe1ff */
[----:B0-----:R-:W-:-:S05]  /*0d70*/  IMAD R25, R34, R25, R22 ;  /* 0x0000001922197224 */ /* 0x001fca00078e0216 */
[----:B------:R-:W-:-:S13]  /*0d80*/  ISETP.GE.U32.AND P0, PT, R25, R34, PT ;  /* 0x000000221900720c */ /* 0x000fda0003f06070 */
[-C--:B------:R-:W-:Y:S02]  /*0d90*/  @P0 IADD3 R25, PT, PT, R25, -R34.reuse, RZ ;  /* 0x8000002219190210 */ /* 0x080fe40007ffe0ff */
[----:B------:R-:W-:Y:S02]  /*0da0*/  @P0 IADD3 R24, PT, PT, R24, 0x1, RZ ;  /* 0x0000000118180810 */ /* 0x000fe40007ffe0ff */
[----:B------:R-:W-:-:S13]  /*0db0*/  ISETP.GE.U32.AND P1, PT, R25, R34, PT ;  /* 0x000000221900720c */ /* 0x000fda0003f26070 */
[----:B------:R-:W-:-:S04]  /*0dc0*/  @P1 IADD3 R24, PT, PT, R24, 0x1, RZ ;  /* 0x0000000118181810 */ /* 0x000fc80007ffe0ff */
[----:B------:R-:W-:-:S04]  /*0dd0*/  SEL R27, R35, R24, !P2 ;  /* 0x00000018231b7207 */ /* 0x000fc80005000000 */
[----:B------:R-:W-:Y:S02]  /*0de0*/  IADD3 R24, PT, PT, R23, R27, RZ ;  /* 0x0000001b17187210 */ /* 0x000fe40007ffe0ff */
[----:B------:R-:W-:Y:S02]  /*0df0*/  IADD3 R25, PT, PT, -R27, RZ, RZ ;  /* 0x000000ff1b197210 */ /* 0x000fe40007ffe1ff */
[----:B------:R-:W-:-:S03]  /*0e00*/  ISETP.GE.U32.AND P0, PT, R24, UR8, PT ;  /* 0x0000000818007c0c */ /* 0x000fc6000bf06070 */
        /* <DEDUP_REMOVED lines=8> */
[----:B------:R-:W-:Y:S02]  /*0e90*/  MOV R26, 0x400 ;  /* 0x00000400001a7802 */ /* 0x000fe40000000f00 */
[----:B------:R-:W-:Y:S01]  /*0ea0*/  IADD3 R22, PT, PT, R2, R22, RZ ;  /* 0x0000001602167210 */ /* 0x000fe20007ffe0ff */
[----:B------:R-:W0:Y:S01]  /*0eb0*/  S2R R33, SR_CgaCtaId ;  /* 0x0000000000217919 */ /* 0x000e220000008800 */
[----:B------:R-:W-:-:S04]  /*0ec0*/  IADD3 R26, PT, PT, R26, 0x2080, RZ ;  /* 0x000020801a1a7810 */ /* 0x000fc80007ffe0ff */
[----:B0-----:R-:W-:-:S05]  /*0ed0*/  LEA R26, R33, R26, 0x18 ;  /* 0x0000001a211a7211 */ /* 0x001fca00078ec0ff */
[----:B------:R-:W-:-:S04]  /*0ee0*/  IMAD R26, R27, 0x104, R26 ;  /* 0x000001041b1a7824 */ /* 0x000fc800078e021a */
[----:B------:R-:W-:-:S05]  /*0ef0*/  IMAD R27, R29, 0x4, R26 ;  /* 0x000000041d1b7824 */ /* 0x000fca00078e021a */
[----:B--2---:R0:W-:Y:S04]  /*0f00*/  @!P0 STS [R27], R24 ;  /* 0x000000181b008388 */ /* 0x0041e80000000800 */
[----:B------:R0:W-:Y:S01]  /*0f10*/  @P0 STS [R27], RZ ;  /* 0x000000ff1b000388 */ /* 0x0001e20000000800 */
[----:B------:R-:W-:-:S13]  /*0f20*/  ISETP.GE.U32.AND P0, PT, R22, R51, PT ;  /* 0x000000331600720c */ /* 0x000fda0003f06070 */
[----:B0-----:R-:W-:Y:S05]  /*0f30*/  @!P0 BRA `(.L_x_122) ;  /* 0xfffffffc00808947 */ /* 0x001fea000383ffff */
[----:B------:R-:W-:Y:S05]  /*0f40*/  BSYNC.RECONVERGENT B2 ;  /* 0x0000000000027941 */ /* 0x000fea0003800200 */
.L_x_121:
[----:B------:R-:W0:Y:S01]  /*0f50*/  I2F.U32.RP R26, R34 ;  /* 0x00000022001a7306 */ /* 0x000e220000209000 */
[----:B------:R-:W-:Y:S02]  /*0f60*/  ISETP.NE.U32.AND P2, PT, R34, RZ, PT ;  /* 0x000000ff2200720c */ /* 0x000fe40003f45070 */
[----:B------:R-:W-:Y:S02]  /*0f70*/  LOP3.LUT R35, RZ, R34, RZ, 0x33, !PT ;  /* 0x00000022ff237212 */ /* 0x000fe400078e33ff */
[----:B------:R-:W-:-:S03]  /*0f80*/  MOV R22, R54 ;  /* 0x0000003600167202 */ /* 0x000fc60000000f00 */
[----:B0-----:R-:W0:Y:S02]  /*0f90*/  MUFU.RCP R26, R26 ;  /* 0x0000001a001a7308 */ /* 0x001e240000001000 */
[----:B0-----:R-:W-:-:S06]  /*0fa0*/  IADD3 R24, PT, PT, R26, 0xffffffe, RZ ;  /* 0x0ffffffe1a187810 */ /* 0x001fcc0007ffe0ff */
[----:B------:R0:W1:Y:S02]  /*0fb0*/  F2I.FTZ.U32.TRUNC.NTZ R25, R24 ;  /* 0x0000001800197305 */ /* 0x000064000021f000 */
[----:B0-----:R-:W-:Y:S02]  /*0fc0*/  MOV R24, RZ ;  /* 0x000000ff00187202 */ /* 0x001fe40000000f00 */
[----:B-1----:R-:W-:-:S05]  /*0fd0*/  IADD3 R27, PT, PT, RZ, -R25, RZ ;  /* 0x80000019ff1b7210 */ /* 0x002fca0007ffe0ff */
[----:B------:R-:W-:-:S04]  /*0fe0*/  IMAD R27, R27, R34, RZ ;  /* 0x000000221b1b7224 */ /* 0x000fc800078e02ff */
[----:B------:R-:W-:-:S07]  /*0ff0*/  IMAD.HI.U32 R31, R25, R27, R24 ;  /* 0x0000001b191f7227 */ /* 0x000fce00078e0018 */
.L_x_123:
[----:B------:R-:W0:Y:S01]  /*1000*/  LDCU UR4, c[0x0][0x3b8] ;  /* 0x00007700ff0477ac */ /* 0x000e220008000800 */
[----:B------:R-:W-:Y:S01]  /*1010*/  IMAD.HI.U32 R24, R31, R22, RZ ;  /* 0x000000161f187227 */ /* 0x000fe200078e00ff */
[----:B------:R-:W1:Y:S04]  /*1020*/  LDCU UR5, c[0x0][0x3b4] ;  /* 0x00007680ff0577ac */ /* 0x000e680008000800 */
[----:B------:R-:W-:-:S05]  /*1030*/  IADD3 R25, PT, PT, -R24, RZ, RZ ;  /* 0x000000ff18197210 */ /* 0x000fca0007ffe1ff */
[----:B0-----:R-:W-:-:S05]  /*1040*/  IMAD R25, R25, UR4, R22 ;  /* 0x0000000419197c24 */ /* 0x001fca000f8e0216 */
[----:B------:R-:W-:-:S13]  /*1050*/  ISETP.GE.U32.AND P0, PT, R25, UR4, PT ;  /* 0x0000000419007c0c */ /* 0x000fda000bf06070 */
[----:B------:R-:W-:Y:S02]  /*1060*/  @P0 IADD3 R25, PT, PT, R25, -UR4, RZ ;  /* 0x8000000419190c10 */ /* 0x000fe4000fffe0ff */
[----:B------:R-:W-:Y:S02]  /*1070*/  @P0 IADD3 R24, PT, PT, R24, 0x1, RZ ;  /* 0x0000000118180810 */ /* 0x000fe40007ffe0ff */
[----:B------:R-:W-:-:S13]  /*1080*/  ISETP.GE.U32.AND P1, PT, R25, UR4, PT ;  /* 0x0000000419007c0c */ /* 0x000fda000bf26070 */
[----:B------:R-:W-:-:S04]  /*1090*/  @P1 IADD3 R24, PT, PT, R24, 0x1, RZ ;  /* 0x0000000118181810 */ /* 0x000fc80007ffe0ff */
[----:B------:R-:W-:-:S04]  /*10a0*/  SEL R27, R35, R24, !P2 ;  /* 0x00000018231b7207 */ /* 0x000fc80005000000 */
[----:B------:R-:W-:Y:S02]  /*10b0*/  IADD3 R24, PT, PT, R23, R27, RZ ;  /* 0x0000001b17187210 */ /* 0x000fe40007ffe0ff */
[----:B------:R-:W-:Y:S02]  /*10c0*/  IADD3 R25, PT, PT, -R27, RZ, RZ ;  /* 0x000000ff1b197210 */ /* 0x000fe40007ffe1ff */
[----:B-1----:R-:W-:-:S03]  /*10d0*/  ISETP.GE.U32.AND P0, PT, R24, UR5, PT ;  /* 0x0000000518007c0c */ /* 0x002fc6000bf06070 */
[----:B------:R-:W-:-:S10]  /*10e0*/  IMAD R29, R25, UR4, R22 ;  /* 0x00000004191d7c24 */ /* 0x000fd4000f8e0216 */
[----:B------:R-:W0:Y:S01]  /*10f0*/  @!P0 LDC.64 R32, c[0x0][0x398] ;  /* 0x0000e600ff208b82 */ /* 0x000e220000000a00 */
[----:B------:R-:W-:-:S05]  /*1100*/  @!P0 IMAD R25, R24, UR4, R29 ;  /* 0x0000000418198c24 */ /* 0x000fca000f8e021d */
        /* <DEDUP_REMOVED lines=10> */
[----:B------:R-:W-:-:S05]  /*11b0*/  IMAD R26, R27, 0x104, R26 ;  /* 0x000001041b1a7824 */ /* 0x000fca00078e021a */
[----:B------:R-:W-:-:S05]  /*11c0*/  LEA R27, R29, R26, 0x2 ;  /* 0x0000001a1d1b7211 */ /* 0x000fca00078e10ff */
[----:B--2---:R0:W-:Y:S04]  /*11d0*/  @!P0 STS [R27], R24 ;  /* 0x000000181b008388 */ /* 0x0041e80000000800 */
[----:B------:R0:W-:Y:S01]  /*11e0*/  @P0 STS [R27], RZ ;  /* 0x000000ff1b000388 */ /* 0x0001e20000000800 */
[----:B------:R-:W-:-:S13]  /*11f0*/  ISETP.GE.U32.AND P0, PT, R22, R51, PT ;  /* 0x000000331600720c */ /* 0x000fda0003f06070 */
[----:B0-----:R-:W-:Y:S05]  /*1200*/  @!P0 BRA `(.L_x_123) ;  /* 0xfffffffc007c8947 */ /* 0x001fea000383ffff */
.L_x_120:
[----:B------:R-:W-:Y:S05]  /*1210*/  BSYNC.RECONVERGENT B1 ;  /* 0x0000000000017941 */ /* 0x000fea0003800200 */
.L_x_119:
[----:B------:R-:W0:Y:S01]  /*1220*/  LDCU UR4, c[0x0][0x3b8] ;  /* 0x00007700ff0477ac */ /* 0x000e220008000800 */
[----:B------:R-:W-:Y:S01]  /*1230*/  BSSY.RECONVERGENT B1, `(.L_x_124) ;  /* 0x0000249000017945 */ /* 0x000fe20003800200 */
[----:B0-----:R-:W-:Y:S01]  /*1240*/  UISETP.NE.AND UP0, UPT, UR4, URZ, UPT ;  /* 0x000000ff0400728c */ /* 0x001fe2000bf05270 */
[----:B------:R-:W-:Y:S08]  /*1250*/  BAR.SYNC.DEFER_BLOCKING 0x0 ;  /* 0x0000000000007b1d */ /* 0x000ff00000010000 */
[----:B------:R-:W-:Y:S05]  /*1260*/  BRA.U UP0, `(.L_x_125) ;  /* 0x0000000d008c7547 */ /* 0x000fea000b800000 */
[----:B------:R-:W0:Y:S01]  /*1270*/  LDCU.64 UR4, c[0x0][0x3a0] ;  /* 0x00007400ff0477ac */ /* 0x000e220008000a00 */
[----:B------:R-:W-:Y:S01]  /*1280*/  BSSY.RECONVERGENT B2, `(.L_x_126) ;  /* 0x00000e0000027945 */ /* 0x000fe20003800200 */
[----:B0-----:R-:W-:-:S04]  /*1290*/  UISETP.NE.U32.AND UP0, UPT, UR4, URZ, UPT ;  /* 0x000000ff0400728c */ /* 0x001fc8000bf05070 */
[----:B------:R-:W-:-:S09]  /*12a0*/  UISETP.NE.AND.EX UP0, UPT, UR5, URZ, UPT, UP0 ;  /* 0x000000ff0500728c */ /* 0x000fd2000bf05300 */
[----:B------:R-:W-:Y:S05]  /*12b0*/  BRA.U UP0, `(.L_x_127) ;  /* 0x0000000500507547 */ /* 0x000fea000b800000 */
[----:B------:R-:W-:Y:S01]  /*12c0*/  ISETP.NE.AND P0, PT, R21, RZ, PT ;  /* 0x000000ff1500720c */ /* 0x000fe20003f05270 */
[----:B------:R-:W-:Y:S01]  /*12d0*/  BSSY.RECONVERGENT B3, `(.L_x_128) ;  /* 0x0000017000037945 */ /* 0x000fe20003800200 */
[----:B------:R-:W-:Y:S02]  /*12e0*/  ISETP.GE.U32.AND P3, PT, R9, 0x3, PT ;  /* 0x000000030900780c */ /* 0x000fe40003f66070 */
[----:B------:R-:W-:-:S09]  /*12f0*/  MOV R25, R54 ;  /* 0x0000003600197202 */ /* 0x000fd20000000f00 */
[----:B------:R-:W-:Y:S05]  /*1300*/  @!P0 BRA `(.L_x_129) ;  /* 0x00000000004c8947 */ /* 0x000fea0003800000 */
[----:B------:R-:W0:Y:S01]  /*1310*/  LDC R29, c[0x0][0x3b4] ;  /* 0x0000ed00ff1d7b82 */ /* 0x000e220000000800 */
[----:B------:R-:W-:Y:S02]  /*1320*/  VIADDMNMX.U32 R22, R10, R23, R11, !PT ;  /* 0x000000170a167246 */ /* 0x000fe4000780000b */
[----:B------:R-:W-:Y:S02]  /*1330*/  MOV R25, R3 ;  /* 0x0000000300197202 */ /* 0x000fe40000000f00 */
[----:B0-----:R-:W-:-:S04]  /*1340*/  ISETP.GE.U32.AND P0, PT, R22, R29, PT ;  /* 0x0000001d1600720c */ /* 0x001fc80003f06070 */
[----:B------:R-:W-:Y:S02]  /*1350*/  FSEL R27, R42, -1.00000000000000000000e+10, !P0 ;  /* 0xd01502f92a1b7808 */ /* 0x000fe40004000000 */
[----:B------:R-:W-:-:S03]  /*1360*/  ISETP.NE.AND P0, PT, R21, 0x1, PT ;  /* 0x000000011500780c */ /* 0x000fc60003f05270 */
[----:B------:R0:W-:Y:S10]  /*1370*/  STS [R4], R27 ;  /* 0x0000001b04007388 */ /* 0x0001f40000000800 */
[----:B0-----:R-:W-:Y:S05]  /*1380*/  @!P0 BRA `(.L_x_129) ;  /* 0x00000000002c8947 */ /* 0x001fea0003800000 */
[----:B------:R-:W-:Y:S02]  /*1390*/  ISETP.NE.AND P1, PT, R21, 0x2, PT ;  /* 0x000000021500780c */ /* 0x000fe40003f25270 */
[----:B------:R-:W-:Y:S02]  /*13a0*/  VIADDMNMX.U32 R22, R14, R23, R15, !PT ;  /* 0x000000170e167246 */ /* 0x000fe4000780000f */
[----:B------:R-:W-:Y:S02]  /*13b0*/  MOV R25, R7 ;  /* 0x0000000700197202 */ /* 0x000fe40000000f00 */
[----:B------:R-:W-:-:S04]  /*13c0*/  ISETP.GE.U32.AND P0, PT, R22, R29, PT ;  /* 0x0000001d1600720c */ /* 0x000fc80003f06070 */
[----:B------:R-:W-:-:S03]  /*13d0*/  FSEL R27, R42, -1.00000000000000000000e+10, !P0 ;  /* 0xd01502f92a1b7808 */ /* 0x000fc60004000000 */
[----:B------:R-:W-:Y:S02]  /*13e0*/  @P1 VIADDMNMX.U32 R24, R17, R23, R16, !PT ;  /* 0x0000001711181246 */ /* 0x000fe40007800010 */
[----:B------:R0:W-:Y:S01]  /*13f0*/  STS [R6], R27 ;  /* 0x0000001b06007388 */ /* 0x0001e20000000800 */
[----:B------:R-:W-:Y:S02]  /*1400*/  @P1 MOV R25, R18 ;  /* 0x0000001200191202 */ /* 0x000fe40000000f00 */
[----:B------:R-:W-:-:S04]  /*1410*/  @P1 ISETP.GE.U32.AND P2, PT, R24, R29, PT ;  /* 0x0000001d1800120c */ /* 0x000fc80003f46070 */
[----:B------:R-:W-:-:S05]  /*1420*/  @P1 FSEL R29, R42, -1.00000000000000000000e+10, !P2 ;  /* 0xd01502f92a1d1808 */ /* 0x000fca0005000000 */
[----:B------:R0:W-:Y:S04]  /*1430*/  @P1 STS [R8], R29 ;  /* 0x0000001d08001388 */ /* 0x0001e80000000800 */
.L_x_129:
[----:B------:R-:W-:Y:S05]  /*1440*/  BSYNC.RECONVERGENT B3 ;  /* 0x0000000000037941 */ /* 0x000fea0003800200 */
.L_x_128:
[----:B------:R-:W-:Y:S04]  /*1450*/  BSSY.RECONVERGENT B3, `(.L_x_130) ;  /* 0x0000039000037945 */ /* 0x000fe80003800200 */
[----:B------:R-:W-:Y:S05]  /*1460*/  @!P3 BRA `(.L_x_131) ;  /* 0x0000000000dcb947 */ /* 0x000fea0003800000 */
[----:B0-----:R-:W0:Y:S01]  /*1470*/  S2R R27, SR_CgaCtaId ;  /* 0x00000000001b7919 */ /* 0x001e220000008800 */
[----:B------:R-:W-:-:S04]  /*1480*/  MOV R22, 0x400 ;  /* 0x0000040000167802 */ /* 0x000fc80000000f00 */
[----:B------:R-:W-:-:S04]  /*1490*/  IADD3 R22, PT, PT, R22, 0x6180, RZ ;  /* 0x0000618016167810 */ /* 0x000fc80007ffe0ff */
[----:B0-----:R-:W-:-:S07]  /*14a0*/  LEA R36, R27, R22, 0x18 ;  /* 0x000000161b247211 */ /* 0x001fce00078ec0ff */
.L_x_132:
[----:B------:R-:W0:Y:S01]  /*14b0*/  LDCU UR4, c[0x0][0x3b4] ;  /* 0x00007680ff0477ac */ /* 0x000e220008000800 */
[----:B------:R-:W-:Y:S02]  /*14c0*/  SHF.R.U32.HI R27, RZ, 0x5, R25 ;  /* 0x00000005ff1b7819 */ /* 0x000fe40000011619 */
[C---:B------:R-:W-:Y:S02]  /*14d0*/  SHF.L.U32 R26, R25.reuse, 0x2, RZ ;  /* 0x00000002191a7819 */ /* 0x040fe400000006ff */
[----:B------:R-:W-:Y:S02]  /*14e0*/  LOP3.LUT R22, R25, 0x1f, RZ, 0xc0, !PT ;  /* 0x0000001f19167812 */ /* 0x000fe400078ec0ff */
[----:B------:R-:W-:Y:S01]  /*14f0*/  LEA R24, R0, R27, 0x5 ;  /* 0x0000001b00187211 */ /* 0x000fe200078e28ff */
[----:B------:R-:W-:Y:S01]  /*1500*/  IMAD R27, R27, 0x84, R36 ;  /* 0x000000841b1b7824 */ /* 0x000fe200078e0224 */
[----:B------:R-:W-:Y:S02]  /*1510*/  IADD3 R25, PT, PT, R2, R25, RZ ;  /* 0x0000001902197210 */ /* 0x000fe40007ffe0ff */
[----:B------:R-:W-:-:S02]  /*1520*/  VIADDMNMX.U32 R22, R22, R23, R24, !PT ;  /* 0x0000001716167246 */ /* 0x000fc40007800018 */
[----:B------:R-:W-:Y:S01]  /*1530*/  SHF.R.U32.HI R29, RZ, 0x5, R25 ;  /* 0x00000005ff1d7819 */ /* 0x000fe20000011619 */
[----:B------:R-:W-:Y:S01]  /*1540*/  IMAD.IADD R31, R25, 0x1, R2 ;  /* 0x00000001191f7824 */ /* 0x000fe200078e0202 */
[----:B------:R-:W-:Y:S02]  /*1550*/  LOP3.LUT R26, R26, 0x7c, RZ, 0xc0, !PT ;  /* 0x0000007c1a1a7812 */ /* 0x000fe400078ec0ff */
[----:B------:R-:W-:Y:S01]  /*1560*/  LEA R24, R0, R29, 0x5 ;  /* 0x0000001d00187211 */ /* 0x000fe200078e28ff */
[----:B------:R-:W-:Y:S01]  /*1570*/  IMAD R29, R29, 0x84, R36 ;  /* 0x000000841d1d7824 */ /* 0x000fe200078e0224 */
[----:B0-----:R-:W-:Y:S02]  /*1580*/  ISETP.GE.U32.AND P0, PT, R22, UR4, PT ;  /* 0x0000000416007c0c */ /* 0x001fe4000bf06070 */
[C---:B------:R-:W-:Y:S02]  /*1590*/  LOP3.LUT R22, R25.reuse, 0x1f, RZ, 0xc0, !PT ;  /* 0x0000001f19167812 */ /* 0x040fe400078ec0ff */
[----:B------:R-:W-:-:S02]  /*15a0*/  SHF.L.U32 R25, R25, 0x2, RZ ;  /* 0x0000000219197819 */ /* 0x000fc400000006ff */
[----:B------:R-:W-:Y:S02]  /*15b0*/  SHF.R.U32.HI R33, RZ, 0x5, R31 ;  /* 0x00000005ff217819 */ /* 0x000fe4000001161f */
[----:B------:R-:W-:Y:S02]  /*15c0*/  IADD3 R27, PT, PT, R27, R26, RZ ;  /* 0x0000001a1b1b7210 */ /* 0x000fe40007ffe0ff */
[----:B------:R-:W-:Y:S02]  /*15d0*/  LOP3.LUT R26, R25, 0x7c, RZ, 0xc0, !PT ;  /* 0x0000007c191a7812 */ /* 0x000fe400078ec0ff */
[----:B------:R-:W-:Y:S02]  /*15e0*/  VIADDMNMX.U32 R22, R22, R23, R24, !PT ;  /* 0x0000001716167246 */ /* 0x000fe40007800018 */
[----:B------:R-:W-:Y:S02]  /*15f0*/  LOP3.LUT R24, R31, 0x1f, RZ, 0xc0, !PT ;  /* 0x0000001f1f187812 */ /* 0x000fe400078ec0ff */
[----:B------:R-:W-:Y:S01]  /*1600*/  LEA R25, R0, R33, 0x5 ;  /* 0x0000002100197211 */ /* 0x000fe200078e28ff */
[----:B------:R-:W-:Y:S01]  /*1610*/  IMAD R33, R33, 0x84, R36 ;  /* 0x0000008421217824 */ /* 0x000fe200078e0224 */
[----:B------:R-:W-:-:S02]  /*1620*/  IADD3 R35, PT, PT, R31, R2, RZ ;  /* 0x000000021f237210 */ /* 0x000fc40007ffe0ff */
[----:B------:R-:W-:Y:S02]  /*1630*/  VIADDMNMX.U32 R24, R24, R23, R25, !PT ;  /* 0x0000001718187246 */ /* 0x000fe40007800019 */
[----:B------:R-:W-:Y:S02]  /*1640*/  SHF.R.U32.HI R25, RZ, 0x5, R35 ;  /* 0x00000005ff197819 */ /* 0x000fe40000011623 */
[----:B------:R-:W-:Y:S02]  /*1650*/  IADD3 R29, PT, PT, R29, R26, RZ ;  /* 0x0000001a1d1d7210 */ /* 0x000fe40007ffe0ff */
[----:B------:R-:W-:Y:S02]  /*1660*/  SHF.L.U32 R31, R31, 0x2, RZ ;  /* 0x000000021f1f7819 */ /* 0x000fe400000006ff */
[----:B------:R-:W-:Y:S02]  /*1670*/  LOP3.LUT R26, R35, 0x1f, RZ, 0xc0, !PT ;  /* 0x0000001f231a7812 */ /* 0x000fe400078ec0ff */
[----:B------:R-:W-:Y:S01]  /*1680*/  LEA R32, R0, R25, 0x5 ;  /* 0x0000001900207211 */ /* 0x000fe200078e28ff */
[----:B------:R-:W-:Y:S01]  /*1690*/  IMAD R25, R25, 0x84, R36 ;  /* 0x0000008419197824 */ /* 0x000fe200078e0224 */
[----:B------:R-:W-:-:S02]  /*16a0*/  ISETP.GE.U32.AND P1, PT, R22, UR4, PT ;  /* 0x0000000416007c0c */ /* 0x000fc4000bf26070 */
[----:B------:R-:W-:Y:S02]  /*16b0*/  SHF.L.U32 R34, R35, 0x2, RZ ;  /* 0x0000000223227819 */ /* 0x000fe400000006ff */
[----:B------:R-:W-:Y:S02]  /*16c0*/  LOP3.LUT R22, R31, 0x7c, RZ, 0xc0, !PT ;  /* 0x0000007c1f167812 */ /* 0x000fe400078ec0ff */
[----:B------:R-:W-:Y:S02]  /*16d0*/  VIADDMNMX.U32 R26, R26, R23, R32, !PT ;  /* 0x000000171a1a7246 */ /* 0x000fe40007800020 */
[----:B------:R-:W-:Y:S02]  /*16e0*/  ISETP.GE.U32.AND P2, PT, R24, UR4, PT ;  /* 0x0000000418007c0c */ /* 0x000fe4000bf46070 */
[----:B------:R-:W-:Y:S02]  /*16f0*/  LOP3.LUT R34, R34, 0x7c, RZ, 0xc0, !PT ;  /* 0x0000007c22227812 */ /* 0x000fe400078ec0ff */
[----:B------:R-:W-:-:S02]  /*1700*/  IADD3 R33, PT, PT, R33, R22, RZ ;  /* 0x0000001621217210 */ /* 0x000fc40007ffe0ff */
[----:B------:R-:W-:Y:S02]  /*1710*/  ISETP.GE.U32.AND P3, PT, R26, UR4, PT ;  /* 0x000000041a007c0c */ /* 0x000fe4000bf66070 */
[C---:B------:R-:W-:Y:S02]  /*1720*/  FSEL R22, R42.reuse, -1.00000000000000000000e+10, !P0 ;  /* 0xd01502f92a167808 */ /* 0x040fe40004000000 */
[C---:B------:R-:W-:Y:S02]  /*1730*/  FSEL R24, R42.reuse, -1.00000000000000000000e+10, !P1 ;  /* 0xd01502f92a187808 */ /* 0x040fe40004800000 */
[C---:B------:R-:W-:Y:S01]  /*1740*/  FSEL R26, R42.reuse, -1.00000000000000000000e+10, !P2 ;  /* 0xd01502f92a1a7808 */ /* 0x040fe20005000000 */
[----:B------:R1:W-:Y:S01]  /*1750*/  STS [R27], R22 ;  /* 0x000000161b007388 */ /* 0x0003e20000000800 */
[----:B------:R-:W-:Y:S02]  /*1760*/  IADD3 R34, PT, PT, R25, R34, RZ ;  /* 0x0000002219227210 */ /* 0x000fe40007ffe0ff */
[----:B------:R-:W-:Y:S01]  /*1770*/  FSEL R31, R42, -1.00000000000000000000e+10, !P3 ;  /* 0xd01502f92a1f7808 */ /* 0x000fe20005800000 */
[----:B------:R1:W-:Y:S01]  /*1780*/  STS [R29], R24 ;  /* 0x000000181d007388 */ /* 0x0003e20000000800 */
[----:B------:R-:W-:-:S03]  /*1790*/  IADD3 R25, PT, PT, R35, R2, RZ ;  /* 0x0000000223197210 */ /* 0x000fc60007ffe0ff */
[----:B------:R1:W-:Y:S01]  /*17a0*/  STS [R33], R26 ;  /* 0x0000001a21007388 */ /* 0x0003e20000000800 */
[----:B------:R-:W-:-:S03]  /*17b0*/  ISETP.GE.U32.AND P0, PT, R25, 0x400, PT ;  /* 0x000004001900780c */ /* 0x000fc60003f06070 */
[----:B------:R1:W-:Y:S10]  /*17c0*/  STS [R34], R31 ;  /* 0x0000001f22007388 */ /* 0x0003f40000000800 */
[----:B-1----:R-:W-:Y:S05]  /*17d0*/  @!P0 BRA `(.L_x_132) ;  /* 0xfffffffc00348947 */ /* 0x002fea000383ffff */
.L_x_131:
[----:B------:R-:W-:Y:S05]  /*17e0*/  BSYNC.RECONVERGENT B3 ;  /* 0x0000000000037941 */ /* 0x000fea0003800200 */
.L_x_130:
[----:B------:R-:W-:Y:S05]  /*17f0*/  BRA `(.L_x_133) ;  /* 0x0000000800207947 */ /* 0x000fea0003800000 */
.L_x_127:
[----:B------:R-:W-:Y:S01]  /*1800*/  ISETP.NE.AND P0, PT, R21, RZ, PT ;  /* 0x000000ff1500720c */ /* 0x000fe20003f05270 */
[----:B------:R-:W-:Y:S01]  /*1810*/  BSSY.RECONVERGENT B3, `(.L_x_134) ;  /* 0x0000035000037945 */ /* 0x000fe20003800200 */
[----:B------:R-:W-:-:S11]  /*1820*/  MOV R25, R54 ;  /* 0x0000003600197202 */ /* 0x000fd60000000f00 */
[----:B------:R-:W-:Y:S05]  /*1830*/  @!P0 BRA `(.L_x_135) ;  /* 0x0000000000c88947 */ /* 0x000fea0003800000 */
[----:B------:R-:W0:Y:S01]  /*1840*/  LDC R31, c[0x0][0x3b4] ;  /* 0x0000ed00ff1f7b82 */ /* 0x000e220000000800 */
[----:B------:R-:W-:Y:S01]  /*1850*/  IADD3 R26, PT, PT, R10, R23, RZ ;  /* 0x000000170a1a7210 */ /* 0x000fe20007ffe0ff */
[----:B------:R-:W-:Y:S01]  /*1860*/  BSSY.RECONVERGENT B4, `(.L_x_136) ;  /* 0x000000b000047945 */ /* 0x000fe20003800200 */
[----:B------:R-:W-:Y:S02]  /*1870*/  HFMA2 R27, -RZ, RZ, -32.65625, 4.5359134674072265625e-05 ;  /* 0xd01502f9ff1b7431 */ /* 0x000fe400000001ff */
[----:B------:R-:W-:-:S04]  /*1880*/  VIMNMX.U32 R22, PT, PT, R11, R26, !PT ;  /* 0x0000001a0b167248 */ /* 0x000fc80007fe0000 */
[----:B0-----:R-:W-:-:S13]  /*1890*/  ISETP.GE.U32.AND P0, PT, R22, R31, PT ;  /* 0x0000001f1600720c */ /* 0x001fda0003f06070 */
[----:B------:R-:W-:Y:S05]  /*18a0*/  @P0 BRA `(.L_x_137) ;  /* 0x0000000000180947 */ /* 0x000fea0003800000 */
[----:B------:R-:W0:Y:S01]  /*18b0*/  LDC.64 R24, c[0x0][0x3a0] ;  /* 0x0000e800ff187b82 */ /* 0x000e220000000a00 */
[----:B------:R-:W-:-:S04]  /*18c0*/  IMAD R27, R13, R31, R26 ;  /* 0x0000001f0d1b7224 */ /* 0x000fc800078e021a */
[----:B0-----:R-:W-:-:S06]  /*18d0*/  IMAD.WIDE.U32 R24, R27, 0x4, R24 ;  /* 0x000000041b187825 */ /* 0x001fcc00078e0018 */
[----:B------:R-:W2:Y:S02]  /*18e0*/  LDG.E.CONSTANT R24, desc[UR6][R24.64] ;  /* 0x0000000618187981 */ /* 0x000ea4000c1e9900 */
[----:B--2---:R-:W-:-:S04]  /*18f0*/  FSETP.NEU.AND P0, PT, R24, RZ, PT ;  /* 0x000000ff1800720b */ /* 0x004fc80003f0d000 */
[----:B------:R-:W-:-:S09]  /*1900*/  FSEL R27, R42, -1.00000000000000000000e+10, P0 ;  /* 0xd01502f92a1b7808 */ /* 0x000fd20000000000 */
.L_x_137:
[----:B------:R-:W-:Y:S05]  /*1910*/  BSYNC.RECONVERGENT B4 ;  /* 0x0000000000047941 */ /* 0x000fea0003800200 */
.L_x_136:
[----:B------:R0:W-:Y:S01]  /*1920*/  STS [R4], R27 ;  /* 0x0000001b04007388 */ /* 0x0001e20000000800 */
[----:B------:R-:W-:Y:S02]  /*1930*/  ISETP.NE.AND P0, PT, R21, 0x1, PT ;  /* 0x000000011500780c */ /* 0x000fe40003f05270 */
[----:B------:R-:W-:-:S11]  /*1940*/  MOV R25, R3 ;  /* 0x0000000300197202 */ /* 0x000fd60000000f00 */
[----:B0-----:R-:W-:Y:S05]  /*1950*/  @!P0 BRA `(.L_x_135) ;  /* 0x0000000000808947 */ /* 0x001fea0003800000 */
[----:B------:R-:W-:Y:S01]  /*1960*/  IADD3 R26, PT, PT, R14, R23, RZ ;  /* 0x000000170e1a7210 */ /* 0x000fe20007ffe0ff */
[----:B------:R-:W-:Y:S01]  /*1970*/  BSSY.RECONVERGENT B4, `(.L_x_138) ;  /* 0x000000b000047945 */ /* 0x000fe20003800200 */
[----:B------:R-:W-:Y:S02]  /*1980*/  HFMA2 R27, -RZ, RZ, -32.65625, 4.5359134674072265625e-05 ;  /* 0xd01502f9ff1b7431 */ /* 0x000fe400000001ff */
[----:B------:R-:W-:-:S04]  /*1990*/  VIMNMX.U32 R22, PT, PT, R15, R26, !PT ;  /* 0x0000001a0f167248 */ /* 0x000fc80007fe0000 */
[----:B------:R-:W-:-:S13]  /*19a0*/  ISETP.GE.U32.AND P0, PT, R22, R31, PT ;  /* 0x0000001f1600720c */ /* 0x000fda0003f06070 */
[----:B------:R-:W-:Y:S05]  /*19b0*/  @P0 BRA `(.L_x_139) ;  /* 0x0000000000180947 */ /* 0x000fea0003800000 */
[----:B------:R-:W0:Y:S01]  /*19c0*/  LDC.64 R24, c[0x0][0x3a0] ;  /* 0x0000e800ff187b82 */ /* 0x000e220000000a00 */
[----:B------:R-:W-:-:S04]  /*19d0*/  IMAD R27, R19, R31, R26 ;  /* 0x0000001f131b7224 */ /* 0x000fc800078e021a */
[----:B0-----:R-:W-:-:S06]  /*19e0*/  IMAD.WIDE.U32 R24, R27, 0x4, R24 ;  /* 0x000000041b187825 */ /* 0x001fcc00078e0018 */
[----:B------:R-:W2:Y:S02]  /*19f0*/  LDG.E.CONSTANT R24, desc[UR6][R24.64] ;  /* 0x0000000618187981 */ /* 0x000ea4000c1e9900 */
[----:B--2---:R-:W-:-:S04]  /*1a00*/  FSETP.NEU.AND P0, PT, R24, RZ, PT ;  /* 0x000000ff1800720b */ /* 0x004fc80003f0d000 */
[----:B------:R-:W-:-:S09]  /*1a10*/  FSEL R27, R42, -1.00000000000000000000e+10, P0 ;  /* 0xd01502f92a1b7808 */ /* 0x000fd20000000000 */
.L_x_139:
[----:B------:R-:W-:Y:S05]  /*1a20*/  BSYNC.RECONVERGENT B4 ;  /* 0x0000000000047941 */ /* 0x000fea0003800200 */
.L_x_138:
        /* <DEDUP_REMOVED lines=16> */
.L_x_141:
[----:B------:R-:W-:Y:S05]  /*1b30*/  BSYNC.RECONVERGENT B4 ;  /* 0x0000000000047941 */ /* 0x000fea0003800200 */
.L_x_140:
[----:B------:R0:W-:Y:S01]  /*1b40*/  STS [R8], R27 ;  /* 0x0000001b08007388 */ /* 0x0001e20000000800 */
[----:B------:R-:W-:-:S07]  /*1b50*/  MOV R25, R18 ;  /* 0x0000001200197202 */ /* 0x000fce0000000f00 */
.L_x_135:
[----:B------:R-:W-:Y:S05]  /*1b60*/  BSYNC.RECONVERGENT B3 ;  /* 0x0000000000037941 */ /* 0x000fea0003800200 */
.L_x_134:
[----:B------:R-:W-:-:S13]  /*1b70*/  ISETP.GE.U32.AND P0, PT, R9, 0x3, PT ;  /* 0x000000030900780c */ /* 0x000fda0003f06070 */
[----:B------:R-:W-:Y:S05]  /*1b80*/  @!P0 BRA `(.L_x_133) ;  /* 0x00000004003c8947 */ /* 0x000fea0003800000 */
.L_x_142:
[----:B------:R-:W-:Y:S01]  /*1b90*/  SHF.R.U32.HI R39, RZ, 0x5, R25 ;  /* 0x00000005ff277819 */ /* 0x000fe20000011619 */
[----:B------:R-:W1:Y:S01]  /*1ba0*/  LDCU UR4, c[0x0][0x3b4] ;  /* 0x00007680ff0477ac */ /* 0x000e620008000800 */
[----:B------:R-:W-:Y:S02]  /*1bb0*/  LOP3.LUT R38, R25, 0x1f, RZ, 0xc0, !PT ;  /* 0x0000001f19267812 */ /* 0x000fe400078ec0ff */
[----:B------:R-:W-:Y:S02]  /*1bc0*/  IADD3 R25, PT, PT, R2, R25, RZ ;  /* 0x0000001902197210 */ /* 0x000fe40007ffe0ff */
[----:B------:R-:W-:Y:S02]  /*1bd0*/  LEA R29, R0, R39, 0x5 ;  /* 0x00000027001d7211 */ /* 0x000fe400078e28ff */
[----:B------:R-:W-:Y:S01]  /*1be0*/  IADD3 R37, PT, PT, R23, R38, RZ ;  /* 0x0000002617257210 */ /* 0x000fe20007ffe0ff */
[----:B0-----:R-:W-:Y:S01]  /*1bf0*/  IMAD.IADD R27, R25, 0x1, R2 ;  /* 0x00000001191b7824 */ /* 0x001fe200078e0202 */
[----:B------:R-:W-:-:S02]  /*1c00*/  SHF.R.U32.HI R53, RZ, 0x5, R25 ;  /* 0x00000005ff357819 */ /* 0x000fc40000011619 */
[----:B------:R-:W-:Y:S02]  /*1c10*/  LOP3.LUT R58, R25, 0x1f, RZ, 0xc0, !PT ;  /* 0x0000001f193a7812 */ /* 0x000fe400078ec0ff */
[----:B------:R-:W-:Y:S02]  /*1c20*/  SHF.R.U32.HI R55, RZ, 0x5, R27 ;  /* 0x00000005ff377819 */ /* 0x000fe4000001161b */
[C---:B------:R-:W-:Y:S02]  /*1c30*/  IADD3 R61, PT, PT, R27.reuse, R2, RZ ;  /* 0x000000021b3d7210 */ /* 0x040fe40007ffe0ff */
[----:B------:R-:W-:Y:S02]  /*1c40*/  LOP3.LUT R62, R27, 0x1f, RZ, 0xc0, !PT ;  /* 0x0000001f1b3e7812 */ /* 0x000fe400078ec0ff */
[----:B------:R-:W-:Y:S02]  /*1c50*/  SHF.R.U32.HI R63, RZ, 0x5, R61 ;  /* 0x00000005ff3f7819 */ /* 0x000fe4000001163d */
[----:B------:R-:W-:-:S02]  /*1c60*/  LOP3.LUT R64, R61, 0x1f, RZ, 0xc0, !PT ;  /* 0x0000001f3d407812 */ /* 0x000fc400078ec0ff */
[C---:B------:R-:W-:Y:S02]  /*1c70*/  LEA R57, R0.reuse, R55, 0x5 ;  /* 0x0000003700397211 */ /* 0x040fe400078e28ff */
[----:B------:R-:W-:Y:S02]  /*1c80*/  IADD3 R59, PT, PT, R23, R62, RZ ;  /* 0x0000003e173b7210 */ /* 0x000fe40007ffe0ff */
[----:B------:R-:W-:Y:S02]  /*1c90*/  VIMNMX.U32 R22, PT, PT, R29, R37, !PT ;  /* 0x000000251d167248 */ /* 0x000fe40007fe0000 */
[C---:B------:R-:W-:Y:S02]  /*1ca0*/  LEA R31, R0.reuse, R53, 0x5 ;  /* 0x00000035001f7211 */ /* 0x040fe400078e28ff */
[----:B------:R-:W-:Y:S02]  /*1cb0*/  IADD3 R60, PT, PT, R23, R58, RZ ;  /* 0x0000003a173c7210 */ /* 0x000fe40007ffe0ff */
[----:B------:R-:W-:-:S02]  /*1cc0*/  LEA R65, R0, R63, 0x5 ;  /* 0x0000003f00417211 */ /* 0x000fc400078e28ff */
[----:B------:R-:W-:Y:S02]  /*1cd0*/  IADD3 R66, PT, PT, R23, R64, RZ ;  /* 0x0000004017427210 */ /* 0x000fe40007ffe0ff */
[----:B------:R-:W-:Y:S02]  /*1ce0*/  VIMNMX.U32 R24, PT, PT, R57, R59, !PT ;  /* 0x0000003b39187248 */ /* 0x000fe40007fe0000 */
[----:B-1----:R-:W-:Y:S02]  /*1cf0*/  ISETP.GE.U32.AND P5, PT, R22, UR4, PT ;  /* 0x0000000416007c0c */ /* 0x002fe4000bfa6070 */
[----:B------:R-:W-:Y:S02]  /*1d00*/  VIMNMX.U32 R22, PT, PT, R31, R60, !PT ;  /* 0x0000003c1f167248 */ /* 0x000fe40007fe0000 */
[----:B------:R-:W-:Y:S02]  /*1d10*/  VIMNMX.U32 R25, PT, PT, R65, R66, !PT ;  /* 0x0000004241197248 */ /* 0x000fe40007fe0000 */
[----:B------:R-:W-:-:S02]  /*1d20*/  ISETP.GE.U32.AND P2, PT, R24, UR4, PT ;  /* 0x0000000418007c0c */ /* 0x000fc4000bf46070 */
[----:B------:R-:W-:Y:S02]  /*1d30*/  ISETP.GE.U32.AND P4, PT, R22, UR4, PT ;  /* 0x0000000416007c0c */ /* 0x000fe4000bf86070 */
[----:B------:R-:W-:-:S03]  /*1d40*/  ISETP.GE.U32.AND P0, PT, R25, UR4, PT ;  /* 0x0000000419007c0c */ /* 0x000fc6000bf06070 */
[----:B------:R-:W0:Y:S01]  /*1d50*/  @!P5 LDC.64 R34, c[0x0][0x3a0] ;  /* 0x0000e800ff22db82 */ /* 0x000e220000000a00 */
[----:B------:R-:W-:-:S04]  /*1d60*/  @!P5 IMAD R22, R56, UR4, R29 ;  /* 0x000000043816dc24 */ /* 0x000fc8000f8e021d */
[----:B------:R-:W-:Y:S02]  /*1d70*/  @!P5 IMAD R29, R22, UR4, R37 ;  /* 0x00000004161ddc24 */ /* 0x000fe4000f8e0225 */
[C---:B------:R-:W-:Y:S01]  /*1d80*/  @!P2 IMAD R36, R56.reuse, UR4, R57 ;  /* 0x000000043824ac24 */ /* 0x040fe2000f8e0239 */
[----:B------:R-:W1:Y:S01]  /*1d90*/  @!P2 LDC.64 R26, c[0x0][0x3a0] ;  /* 0x0000e800ff1aab82 */ /* 0x000e620000000a00 */
[C---:B------:R-:W-:Y:S02]  /*1da0*/  @!P4 IMAD R31, R56.reuse, UR4, R31 ;  /* 0x00000004381fcc24 */ /* 0x040fe4000f8e021f */
[----:B------:R-:W-:Y:S02]  /*1db0*/  @!P0 IMAD R22, R56, UR4, R65 ;  /* 0x0000000438168c24 */ /* 0x000fe4000f8e0241 */
[----:B------:R-:W-:Y:S02]  /*1dc0*/  @!P2 IMAD R37, R36, UR4, R59 ;  /* 0x000000042425ac24 */ /* 0x000fe4000f8e023b */
[----:B------:R-:W-:Y:S01]  /*1dd0*/  @!P4 IMAD R31, R31, UR4, R60 ;  /* 0x000000041f1fcc24 */ /* 0x000fe2000f8e023c */
[----:B------:R-:W2:Y:S08]  /*1de0*/  @!P4 LDC.64 R32, c[0x0][0x3a0] ;  /* 0x0000e800ff20cb82 */ /* 0x000eb00000000a00 */
[----:B------:R-:W3:Y:S01]  /*1df0*/  @!P0 LDC.64 R24, c[0x0][0x3a0] ;  /* 0x0000e800ff188b82 */ /* 0x000ee20000000a00 */
[----:B0-----:R-:W-:-:S04]  /*1e00*/  @!P5 IMAD.WIDE.U32 R34, R29, 0x4, R34 ;  /* 0x000000041d22d825 */ /* 0x001fc800078e0022 */
[----:B------:R-:W-:Y:S02]  /*1e10*/  @!P0 IMAD R29, R22, UR4, R66 ;  /* 0x00000004161d8c24 */ /* 0x000fe4000f8e0242 */
[----:B------:R-:W4:Y:S01]  /*1e20*/  @!P5 LDG.E.CONSTANT R34, desc[UR6][R34.64] ;  /* 0x000000062222d981 */ /* 0x000f22000c1e9900 */
[----:B-1----:R-:W-:-:S06]  /*1e30*/  @!P2 IMAD.WIDE.U32 R26, R37, 0x4, R26 ;  /* 0x00000004251aa825 */ /* 0x002fcc00078e001a */
[----:B------:R0:W5:Y:S01]  /*1e40*/  @!P2 LDG.E.CONSTANT R26, desc[UR6][R26.64] ;  /* 0x000000061a1aa981 */ /* 0x000162000c1e9900 */
[----:B--2---:R-:W-:-:S06]  /*1e50*/  @!P4 IMAD.WIDE.U32 R32, R31, 0x4, R32 ;  /* 0x000000041f20c825 */ /* 0x004fcc00078e0020 */
[----:B------:R-:W2:Y:S01]  /*1e60*/  @!P4 LDG.E.CONSTANT R32, desc[UR6][R32.64] ;  /* 0x000000062020c981 */ /* 0x000ea2000c1e9900 */
[----:B---3--:R-:W-:-:S06]  /*1e70*/  @!P0 IMAD.WIDE.U32 R24, R29, 0x4, R24 ;  /* 0x000000041d188825 */ /* 0x008fcc00078e0018 */
[----:B------:R1:W3:Y:S01]  /*1e80*/  @!P0 LDG.E.CONSTANT R24, desc[UR6][R24.64] ;  /* 0x0000000618188981 */ /* 0x0002e2000c1e9900 */
[----:B------:R-:W1:Y:S01]  /*1e90*/  S2R R29, SR_CgaCtaId ;  /* 0x00000000001d7919 */ /* 0x000e620000008800 */
[----:B------:R-:W-:-:S04]  /*1ea0*/  MOV R22, 0x400 ;  /* 0x0000040000167802 */ /* 0x000fc80000000f00 */
[----:B------:R-:W-:Y:S02]  /*1eb0*/  IADD3 R22, PT, PT, R22, 0x6180, RZ ;  /* 0x0000618016167810 */ /* 0x000fe40007ffe0ff */
[----:B0-----:R-:W-:Y:S02]  /*1ec0*/  MOV R27, 0xd01502f9 ;  /* 0xd01502f9001b7802 */ /* 0x001fe40000000f00 */
[----:B-1----:R-:W-:-:S05]  /*1ed0*/  LEA R36, R29, R22, 0x18 ;  /* 0x000000161d247211 */ /* 0x002fca00078ec0ff */
[----:B------:R-:W-:-:S05]  /*1ee0*/  IMAD R22, R39, 0x84, R36 ;  /* 0x0000008427167824 */ /* 0x000fca00078e0224 */
[----:B------:R-:W-:Y:S01]  /*1ef0*/  LEA R29, R38, R22, 0x2 ;  /* 0x00000016261d7211 */ /* 0x000fe200078e10ff */
[----:B------:R-:W-:Y:S02]  /*1f00*/  HFMA2 R22, -RZ, RZ, -32.65625, 4.5359134674072265625e-05 ;  /* 0xd01502f9ff167431 */ /* 0x000fe400000001ff */
[--C-:B------:R-:W-:Y:S02]  /*1f10*/  IMAD R31, R53, 0x84, R36.reuse ;  /* 0x00000084351f7824 */ /* 0x100fe400078e0224 */
[--C-:B------:R-:W-:Y:S02]  /*1f20*/  IMAD R35, R55, 0x84, R36.reuse ;  /* 0x0000008437237824 */ /* 0x100fe400078e0224 */
[----:B------:R-:W-:Y:S01]  /*1f30*/  IMAD R25, R63, 0x84, R36 ;  /* 0x000000843f197824 */ /* 0x000fe200078e0224 */
[----:B------:R-:W-:Y:S02]  /*1f40*/  LEA R31, R58, R31, 0x2 ;  /* 0x0000001f3a1f7211 */ /* 0x000fe400078e10ff */
[----:B------:R-:W-:-:S02]  /*1f50*/  LEA R35, R62, R35, 0x2 ;  /* 0x000000233e237211 */ /* 0x000fc400078e10ff */
[----:B----4-:R-:W-:-:S04]  /*1f60*/  @!P5 FSETP.NEU.AND P6, PT, R34, RZ, PT ;  /* 0x000000ff2200d20b */ /* 0x010fc80003fcd000 */
[----:B------:R-:W-:Y:S02]  /*1f70*/  @!P5 FSEL R22, R42, -1.00000000000000000000e+10, P6 ;  /* 0xd01502f92a16d808 */ /* 0x000fe40003000000 */
[----:B-----5:R-:W-:Y:S01]  /*1f80*/  @!P2 FSETP.NEU.AND P1, PT, R26, RZ, PT ;  /* 0x000000ff1a00a20b */ /* 0x020fe20003f2d000 */
[----:B------:R-:W-:Y:S01]  /*1f90*/  HFMA2 R26, -RZ, RZ, -32.65625, 4.5359134674072265625e-05 ;  /* 0xd01502f9ff1a7431 */ /* 0x000fe200000001ff */
[----:B--2---:R-:W-:Y:S02]  /*1fa0*/  @!P4 FSETP.NEU.AND P3, PT, R32, RZ, PT ;  /* 0x000000ff2000c20b */ /* 0x004fe40003f6d000 */
[----:B------:R-:W-:Y:S02]  /*1fb0*/  @!P2 FSEL R26, R42, -1.00000000000000000000e+10, P1 ;  /* 0xd01502f92a1aa808 */ /* 0x000fe40000800000 */
[----:B------:R-:W-:Y:S02]  /*1fc0*/  LEA R32, R64, R25, 0x2 ;  /* 0x0000001940207211 */ /* 0x000fe400078e10ff */
[----:B---3--:R-:W-:-:S02]  /*1fd0*/  @!P0 FSETP.NEU.AND P5, PT, R24, RZ, PT ;  /* 0x000000ff1800820b */ /* 0x008fc40003fad000 */
[----:B------:R-:W-:Y:S02]  /*1fe0*/  MOV R24, 0xd01502f9 ;  /* 0xd01502f900187802 */ /* 0x000fe40000000f00 */
[C---:B------:R-:W-:Y:S02]  /*1ff0*/  @!P4 FSEL R24, R42.reuse, -1.00000000000000000000e+10, P3 ;  /* 0xd01502f92a18c808 */ /* 0x040fe40001800000 */
[----:B------:R-:W-:Y:S01]  /*2000*/  @!P0 FSEL R27, R42, -1.00000000000000000000e+10, P5 ;  /* 0xd01502f92a1b8808 */ /* 0x000fe20002800000 */
[----:B------:R1:W-:Y:S01]  /*2010*/  STS [R29], R22 ;  /* 0x000000161d007388 */ /* 0x0003e20000000800 */
[----:B------:R-:W-:-:S03]  /*2020*/  IADD3 R25, PT, PT, R61, R2, RZ ;  /* 0x000000023d197210 */ /* 0x000fc60007ffe0ff */
[----:B------:R1:W-:Y:S04]  /*2030*/  STS [R31], R24 ;  /* 0x000000181f007388 */ /* 0x0003e80000000800 */
[----:B------:R1:W-:Y:S04]  /*2040*/  STS [R35], R26 ;  /* 0x0000001a23007388 */ /* 0x0003e80000000800 */
[----:B------:R1:W-:Y:S01]  /*2050*/  STS [R32], R27 ;  /* 0x0000001b20007388 */ /* 0x0003e20000000800 */
[----:B------:R-:W-:-:S13]  /*2060*/  ISETP.GE.U32.AND P0, PT, R25, 0x400, PT ;  /* 0x000004001900780c */ /* 0x000fda0003f06070 */
[----:B-1----:R-:W-:Y:S05]  /*2070*/  @!P0 BRA `(.L_x_142) ;  /* 0xfffffff800c48947 */ /* 0x002fea000383ffff */
.L_x_133:
[----:B------:R-:W-:Y:S05]  /*2080*/  BSYNC.RECONVERGENT B2 ;  /* 0x0000000000027941 */ /* 0x000fea0003800200 */
.L_x_126:
[----:B------:R-:W-:Y:S05]  /*2090*/  BRA `(.L_x_143) ;  /* 0x0000001400887947 */ /* 0x000fea0003800000 */
.L_x_125:
[----:B------:R-:W0:Y:S02]  /*20a0*/  LDCU.64 UR4, c[0x0][0x3a0] ;  /* 0x00007400ff0477ac */ /* 0x000e240008000a00 */
[----:B0-----:R-:W-:-:S04]  /*20b0*/  UISETP.NE.U32.AND UP0, UPT, UR4, URZ, UPT ;  /* 0x000000ff0400728c */ /* 0x001fc8000bf05070 */
[----:B------:R-:W-:-:S09]  /*20c0*/  UISETP.NE.AND.EX UP0, UPT, UR5, URZ, UPT, UP0 ;  /* 0x000000ff0500728c */ /* 0x000fd2000bf05300 */
[----:B------:R-:W-:Y:S05]  /*20d0*/  BRA.U !UP0, `(.L_x_144) ;  /* 0x0000000908e07547 */ /* 0x000fea000b800000 */
[----:B------:R-:W-:-:S07]  /*20e0*/  MOV R25, R54 ;  /* 0x0000003600197202 */ /* 0x000fce0000000f00 */
.L_x_157:
[----:B0-----:R-:W0:Y:S01]  /*20f0*/  LDC R29, c[0x0][0x3b4] ;  /* 0x0000ed00ff1d7b82 */ /* 0x001e220000000800 */
[----:B------:R-:W-:Y:S01]  /*2100*/  SHF.R.U32.HI R27, RZ, 0x5, R25 ;  /* 0x00000005ff1b7819 */ /* 0x000fe20000011619 */
[----:B------:R-:W-:Y:S01]  /*2110*/  BSSY.RECONVERGENT B2, `(.L_x_145) ;  /* 0x00000a9000027945 */ /* 0x000fe20003800200 */
[----:B------:R-:W-:Y:S01]  /*2120*/  LOP3.LUT R22, R25, 0x1f, RZ, 0xc0, !PT ;  /* 0x0000001f19167812 */ /* 0x000fe200078ec0ff */
[----:B------:R-:W-:Y:S01]  /*2130*/  HFMA2 R31, -RZ, RZ, -32.65625, 4.5359134674072265625e-05 ;  /* 0xd01502f9ff1f7431 */ /* 0x000fe200000001ff */
[----:B------:R-:W-:Y:S02]  /*2140*/  LEA R24, R0, R27, 0x5 ;  /* 0x0000001b00187211 */ /* 0x000fe400078e28ff */
[----:B------:R-:W-:-:S04]  /*2150*/  IADD3 R26, PT, PT, R23, R22, RZ ;  /* 0x00000016171a7210 */ /* 0x000fc80007ffe0ff */
[----:B------:R-:W-:-:S04]  /*2160*/  VIMNMX.U32 R32, PT, PT, R24, R26, !PT ;  /* 0x0000001a18207248 */ /* 0x000fc80007fe0000 */
[----:B0-----:R-:W-:-:S13]  /*2170*/  ISETP.GE.U32.AND P0, PT, R32, R29, PT ;  /* 0x0000001d2000720c */ /* 0x001fda0003f06070 */
[----:B------:R-:W-:Y:S05]  /*2180*/  @P0 BRA `(.L_x_146) ;  /* 0x0000000800840947 */ /* 0x000fea0003800000 */
[----:B------:R-:W-:Y:S01]  /*2190*/  ISETP.GE.U32.AND P0, PT, R50, 0xf, PT ;  /* 0x0000000f3200780c */ /* 0x000fe20003f06070 */
[----:B------:R-:W-:Y:S01]  /*21a0*/  BSSY.RECONVERGENT B3, `(.L_x_147) ;  /* 0x0000047000037945 */ /* 0x000fe20003800200 */
[----:B------:R-:W-:Y:S02]  /*21b0*/  MOV R31, RZ ;  /* 0x000000ff001f7202 */ /* 0x000fe40000000f00 */
[----:B------:R-:W-:-:S09]  /*21c0*/  MOV R32, RZ ;  /* 0x000000ff00207202 */ /* 0x000fd20000000f00 */
[----:B------:R-:W-:Y:S05]  /*21d0*/  @!P0 BRA `(.L_x_148) ;  /* 0x00000004000c8947 */ /* 0x000fea0003800000 */
[----:B------:R-:W0:Y:S01]  /*21e0*/  S2R R32, SR_CgaCtaId ;  /* 0x0000000000207919 */ /* 0x000e220000008800 */
[----:B------:R-:W-:Y:S01]  /*21f0*/  MOV R31, 0x400 ;  /* 0x00000400001f7802 */ /* 0x000fe20000000f00 */
[----:B------:R-:W-:Y:S03]  /*2200*/  BSSY.RECONVERGENT B4, `(.L_x_149) ;  /* 0x000003f000047945 */ /* 0x000fe60003800200 */
[----:B------:R-:W-:Y:S02]  /*2210*/  IADD3 R33, PT, PT, R31, 0x2080, RZ ;  /* 0x000020801f217810 */ /* 0x000fe40007ffe0ff */
[C---:B0-----:R-:W-:Y:S01]  /*2220*/  LEA R34, R32.reuse, R31, 0x18 ;  /* 0x0000001f20227211 */ /* 0x041fe200078ec0ff */
[----:B------:R-:W-:Y:S01]  /*2230*/  IMAD.MOV.U32 R31, RZ, RZ, RZ ;  /* 0x000000ffff1f7224 */ /* 0x000fe200078e00ff */
[----:B------:R-:W-:-:S03]  /*2240*/  LEA R33, R32, R33, 0x18 ;  /* 0x0000002120217211 */ /* 0x000fc600078ec0ff */
[----:B------:R-:W-:Y:S01]  /*2250*/  IMAD R32, R27, 0x104, R34 ;  /* 0x000001041b207824 */ /* 0x000fe200078e0222 */
[----:B------:R-:W-:Y:S01]  /*2260*/  MOV R34, R12 ;  /* 0x0000000c00227202 */ /* 0x000fe20000000f00 */
[----:B------:R-:W-:-:S03]  /*2270*/  IMAD R33, R22, 0x104, R33 ;  /* 0x0000010416217824 */ /* 0x000fc600078e0221 */
[----:B------:R-:W-:Y:S02]  /*2280*/  IADD3 R32, PT, PT, R32, 0x20, RZ ;  /* 0x0000002020207810 */ /* 0x000fe40007ffe0ff */
[----:B------:R-:W-:-:S07]  /*2290*/  IADD3 R33, PT, PT, R33, 0x20, RZ ;  /* 0x0000002021217810 */ /* 0x000fce0007ffe0ff */
.L_x_150:
[----:B------:R-:W-:Y:S01]  /*22a0*/  LDS R36, [R32+-0x20] ;  /* 0xffffe00020247984 */ /* 0x000fe20000000800 */
[----:B------:R-:W-:-:S03]  /*22b0*/  IADD3 R34, PT, PT, R34, 0x10, RZ ;  /* 0x0000001022227810 */ /* 0x000fc60007ffe0ff */
[----:B------:R-:W0:Y:S01]  /*22c0*/  LDS R35, [R33+-0x20] ;  /* 0xffffe00021237984 */ /* 0x000e220000000800 */
[----:B------:R-:W-:-:S03]  /*22d0*/  ISETP.NE.AND P0, PT, R34, RZ, PT ;  /* 0x000000ff2200720c */ /* 0x000fc60003f05270 */
[----:B------:R-:W-:Y:S04]  /*22e0*/  LDS R38, [R32+-0x1c] ;  /* 0xffffe40020267984 */ /* 0x000fe80000000800 */
[----:B------:R-:W1:Y:S04]  /*22f0*/  LDS R37, [R33+-0x1c] ;  /* 0xffffe40021257984 */ /* 0x000e680000000800 */
[----:B------:R-:W-:Y:S04]  /*2300*/  LDS R58, [R32+-0x18] ;  /* 0xffffe800203a7984 */ /* 0x000fe80000000800 */
[----:B------:R-:W2:Y:S04]  /*2310*/  LDS R39, [R33+-0x18] ;  /* 0xffffe80021277984 */ /* 0x000ea80000000800 */
[----:B------:R-:W-:Y:S04]  /*2320*/  LDS R60, [R32+-0x14] ;  /* 0xffffec00203c7984 */ /* 0x000fe80000000800 */
[----:B------:R-:W3:Y:S04]  /*2330*/  LDS R53, [R33+-0x14] ;  /* 0xffffec0021357984 */ /* 0x000ee80000000800 */
[----:B------:R-:W-:Y:S04]  /*2340*/  LDS R62, [R32+-0x10] ;  /* 0xfffff000203e7984 */ /* 0x000fe80000000800 */
[----:B------:R-:W4:Y:S04]  /*2350*/  LDS R55, [R33+-0x10] ;  /* 0xfffff00021377984 */ /* 0x000f280000000800 */
[----:B------:R-:W-:Y:S04]  /*2360*/  LDS R64, [R32+-0xc] ;  /* 0xfffff40020407984 */ /* 0x000fe80000000800 */
[----:B------:R-:W5:Y:S01]  /*2370*/  LDS R57, [R33+-0xc] ;  /* 0xfffff40021397984 */ /* 0x000f620000000800 */
[----:B0-----:R-:W-:-:S03]  /*2380*/  FFMA R35, R36, R35, R31 ;  /* 0x0000002324237223 */ /* 0x001fc6000000001f */
[----:B------:R-:W-:Y:S04]  /*2390*/  LDS R66, [R32+-0x8] ;  /* 0xfffff80020427984 */ /* 0x000fe80000000800 */
[----:B------:R-:W0:Y:S01]  /*23a0*/  LDS R59, [R33+-0x8] ;  /* 0xfffff800213b7984 */ /* 0x000e220000000800 */
[----:B-1----:R-:W-:-:S03]  /*23b0*/  FFMA R35, R38, R37, R35 ;  /* 0x0000002526237223 */ /* 0x002fc60000000023 */
[----:B------:R-:W-:Y:S04]  /*23c0*/  LDS R68, [R32+-0x4] ;  /* 0xfffffc0020447984 */ /* 0x000fe80000000800 */
[----:B------:R-:W1:Y:S01]  /*23d0*/  LDS R61, [R33+-0x4] ;  /* 0xfffffc00213d7984 */ /* 0x000e620000000800 */
[----:B--2---:R-:W-:-:S03]  /*23e0*/  FFMA R35, R58, R39, R35 ;  /* 0x000000273a237223 */ /* 0x004fc60000000023 */
[----:B------:R-:W-:Y:S04]  /*23f0*/  LDS R70, [R32] ;  /* 0x0000000020467984 */ /* 0x000fe80000000800 */
[----:B------:R-:W2:Y:S01]  /*2400*/  LDS R63, [R33] ;  /* 0x00000000213f7984 */ /* 0x000ea20000000800 */
[----:B---3--:R-:W-:-:S03]  /*2410*/  FFMA R35, R60, R53, R35 ;  /* 0x000000353c237223 */ /* 0x008fc60000000023 */
[----:B------:R-:W-:Y:S04]  /*2420*/  LDS R72, [R32+0x4] ;  /* 0x0000040020487984 */ /* 0x000fe80000000800 */
[----:B------:R-:W3:Y:S01]  /*2430*/  LDS R65, [R33+0x4] ;  /* 0x0000040021417984 */ /* 0x000ee20000000800 */
[----:B----4-:R-:W-:-:S03]  /*2440*/  FFMA R35, R62, R55, R35 ;  /* 0x000000373e237223 */ /* 0x010fc60000000023 */
[----:B------:R-:W-:Y:S04]  /*2450*/  LDS R36, [R32+0x8] ;  /* 0x0000080020247984 */ /* 0x000fe80000000800 */
[----:B------:R-:W4:Y:S01]  /*2460*/  LDS R31, [R33+0x8] ;  /* 0x00000800211f7984 */ /* 0x000f220000000800 */
[----:B-----5:R-:W-:-:S03]  /*2470*/  FFMA R35, R64, R57, R35 ;  /* 0x0000003940237223 */ /* 0x020fc60000000023 */
[----:B------:R-:W-:Y:S04]  /*2480*/  LDS R38, [R32+0xc] ;  /* 0x00000c0020267984 */ /* 0x000fe80000000800 */
[----:B------:R-:W5:Y:S01]  /*2490*/  LDS R37, [R33+0xc] ;  /* 0x00000c0021257984 */ /* 0x000f620000000800 */
[----:B0-----:R-:W-:-:S03]  /*24a0*/  FFMA R35, R66, R59, R35 ;  /* 0x0000003b42237223 */ /* 0x001fc60000000023 */
[----:B------:R-:W-:Y:S04]  /*24b0*/  LDS R58, [R32+0x10] ;  /* 0x00001000203a7984 */ /* 0x000fe80000000800 */
[----:B------:R-:W0:Y:S01]  /*24c0*/  LDS R39, [R33+0x10] ;  /* 0x0000100021277984 */ /* 0x000e220000000800 */
[----:B-1----:R-:W-:-:S03]  /*24d0*/  FFMA R35, R68, R61, R35 ;  /* 0x0000003d44237223 */ /* 0x002fc60000000023 */
[----:B------:R-:W-:Y:S04]  /*24e0*/  LDS R60, [R32+0x14] ;  /* 0x00001400203c7984 */ /* 0x000fe80000000800 */
[----:B------:R-:W1:Y:S01]  /*24f0*/  LDS R53, [R33+0x14] ;  /* 0x0000140021357984 */ /* 0x000e620000000800 */
[----:B--2---:R-:W-:-:S03]  /*2500*/  FFMA R35, R70, R63, R35 ;  /* 0x0000003f46237223 */ /* 0x004fc60000000023 */
[----:B------:R-:W-:Y:S04]  /*2510*/  LDS R62, [R32+0x18] ;  /* 0x00001800203e7984 */ /* 0x000fe80000000800 */
[----:B------:R-:W2:Y:S01]  /*2520*/  LDS R55, [R33+0x18] ;  /* 0x0000180021377984 */ /* 0x000ea20000000800 */
[----:B---3--:R-:W-:-:S03]  /*2530*/  FFMA R35, R72, R65, R35 ;  /* 0x0000004148237223 */ /* 0x008fc60000000023 */
[----:B------:R3:W-:Y:S04]  /*2540*/  LDS R64, [R32+0x1c] ;  /* 0x00001c0020407984 */ /* 0x0007e80000000800 */
[----:B------:R5:W2:Y:S01]  /*2550*/  LDS R57, [R33+0x1c] ;  /* 0x00001c0021397984 */ /* 0x000aa20000000800 */
[----:B----4-:R-:W-:Y:S01]  /*2560*/  FFMA R31, R36, R31, R35 ;  /* 0x0000001f241f7223 */ /* 0x010fe20000000023 */
[----:B---3--:R-:W-:-:S03]  /*2570*/  IADD3 R32, PT, PT, R32, 0x40, RZ ;  /* 0x0000004020207810 */ /* 0x008fc60007ffe0ff */
[----:B-----5:R-:W-:Y:S01]  /*2580*/  FFMA R31, R38, R37, R31 ;  /* 0x00000025261f7223 */ /* 0x020fe2000000001f */
[----:B------:R-:W-:-:S03]  /*2590*/  IADD3 R33, PT, PT, R33, 0x40, RZ ;  /* 0x0000004021217810 */ /* 0x000fc60007ffe0ff */
[----:B0-----:R-:W-:-:S04]  /*25a0*/  FFMA R31, R58, R39, R31 ;  /* 0x000000273a1f7223 */ /* 0x001fc8000000001f */
[----:B-1----:R-:W-:-:S04]  /*25b0*/  FFMA R31, R60, R53, R31 ;  /* 0x000000353c1f7223 */ /* 0x002fc8000000001f */
[----:B--2---:R-:W-:-:S04]  /*25c0*/  FFMA R31, R62, R55, R31 ;  /* 0x000000373e1f7223 */ /* 0x004fc8000000001f */
[----:B------:R-:W-:Y:S01]  /*25d0*/  FFMA R31, R64, R57, R31 ;  /* 0x00000039401f7223 */ /* 0x000fe2000000001f */
[----:B------:R-:W-:Y:S06]  /*25e0*/  @P0 BRA `(.L_x_150) ;  /* 0xfffffffc002c0947 */ /* 0x000fec000383ffff */
[----:B------:R-:W-:Y:S05]  /*25f0*/  BSYNC.RECONVERGENT B4 ;  /* 0x0000000000047941 */ /* 0x000fea0003800200 */
.L_x_149:
[----:B------:R-:W-:-:S07]  /*2600*/  MOV R32, R43 ;  /* 0x0000002b00207202 */ /* 0x000fce0000000f00 */
.L_x_148:
[----:B------:R-:W-:Y:S05]  /*2610*/  BSYNC.RECONVERGENT B3 ;  /* 0x0000000000037941 */ /* 0x000fea0003800200 */
.L_x_147:
[----:B------:R-:W-:Y:S01]  /*2620*/  ISETP.NE.AND P0, PT, R49, RZ, PT ;  /* 0x000000ff3100720c */ /* 0x000fe20003f05270 */
[----:B------:R-:W-:-:S12]  /*2630*/  BSSY.RECONVERGENT B3, `(.L_x_151) ;  /* 0x000004d000037945 */ /* 0x000fd80003800200 */
[----:B------:R-:W-:Y:S05]  /*2640*/  @!P0 BRA `(.L_x_152) ;  /* 0x00000004002c8947 */ /* 0x000fea0003800000 */
[----:B------:R-:W0:Y:S01]  /*2650*/  S2R R34, SR_CgaCtaId ;  /* 0x0000000000227919 */ /* 0x000e220000008800 */
[----:B------:R-:W-:Y:S01]  /*2660*/  ISETP.GE.U32.AND P0, PT, R48, 0x7, PT ;  /* 0x000000073000780c */ /* 0x000fe20003f06070 */
[----:B------:R-:W-:Y:S01]  /*2670*/  BSSY.RECONVERGENT B4, `(.L_x_153) ;  /* 0x0000024000047945 */ /* 0x000fe20003800200 */
[----:B------:R-:W-:Y:S02]  /*2680*/  MOV R33, 0x400 ;  /* 0x0000040000217802 */ /* 0x000fe40000000f00 */
[----:B------:R-:W-:Y:S02]  /*2690*/  ISETP.NE.AND P1, PT, R47, RZ, PT ;  /* 0x000000ff2f00720c */ /* 0x000fe40003f25270 */
[----:B------:R-:W-:Y:S02]  /*26a0*/  IADD3 R35, PT, PT, R33, 0x2080, RZ ;  /* 0x0000208021237810 */ /* 0x000fe40007ffe0ff */
[C---:B0-----:R-:W-:Y:S02]  /*26b0*/  LEA R36, R34.reuse, R33, 0x18 ;  /* 0x0000002122247211 */ /* 0x041fe400078ec0ff */
[----:B------:R-:W-:-:S03]  /*26c0*/  LEA R35, R34, R35, 0x18 ;  /* 0x0000002322237211 */ /* 0x000fc600078ec0ff */
[----:B------:R-:W-:Y:S02]  /*26d0*/  IMAD R67, R27, 0x104, R36 ;  /* 0x000001041b437824 */ /* 0x000fe400078e0224 */
[----:B------:R-:W-:Y:S01]  /*26e0*/  IMAD R69, R22, 0x104, R35 ;  /* 0x0000010416457824 */ /* 0x000fe200078e0223 */
[----:B------:R-:W-:Y:S06]  /*26f0*/  @!P0 BRA `(.L_x_154) ;  /* 0x00000000006c8947 */ /* 0x000fec0003800000 */
[C---:B------:R-:W-:Y:S02]  /*2700*/  LEA R33, R32.reuse, R67, 0x2 ;  /* 0x0000004320217211 */ /* 0x040fe400078e10ff */
[C---:B------:R-:W-:Y:S02]  /*2710*/  LEA R35, R32.reuse, R69, 0x2 ;  /* 0x0000004520237211 */ /* 0x040fe400078e10ff */
[----:B------:R-:W-:Y:S01]  /*2720*/  IADD3 R32, PT, PT, R32, 0x8, RZ ;  /* 0x0000000820207810 */ /* 0x000fe20007ffe0ff */
[----:B------:R-:W-:Y:S04]  /*2730*/  LDS R34, [R33] ;  /* 0x0000000021227984 */ /* 0x000fe80000000800 */
[----:B------:R-:W0:Y:S04]  /*2740*/  LDS R36, [R35] ;  /* 0x0000000023247984 */ /* 0x000e280000000800 */
[----:B------:R-:W-:Y:S04]  /*2750*/  LDS R37, [R33+0x4] ;  /* 0x0000040021257984 */ /* 0x000fe80000000800 */
[----:B------:R-:W1:Y:S04]  /*2760*/  LDS R38, [R35+0x4] ;  /* 0x0000040023267984 */ /* 0x000e680000000800 */
[----:B------:R-:W-:Y:S04]  /*2770*/  LDS R39, [R33+0x8] ;  /* 0x0000080021277984 */ /* 0x000fe80000000800 */
[----:B------:R-:W2:Y:S04]  /*2780*/  LDS R53, [R35+0x8] ;  /* 0x0000080023357984 */ /* 0x000ea80000000800 */
[----:B------:R-:W-:Y:S04]  /*2790*/  LDS R55, [R33+0xc] ;  /* 0x00000c0021377984 */ /* 0x000fe80000000800 */
[----:B------:R-:W3:Y:S04]  /*27a0*/  LDS R57, [R35+0xc] ;  /* 0x00000c0023397984 */ /* 0x000ee80000000800 */
[----:B------:R-:W-:Y:S04]  /*27b0*/  LDS R59, [R33+0x10] ;  /* 0x00001000213b7984 */ /* 0x000fe80000000800 */
[----:B------:R-:W4:Y:S04]  /*27c0*/  LDS R58, [R35+0x10] ;  /* 0x00001000233a7984 */ /* 0x000f280000000800 */
        /* <DEDUP_REMOVED lines=8> */
[----:B--2---:R-:W-:-:S04]  /*2850*/  FFMA R34, R39, R53, R34 ;  /* 0x0000003527227223 */ /* 0x004fc80000000022 */
[----:B---3--:R-:W-:-:S04]  /*2860*/  FFMA R34, R55, R57, R34 ;  /* 0x0000003937227223 */ /* 0x008fc80000000022 */
[----:B----4-:R-:W-:-:S04]  /*2870*/  FFMA R34, R59, R58, R34 ;  /* 0x0000003a3b227223 */ /* 0x010fc80000000022 */
[----:B-----5:R-:W-:-:S04]  /*2880*/  FFMA R34, R61, R60, R34 ;  /* 0x0000003c3d227223 */ /* 0x020fc80000000022 */
[----:B0-----:R-:W-:-:S04]  /*2890*/  FFMA R34, R63, R62, R34 ;  /* 0x0000003e3f227223 */ /* 0x001fc80000000022 */
[----:B-1----:R-:W-:-:S07]  /*28a0*/  FFMA R31, R65, R64, R34 ;  /* 0x00000040411f7223 */ /* 0x002fce0000000022 */
.L_x_154:
[----:B------:R-:W-:Y:S05]  /*28b0*/  BSYNC.RECONVERGENT B4 ;  /* 0x0000000000047941 */ /* 0x000fea0003800200 */
.L_x_153:
[----:B------:R-:W-:Y:S05]  /*28c0*/  @!P1 BRA `(.L_x_152) ;  /* 0x00000000008c9947 */ /* 0x000fea0003800000 */
[----:B------:R-:W-:Y:S01]  /*28d0*/  ISETP.GE.U32.AND P0, PT, R46, 0x3, PT ;  /* 0x000000032e00780c */ /* 0x000fe20003f06070 */
[----:B------:R-:W-:Y:S01]  /*28e0*/  BSSY.RECONVERGENT B4, `(.L_x_155) ;  /* 0x0000012000047945 */ /* 0x000fe20003800200 */
[----:B------:R-:W-:-:S11]  /*28f0*/  ISETP.NE.AND P1, PT, R45, RZ, PT ;  /* 0x000000ff2d00720c */ /* 0x000fd60003f25270 */
[----:B------:R-:W-:Y:S05]  /*2900*/  @!P0 BRA `(.L_x_156) ;  /* 0x00000000003c8947 */ /* 0x000fea0003800000 */
        /* <DEDUP_REMOVED lines=10> */
[----:B------:R-:W3:Y:S01]  /*29b0*/  LDS R57, [R35+0xc] ;  /* 0x00000c0023397984 */ /* 0x000ee20000000800 */
[----:B0-----:R-:W-:-:S04]  /*29c0*/  FFMA R34, R34, R36, R31 ;  /* 0x0000002422227223 */ /* 0x001fc8000000001f */
[----:B-1----:R-:W-:-:S04]  /*29d0*/  FFMA R34, R37, R38, R34 ;  /* 0x0000002625227223 */ /* 0x002fc80000000022 */
[----:B--2---:R-:W-:-:S04]  /*29e0*/  FFMA R34, R39, R53, R34 ;  /* 0x0000003527227223 */ /* 0x004fc80000000022 */
[----:B---3--:R-:W-:-:S07]  /*29f0*/  FFMA R31, R55, R57, R34 ;  /* 0x00000039371f7223 */ /* 0x008fce0000000022 */
.L_x_156:
[----:B------:R-:W-:Y:S05]  /*2a00*/  BSYNC.RECONVERGENT B4 ;  /* 0x0000000000047941 */ /* 0x000fea0003800200 */
.L_x_155:
[----:B------:R-:W-:Y:S05]  /*2a10*/  @!P1 BRA `(.L_x_152) ;  /* 0x0000000000389947 */ /* 0x000fea0003800000 */
[C---:B------:R-:W-:Y:S02]  /*2a20*/  LEA R36, R32.reuse, R67, 0x2 ;  /* 0x0000004320247211 */ /* 0x040fe400078e10ff */
[----:B------:R-:W-:Y:S02]  /*2a30*/  LEA R37, R32, R69, 0x2 ;  /* 0x0000004520257211 */ /* 0x000fe400078e10ff */
[----:B------:R-:W-:Y:S01]  /*2a40*/  ISETP.NE.AND P0, PT, R45, 0x1, PT ;  /* 0x000000012d00780c */ /* 0x000fe20003f05270 */
[----:B------:R-:W-:Y:S04]  /*2a50*/  LDS R32, [R36] ;  /* 0x0000000024207984 */ /* 0x000fe80000000800 */
[----:B------:R-:W0:Y:S02]  /*2a60*/  LDS R33, [R37] ;  /* 0x0000000025217984 */ /* 0x000e240000000800 */
[----:B0-----:R-:W-:-:S06]  /*2a70*/  FFMA R31, R32, R33, R31 ;  /* 0x00000021201f7223 */ /* 0x001fcc000000001f */
[----:B------:R-:W-:Y:S05]  /*2a80*/  @!P0 BRA `(.L_x_152) ;  /* 0x00000000001c8947 */ /* 0x000fea0003800000 */
[----:B------:R-:W-:Y:S01]  /*2a90*/  ISETP.NE.AND P0, PT, R45, 0x2, PT ;  /* 0x000000022d00780c */ /* 0x000fe20003f05270 */
[----:B------:R-:W-:Y:S04]  /*2aa0*/  LDS R32, [R36+0x4] ;  /* 0x0000040024207984 */ /* 0x000fe80000000800 */
[----:B------:R-:W0:Y:S08]  /*2ab0*/  LDS R33, [R37+0x4] ;  /* 0x0000040025217984 */ /* 0x000e300000000800 */
[----:B------:R-:W-:Y:S04]  /*2ac0*/  @P0 LDS R34, [R36+0x8] ;  /* 0x0000080024220984 */ /* 0x000fe80000000800 */
[----:B------:R-:W1:Y:S01]  /*2ad0*/  @P0 LDS R35, [R37+0x8] ;  /* 0x0000080025230984 */ /* 0x000e620000000800 */
[----:B0-----:R-:W-:-:S04]  /*2ae0*/  FFMA R31, R32, R33, R31 ;  /* 0x00000021201f7223 */ /* 0x001fc8000000001f */
[----:B-1----:R-:W-:-:S07]  /*2af0*/  @P0 FFMA R31, R34, R35, R31 ;  /* 0x00000023221f0223 */ /* 0x002fce000000001f */
.L_x_152:
[----:B------:R-:W-:Y:S05]  /*2b00*/  BSYNC.RECONVERGENT B3 ;  /* 0x0000000000037941 */ /* 0x000fea0003800200 */
.L_x_151:
[----:B------:R-:W0:Y:S01]  /*2b10*/  LDC.64 R32, c[0x0][0x3a0] ;  /* 0x0000e800ff207b82 */ /* 0x000e220000000a00 */
[-C--:B------:R-:W-:Y:S01]  /*2b20*/  IMAD R24, R56, R29.reuse, R24 ;  /* 0x0000001d38187224 */ /* 0x080fe200078e0218 */
[----:B------:R-:W1:Y:S03]  /*2b30*/  LDCU UR4, c[0x0][0x3a8] ;  /* 0x00007500ff0477ac */ /* 0x000e660008000800 */
[----:B------:R-:W-:-:S04]  /*2b40*/  IMAD R29, R24, R29, R26 ;  /* 0x0000001d181d7224 */ /* 0x000fc800078e021a */
[----:B0-----:R-:W-:-:S06]  /*2b50*/  IMAD.WIDE.U32 R32, R29, 0x4, R32 ;  /* 0x000000041d207825 */ /* 0x001fcc00078e0020 */
[----:B------:R-:W2:Y:S01]  /*2b60*/  LDG.E.CONSTANT R32, desc[UR6][R32.64] ;  /* 0x0000000620207981 */ /* 0x000ea2000c1e9900 */
[----:B-1----:R-:W-:Y:S01]  /*2b70*/  FMUL R31, R31, UR4 ;  /* 0x000000041f1f7c20 */ /* 0x002fe20008400000 */
[----:B--2---:R-:W-:-:S04]  /*2b80*/  FSETP.NEU.AND P0, PT, R32, RZ, PT ;  /* 0x000000ff2000720b */ /* 0x004fc80003f0d000 */
[----:B------:R-:W-:-:S09]  /*2b90*/  FSEL R31, R31, -1.00000000000000000000e+10, P0 ;  /* 0xd01502f91f1f7808 */ /* 0x000fd20000000000 */
.L_x_146:
[----:B------:R-:W-:Y:S05]  /*2ba0*/  BSYNC.RECONVERGENT B2 ;  /* 0x0000000000027941 */ /* 0x000fea0003800200 */
.L_x_145:
[----:B------:R-:W0:Y:S01]  /*2bb0*/  S2R R29, SR_CgaCtaId ;  /* 0x00000000001d7919 */ /* 0x000e220000008800 */
[----:B------:R-:W-:Y:S02]  /*2bc0*/  MOV R24, 0x400 ;  /* 0x0000040000187802 */ /* 0x000fe40000000f00 */
[----:B------:R-:W-:Y:S02]  /*2bd0*/  IADD3 R25, PT, PT, R2, R25, RZ ;  /* 0x0000001902197210 */ /* 0x000fe40007ffe0ff */
[----:B------:R-:W-:Y:S02]  /*2be0*/  IADD3 R24, PT, PT, R24, 0x6180, RZ ;  /* 0x0000618018187810 */ /* 0x000fe40007ffe0ff */
[----:B------:R-:W-:Y:S02]  /*2bf0*/  ISETP.GE.U32.AND P0, PT, R25, 0x400, PT ;  /* 0x000004001900780c */ /* 0x000fe40003f06070 */
[----:B0-----:R-:W-:-:S05]  /*2c00*/  LEA R24, R29, R24, 0x18 ;  /* 0x000000181d187211 */ /* 0x001fca00078ec0ff */
[----:B------:R-:W-:-:S05]  /*2c10*/  IMAD R27, R27, 0x84, R24 ;  /* 0x000000841b1b7824 */ /* 0x000fca00078e0218 */
[----:B------:R-:W-:-:S05]  /*2c20*/  LEA R22, R22, R27, 0x2 ;  /* 0x0000001b16167211 */ /* 0x000fca00078e10ff */
[----:B------:R0:W-:Y:S01]  /*2c30*/  STS [R22], R31 ;  /* 0x0000001f16007388 */ /* 0x0001e20000000800 */
[----:B------:R-:W-:Y:S05]  /*2c40*/  @!P0 BRA `(.L_x_157) ;  /* 0xfffffff400288947 */ /* 0x000fea000383ffff */
[----:B------:R-:W-:Y:S05]  /*2c50*/  BRA `(.L_x_143) ;  /* 0x0000000800987947 */ /* 0x000fea0003800000 */
.L_x_144:
[----:B------:R-:W-:-:S07]  /*2c60*/  MOV R25, R54 ;  /* 0x0000003600197202 */ /* 0x000fce0000000f00 */
.L_x_170:
[----:B0-----:R-:W0:Y:S01]  /*2c70*/  LDCU UR4, c[0x0][0x3b4] ;  /* 0x00007680ff0477ac */ /* 0x001e220008000800 */
[----:B------:R-:W-:Y:S01]  /*2c80*/  SHF.R.U32.HI R27, RZ, 0x5, R25 ;  /* 0x00000005ff1b7819 */ /* 0x000fe20000011619 */
[----:B------:R-:W-:Y:S01]  /*2c90*/  BSSY.RECONVERGENT B2, `(.L_x_158) ;  /* 0x0000098000027945 */ /* 0x000fe20003800200 */
[----:B------:R-:W-:Y:S02]  /*2ca0*/  LOP3.LUT R22, R25, 0x1f, RZ, 0xc0, !PT ;  /* 0x0000001f19167812 */ /* 0x000fe400078ec0ff */
[----:B------:R-:W-:-:S04]  /*2cb0*/  LEA R24, R0, R27, 0x5 ;  /* 0x0000001b00187211 */ /* 0x000fc800078e28ff */
[----:B------:R-:W-:-:S04]  /*2cc0*/  VIADDMNMX.U32 R24, R22, R23, R24, !PT ;  /* 0x0000001716187246 */ /* 0x000fc80007800018 */
[----:B0-----:R-:W-:Y:S01]  /*2cd0*/  ISETP.GE.U32.AND P0, PT, R24, UR4, PT ;  /* 0x0000000418007c0c */ /* 0x001fe2000bf06070 */
[----:B------:R-:W-:-:S12]  /*2ce0*/  HFMA2 R24, -RZ, RZ, -32.65625, 4.5359134674072265625e-05 ;  /* 0xd01502f9ff187431 */ /* 0x000fd800000001ff */
[----:B------:R-:W-:Y:S05]  /*2cf0*/  @P0 BRA `(.L_x_159) ;  /* 0x0000000800440947 */ /* 0x000fea0003800000 */
[----:B------:R-:W0:Y:S01]  /*2d00*/  S2R R29, SR_CgaCtaId ;  /* 0x00000000001d7919 */ /* 0x000e220000008800 */
[----:B------:R-:W-:Y:S01]  /*2d10*/  ISETP.GE.U32.AND P0, PT, R50, 0xf, PT ;  /* 0x0000000f3200780c */ /* 0x000fe20003f06070 */
[----:B------:R-:W-:Y:S01]  /*2d20*/  BSSY.RECONVERGENT B3, `(.L_x_160) ;  /* 0x0000044000037945 */ /* 0x000fe20003800200 */
[----:B------:R-:W-:Y:S01]  /*2d30*/  MOV R24, 0x400 ;  /* 0x0000040000187802 */ /* 0x000fe20000000f00 */
[----:B------:R-:W-:-:S03]  /*2d40*/  IMAD.MOV.U32 R31, RZ, RZ, RZ ;  /* 0x000000ffff1f7224 */ /* 0x000fc600078e00ff */
[----:B------:R-:W-:Y:S02]  /*2d50*/  IADD3 R32, PT, PT, R24, 0x2080, RZ ;  /* 0x0000208018207810 */ /* 0x000fe40007ffe0ff */
[C---:B0-----:R-:W-:Y:S02]  /*2d60*/  LEA R26, R29.reuse, R24, 0x18 ;  /* 0x000000181d1a7211 */ /* 0x041fe400078ec0ff */
[----:B------:R-:W-:Y:S02]  /*2d70*/  LEA R33, R29, R32, 0x18 ;  /* 0x000000201d217211 */ /* 0x000fe400078ec0ff */
[----:B------:R-:W-:Y:S01]  /*2d80*/  MOV R29, RZ ;  /* 0x000000ff001d7202 */ /* 0x000fe20000000f00 */
[----:B------:R-:W-:Y:S02]  /*2d90*/  IMAD R26, R27, 0x104, R26 ;  /* 0x000001041b1a7824 */ /* 0x000fe400078e021a */
[----:B------:R-:W-:Y:S01]  /*2da0*/  IMAD R24, R22, 0x104, R33 ;  /* 0x0000010416187824 */ /* 0x000fe200078e0221 */
[----:B------:R-:W-:Y:S06]  /*2db0*/  @!P0 BRA `(.L_x_161) ;  /* 0x0000000000e88947 */ /* 0x000fec0003800000 */
[----:B------:R-:W-:Y:S01]  /*2dc0*/  HFMA2 R31, -RZ, RZ, 0, 0 ;  /* 0x00000000ff1f7431 */ /* 0x000fe200000001ff */
[----:B------:R-:W-:Y:S01]  /*2dd0*/  BSSY.RECONVERGENT B4, `(.L_x_162) ;  /* 0x0000037000047945 */ /* 0x000fe20003800200 */
[----:B------:R-:W-:-:S07]  /*2de0*/  MOV R29, RZ ;  /* 0x000000ff001d7202 */ /* 0x000fce0000000f00 */
.L_x_163:
[C---:B------:R-:W-:Y:S02]  /*2df0*/  LEA R32, R31.reuse, R26, 0x2 ;  /* 0x0000001a1f207211 */ /* 0x040fe400078e10ff */
[C---:B------:R-:W-:Y:S02]  /*2e00*/  LEA R33, R31.reuse, R24, 0x2 ;  /* 0x000000181f217211 */ /* 0x040fe400078e10ff */
[----:B------:R-:W-:Y:S01]  /*2e10*/  IADD3 R31, PT, PT, R31, 0x10, RZ ;  /* 0x000000101f1f7810 */ /* 0x000fe20007ffe0ff */
[----:B------:R-:W-:Y:S03]  /*2e20*/  LDS R34, [R32] ;  /* 0x0000000020227984 */ /* 0x000fe60000000800 */
[----:B------:R-:W-:Y:S01]  /*2e30*/  ISETP.NE.AND P0, PT, R31, R43, PT ;  /* 0x0000002b1f00720c */ /* 0x000fe20003f05270 */
        /* <DEDUP_REMOVED lines=41> */
[----:B----4-:R-:W-:-:S04]  /*30d0*/  FFMA R29, R29, R35, R34 ;  /* 0x000000231d1d7223 */ /* 0x010fc80000000022 */
[----:B-----5:R-:W-:-:S04]  /*30e0*/  FFMA R29, R36, R37, R29 ;  /* 0x00000025241d7223 */ /* 0x020fc8000000001d */
[----:B0-----:R-:W-:-:S04]  /*30f0*/  FFMA R29, R38, R39, R29 ;  /* 0x00000027261d7223 */ /* 0x001fc8000000001d */
[----:B-1----:R-:W-:-:S04]  /*3100*/  FFMA R29, R70, R53, R29 ;  /* 0x00000035461d7223 */ /* 0x002fc8000000001d */
[----:B--2---:R-:W-:-:S04]  /*3110*/  FFMA R29, R58, R55, R29 ;  /* 0x000000373a1d7223 */ /* 0x004fc8000000001d */
[----:B---3--:R-:W-:Y:S01]  /*3120*/  FFMA R29, R60, R57, R29 ;  /* 0x000000393c1d7223 */ /* 0x008fe2000000001d */
[----:B------:R-:W-:Y:S06]  /*3130*/  @P0 BRA `(.L_x_163) ;  /* 0xfffffffc002c0947 */ /* 0x000fec000383ffff */
[----:B------:R-:W-:Y:S05]  /*3140*/  BSYNC.RECONVERGENT B4 ;  /* 0x0000000000047941 */ /* 0x000fea0003800200 */
.L_x_162:
[----:B------:R-:W-:-:S07]  /*3150*/  MOV R31, R43 ;  /* 0x0000002b001f7202 */ /* 0x000fce0000000f00 */
.L_x_161:
[----:B------:R-:W-:Y:S05]  /*3160*/  BSYNC.RECONVERGENT B3 ;  /* 0x0000000000037941 */ /* 0x000fea0003800200 */
.L_x_160:
[----:B------:R-:W-:Y:S01]  /*3170*/  ISETP.NE.AND P0, PT, R49, RZ, PT ;  /* 0x000000ff3100720c */ /* 0x000fe20003f05270 */
[----:B------:R-:W-:-:S12]  /*3180*/  BSSY.RECONVERGENT B3, `(.L_x_164) ;  /* 0x0000046000037945 */ /* 0x000fd80003800200 */
        /* <DEDUP_REMOVED lines=32> */
.L_x_167:
[----:B------:R-:W-:Y:S05]  /*3390*/  BSYNC.RECONVERGENT B4 ;  /* 0x0000000000047941 */ /* 0x000fea0003800200 */
.L_x_166:
        /* <DEDUP_REMOVED lines=20> */
.L_x_169:
[----:B------:R-:W-:Y:S05]  /*34e0*/  BSYNC.RECONVERGENT B4 ;  /* 0x0000000000047941 */ /* 0x000fea0003800200 */
.L_x_168:
        /* <DEDUP_REMOVED lines=15> */
.L_x_165:
[----:B------:R-:W-:Y:S05]  /*35e0*/  BSYNC.RECONVERGENT B3 ;  /* 0x0000000000037941 */ /* 0x000fea0003800200 */
.L_x_164:
[----:B------:R-:W0:Y:S02]  /*35f0*/  LDCU UR4, c[0x0][0x3a8] ;  /* 0x00007500ff0477ac */ /* 0x000e240008000800 */
[----:B0-----:R-:W-:-:S07]  /*3600*/  FMUL R24, R29, UR4 ;  /* 0x000000041d187c20 */ /* 0x001fce0008400000 */
.L_x_159:
[----:B------:R-:W-:Y:S05]  /*3610*/  BSYNC.RECONVERGENT B2 ;  /* 0x0000000000027941 */ /* 0x000fea0003800200 */
.L_x_158:
        /* <DEDUP_REMOVED lines=10> */
.L_x_143:
[----:B------:R-:W-:Y:S05]  /*36c0*/  BSYNC.RECONVERGENT B1 ;  /* 0x0000000000017941 */ /* 0x000fea0003800200 */
.L_x_124:
[----:B------:R-:W1:Y:S01]  /*36d0*/  LDCU UR4, c[0x0][0x3b4] ;  /* 0x00007680ff0477ac */ /* 0x000e620008000800 */
[C---:B0-----:R-:W-:Y:S01]  /*36e0*/  IADD3 R22, PT, PT, R23.reuse, 0x1, RZ ;  /* 0x0000000117167810 */ /* 0x041fe20007ffe0ff */
[----:B------:R-:W-:Y:S01]  /*36f0*/  BSSY.RECONVERGENT B2, `(.L_x_171) ;  /* 0x0000c70000027945 */ /* 0x000fe20003800200 */
[C---:B------:R-:W-:Y:S02]  /*3700*/  IADD3 R25, PT, PT, R23.reuse, 0x5, RZ ;  /* 0x0000000517197810 */ /* 0x040fe40007ffe0ff */
[C---:B------:R-:W-:Y:S02]  /*3710*/  IADD3 R24, PT, PT, R23.reuse, 0x4, RZ ;  /* 0x0000000417187810 */ /* 0x040fe40007ffe0ff */
[C---:B------:R-:W-:Y:S02]  /*3720*/  IADD3 R26, PT, PT, R23.reuse, 0xa, RZ ;  /* 0x0000000a171a7810 */ /* 0x040fe40007ffe0ff */
[C---:B------:R-:W-:Y:S02]  /*3730*/  IADD3 R27, PT, PT, R23.reuse, 0x13, RZ ;  /* 0x00000013171b7810 */ /* 0x040fe40007ffe0ff */
[----:B------:R-:W-:-:S02]  /*3740*/  IADD3 R29, PT, PT, R23, 0x14, RZ ;  /* 0x00000014171d7810 */ /* 0x000fc40007ffe0ff */
[C---:B------:R-:W-:Y:S02]  /*3750*/  IADD3 R32, PT, PT, R23.reuse, 0x15, RZ ;  /* 0x0000001517207810 */ /* 0x040fe40007ffe0ff */
[C---:B------:R-:W-:Y:S02]  /*3760*/  IADD3 R33, PT, PT, R23.reuse, 0x16, RZ ;  /* 0x0000001617217810 */ /* 0x040fe40007ffe0ff */
[----:B------:R-:W-:Y:S02]  /*3770*/  IADD3 R34, PT, PT, R23, 0x17, RZ ;  /* 0x0000001717227810 */ /* 0x000fe40007ffe0ff */
[----:B-1----:R-:W-:Y:S02]  /*3780*/  ISETP.GE.U32.AND P2, PT, R22, UR4, PT ;  /* 0x0000000416007c0c */ /* 0x002fe4000bf46070 */
[----:B------:R-:W-:Y:S02]  /*3790*/  ISETP.GE.U32.AND P0, PT, R25, UR4, PT ;  /* 0x0000000419007c0c */ /* 0x000fe4000bf06070 */
[----:B------:R-:W-:-:S02]  /*37a0*/  ISETP.GE.U32.AND P1, PT, R24, UR4, PT ;  /* 0x0000000418007c0c */ /* 0x000fc4000bf26070 */
[C---:B------:R-:W-:Y:S02]  /*37b0*/  IADD3 R22, PT, PT, R23.reuse, 0x6, RZ ;  /* 0x0000000617167810 */ /* 0x040fe40007ffe0ff */
[C---:B------:R-:W-:Y:S02]  /*37c0*/  IADD3 R24, PT, PT, R23.reuse, 0x7, RZ ;  /* 0x0000000717187810 */ /* 0x040fe40007ffe0ff */
[----:B------:R-:W-:Y:S02]  /*37d0*/  IADD3 R25, PT, PT, R23, 0x9, RZ ;  /* 0x0000000917197810 */ /* 0x000fe40007ffe0ff */
[----:B------:R-:W-:Y:S02]  /*37e0*/  P2R R70, PR, RZ, 0x1 ;  /* 0x00000001ff467803 */ /* 0x000fe40000000000 */
[----:B------:R-:W-:Y:S02]  /*37f0*/  P2R R72, PR, RZ, 0x4 ;  /* 0x00000004ff487803 */ /* 0x000fe40000000000 */
[----:B------:R-:W-:-:S02]  /*3800*/  P2R R71, PR, RZ, 0x2 ;  /* 0x00000002ff477803 */ /* 0x000fc40000000000 */
[----:B------:R-:W-:Y:S01]  /*3810*/  ISETP.GE.U32.AND P0, PT, R22, UR4, PT ;  /* 0x0000000416007c0c */ /* 0x000fe2000bf06070 */
[----:B------:R-:W-:Y:S01]  /*3820*/  VIADD R22, R23, 0xb ;  /* 0x0000000b17167836 */ /* 0x000fe20000000000 */
[----:B------:R-:W-:Y:S02]  /*3830*/  ISETP.GE.U32.AND P2, PT, R24, UR4, PT ;  /* 0x0000000418007c0c */ /* 0x000fe4000bf46070 */
[----:B------:R-:W-:Y:S02]  /*3840*/  ISETP.GE.U32.AND P1, PT, R25, UR4, PT ;  /* 0x0000000419007c0c */ /* 0x000fe4000bf26070 */
[----:B------:R-:W-:Y:S02]  /*3850*/  IADD3 R24, PT, PT, R23, 0x10, RZ ;  /* 0x0000001017187810 */ /* 0x000fe40007ffe0ff */
[----:B------:R-:W-:Y:S02]  /*3860*/  P2R R69, PR, RZ, 0x1 ;  /* 0x00000001ff457803 */ /* 0x000fe40000000000 */
[----:B------:R-:W-:-:S02]  /*3870*/  P2R R68, PR, RZ, 0x4 ;  /* 0x00000004ff447803 */ /* 0x000fc40000000000 */
[----:B------:R-:W-:Y:S02]  /*3880*/  P2R R67, PR, RZ, 0x2 ;  /* 0x00000002ff437803 */ /* 0x000fe40000000000 */
[----:B------:R-:W-:Y:S02]  /*3890*/  ISETP.GE.U32.AND P0, PT, R26, UR4, PT ;  /* 0x000000041a007c0c */ /* 0x000fe4000bf06070 */
[----:B------:R-:W-:Y:S02]  /*38a0*/  ISETP.GE.U32.AND P1, PT, R22, UR4, PT ;  /* 0x0000000416007c0c */ /* 0x000fe4000bf26070 */
[----:B------:R-:W-:Y:S02]  /*38b0*/  ISETP.GE.U32.AND P2, PT, R24, UR4, PT ;  /* 0x0000000418007c0c */ /* 0x000fe4000bf46070 */
[C---:B------:R-:W-:Y:S02]  /*38c0*/  IADD3 R25, PT, PT, R23.reuse, 0x11, RZ ;  /* 0x0000001117197810 */ /* 0x040fe40007ffe0ff */
[----:B------:R-:W-:-:S02]  /*38d0*/  IADD3 R26, PT, PT, R23, 0x12, RZ ;  /* 0x00000012171a7810 */ /* 0x000fc40007ffe0ff */
[----:B------:R-:W-:Y:S02]  /*38e0*/  P2R R66, PR, RZ, 0x1 ;  /* 0x00000001ff427803 */ /* 0x000fe40000000000 */
[----:B------:R-:W-:Y:S02]  /*38f0*/  P2R R65, PR, RZ, 0x2 ;  /* 0x00000002ff417803 */ /* 0x000fe40000000000 */
[----:B------:R-:W-:Y:S02]  /*3900*/  P2R R64, PR, RZ, 0x4 ;  /* 0x00000004ff407803 */ /* 0x000fe40000000000 */
[----:B------:R-:W-:Y:S02]  /*3910*/  ISETP.GE.U32.AND P0, PT, R25, UR4, PT ;  /* 0x0000000419007c0c */ /* 0x000fe4000bf06070 */
[----:B------:R-:W-:Y:S02]  /*3920*/  ISETP.GE.U32.AND P1, PT, R26, UR4, PT ;  /* 0x000000041a007c0c */ /* 0x000fe4000bf26070 */
[----:B------:R-:W-:-:S02]  /*3930*/  ISETP.GE.U32.AND P2, PT, R27, UR4, PT ;  /* 0x000000041b007c0c */ /* 0x000fc4000bf46070 */
[----:B------:R-:W-:Y:S02]  /*3940*/  P2R R63, PR, RZ, 0x1 ;  /* 0x00000001ff3f7803 */ /* 0x000fe40000000000 */
[----:B------:R-:W-:Y:S02]  /*3950*/  P2R R62, PR, RZ, 0x2 ;  /* 0x00000002ff3e7803 */ /* 0x000fe40000000000 */
[----:B------:R-:W-:Y:S02]  /*3960*/  P2R R61, PR, RZ, 0x4 ;  /* 0x00000004ff3d7803 */ /* 0x000fe40000000000 */
[----:B------:R-:W-:Y:S02]  /*3970*/  ISETP.GE.U32.AND P0, PT, R29, UR4, PT ;  /* 0x000000041d007c0c */ /* 0x000fe4000bf06070 */
[----:B------:R-:W-:Y:S02]  /*3980*/  ISETP.GE.U32.AND P1, PT, R32, UR4, PT ;  /* 0x0000000420007c0c */ /* 0x000fe4000bf26070 */
[----:B------:R-:W-:-:S02]  /*3990*/  ISETP.GE.U32.AND P2, PT, R33, UR4, PT ;  /* 0x0000000421007c0c */ /* 0x000fc4000bf46070 */
[C---:B------:R-:W-:Y:S02]  /*39a0*/  IADD3 R35, PT, PT, R23.reuse, 0x18, RZ ;  /* 0x0000001817237810 */ /* 0x040fe40007ffe0ff */
[----:B------:R-:W-:Y:S02]  /*39b0*/  IADD3 R36, PT, PT, R23, 0x19, RZ ;  /* 0x0000001917247810 */ /* 0x000fe40007ffe0ff */
[----:B------:R-:W-:Y:S02]  /*39c0*/  P2R R60, PR, RZ, 0x1 ;  /* 0x00000001ff3c7803 */ /* 0x000fe40000000000 */
[----:B------:R-:W-:Y:S02]  /*39d0*/  P2R R59, PR, RZ, 0x2 ;  /* 0x00000002ff3b7803 */ /* 0x000fe40000000000 */
[----:B------:R-:W-:Y:S02]  /*39e0*/  P2R R58, PR, RZ, 0x4 ;  /* 0x00000004ff3a7803 */ /* 0x000fe40000000000 */
[----:B------:R-:W-:-:S02]  /*39f0*/  ISETP.GE.U32.AND P0, PT, R34, UR4, PT ;  /* 0x0000000422007c0c */ /* 0x000fc4000bf06070 */
[----:B------:R-:W-:Y:S02]  /*3a00*/  ISETP.GE.U32.AND P1, PT, R35, UR4, PT ;  /* 0x0000000423007c0c */ /* 0x000fe4000bf26070 */
[----:B------:R-:W-:Y:S02]  /*3a10*/  ISETP.GE.U32.AND P2, PT, R36, UR4, PT ;  /* 0x0000000424007c0c */ /* 0x000fe4000bf46070 */
[C---:B------:R-:W-:Y:S02]  /*3a20*/  IADD3 R37, PT, PT, R23.reuse, 0x1a, RZ ;  /* 0x0000001a17257810 */ /* 0x040fe40007ffe0ff */
[C---:B------:R-:W-:Y:S02]  /*3a30*/  IADD3 R38, PT, PT, R23.reuse, 0x1b, RZ ;  /* 0x0000001b17267810 */ /* 0x040fe40007ffe0ff */
[C---:B------:R-:W-:Y:S02]  /*3a40*/  IADD3 R39, PT, PT, R23.reuse, 0x1c, RZ ;  /* 0x0000001c17277810 */ /* 0x040fe40007ffe0ff */
[----:B------:R-:W-:-:S02]  /*3a50*/  IADD3 R73, PT, PT, R23, 0x1d, RZ ;  /* 0x0000001d17497810 */ /* 0x000fc40007ffe0ff */
[C---:B------:R-:W-:Y:S02]  /*3a60*/  IADD3 R75, PT, PT, R23.reuse, 0x1e, RZ ;  /* 0x0000001e174b7810 */ /* 0x040fe40007ffe0ff */
[----:B------:R-:W-:Y:S02]  /*3a70*/  IADD3 R76, PT, PT, R23, 0x1f, RZ ;  /* 0x0000001f174c7810 */ /* 0x000fe40007ffe0ff */
[----:B------:R-:W-:Y:S02]  /*3a80*/  P2R R57, PR, RZ, 0x1 ;  /* 0x00000001ff397803 */ /* 0x000fe40000000000 */
[----:B------:R-:W-:Y:S02]  /*3a90*/  P2R R55, PR, RZ, 0x2 ;  /* 0x00000002ff377803 */ /* 0x000fe40000000000 */
[----:B------:R-:W-:Y:S02]  /*3aa0*/  P2R R53, PR, RZ, 0x4 ;  /* 0x00000004ff357803 */ /* 0x000fe40000000000 */
[----:B------:R-:W-:Y:S01]  /*3ab0*/  MOV R31, R5 ;  /* 0x00000005001f7202 */ /* 0x000fe20000000f00 */
[----:B------:R-:W-:Y:S01]  /*3ac0*/  BAR.SYNC.DEFER_BLOCKING 0x0 ;  /* 0x0000000000007b1d */ /* 0x000fe20000010000 */
[----:B------:R-:W-:-:S02]  /*3ad0*/  ISETP.GE.U32.AND P0, PT, R37, UR4, PT ;  /* 0x0000000425007c0c */ /* 0x000fc4000bf06070 */
[----:B------:R-:W-:Y:S02]  /*3ae0*/  ISETP.GE.U32.AND P1, PT, R38, UR4, PT ;  /* 0x0000000426007c0c */ /* 0x000fe4000bf26070 */
[----:B------:R-:W-:Y:S02]  /*3af0*/  ISETP.GE.U32.AND P2, PT, R39, UR4, PT ;  /* 0x0000000427007c0c */ /* 0x000fe4000bf46070 */
[----:B------:R-:W-:Y:S02]  /*3b00*/  ISETP.GE.U32.AND P3, PT, R73, UR4, PT ;  /* 0x0000000449007c0c */ /* 0x000fe4000bf66070 */
[----:B------:R-:W-:Y:S02]  /*3b10*/  ISETP.GE.U32.AND P4, PT, R75, UR4, PT ;  /* 0x000000044b007c0c */ /* 0x000fe4000bf86070 */
[----:B------:R-:W-:-:S13]  /*3b20*/  ISETP.GE.U32.AND P5, PT, R76, UR4, PT ;  /* 0x000000044c007c0c */ /* 0x000fda000bfa6070 */
.L_x_558:
[----:B0-----:R-:W0:Y:S01]  /*3b30*/  LDC R90, c[0x0][0x3b4] ;  /* 0x0000ed00ff5a7b82 */ /* 0x001e220000000800 */
[----:B------:R-:W-:Y:S01]  /*3b40*/  LEA R25, R0, R31, 0x5 ;  /* 0x0000001f00197211 */ /* 0x000fe200078e28ff */
[----:B------:R-:W-:Y:S03]  /*3b50*/  BSSY.RECONVERGENT B1, `(.L_x_172) ;  /* 0x0000c26000017945 */ /* 0x000fe60003800200 */
[----:B0-----:R-:W-:-:S13]  /*3b60*/  ISETP.GE.U32.AND P6, PT, R25, R90, PT ;  /* 0x0000005a1900720c */ /* 0x001fda0003fc6070 */
[----:B-1234-:R-:W-:Y:S05]  /*3b70*/  @P6 BRA `(.L_x_173) ;  /* 0x000000c0008c6947 */ /* 0x01efea0003800000 */
[----:B------:R-:W-:Y:S01]  /*3b80*/  LEA R22, R31, R74, 0x2 ;  /* 0x0000004a1f167211 */ /* 0x000fe200078e10ff */
[----:B------:R-:W0:Y:S01]  /*3b90*/  S2R R24, SR_CgaCtaId ;  /* 0x0000000000187919 */ /* 0x000e220000008800 */
[----:B------:R-:W-:Y:S01]  /*3ba0*/  MOV R25, 0x400 ;  /* 0x0000040000197802 */ /* 0x000fe20000000f00 */
[----:B------:R-:W-:Y:S01]  /*3bb0*/  HFMA2 R33, -RZ, RZ, 0.96630859375, -0.0022525787353515625 ;  /* 0x3bbb989dff217431 */ /* 0x000fe200000001ff */
[----:B------:R-:W1:Y:S01]  /*3bc0*/  LDCU UR4, c[0x0][0x3b8] ;  /* 0x00007700ff0477ac */ /* 0x000e620008000800 */
[----:B------:R-:W2:Y:S01]  /*3bd0*/  LDL R26, [R22+0x80] ;  /* 0x00008000161a7983 */ /* 0x000ea20000100800 */
[----:B------:R-:W-:-:S04]  /*3be0*/  IADD3 R27, PT, PT, R25, 0x6180, RZ ;  /* 0x00006180191b7810 */ /* 0x000fc80007ffe0ff */
[----:B0-----:R-:W-:-:S05]  /*3bf0*/  LEA R32, R24, R27, 0x18 ;  /* 0x0000001b18207211 */ /* 0x001fca00078ec0ff */
[----:B------:R-:W-:-:S05]  /*3c00*/  IMAD R27, R31, 0x84, R32 ;  /* 0x000000841f1b7824 */ /* 0x000fca00078e0220 */
[----:B------:R-:W-:Y:S04]  /*3c10*/  LDS R102, [R27] ;  /* 0x000000001b667984 */ /* 0x000fe80000000800 */
[----:B------:R-:W0:Y:S04]  /*3c20*/  LDS R95, [R27+0x4] ;  /* 0x000004001b5f7984 */ /* 0x000e280000000800 */
[----:B------:R-:W-:Y:S04]  /*3c30*/  LDS R93, [R27+0x8] ;  /* 0x000008001b5d7984 */ /* 0x000fe80000000800 */
[----:B------:R-:W3:Y:S04]  /*3c40*/  LDS R100, [R27+0xc] ;  /* 0x00000c001b647984 */ /* 0x000ee80000000800 */
[----:B------:R-:W-:Y:S04]  /*3c50*/  LDS R91, [R27+0x10] ;  /* 0x000010001b5b7984 */ /* 0x000fe80000000800 */
[----:B------:R-:W4:Y:S04]  /*3c60*/  LDS R98, [R27+0x14] ;  /* 0x000014001b627984 */ /* 0x000f280000000800 */
[----:B------:R-:W-:Y:S04]  /*3c70*/  LDS R89, [R27+0x18] ;  /* 0x000018001b597984 */ /* 0x000fe80000000800 */
[----:B------:R-:W5:Y:S04]  /*3c80*/  LDS R96, [R27+0x1c] ;  /* 0x00001c001b607984 */ /* 0x000f680000000800 */
[----:B------:R-:W-:Y:S04]  /*3c90*/  LDS R87, [R27+0x20] ;  /* 0x000020001b577984 */ /* 0x000fe80000000800 */
[----:B------:R-:W1:Y:S04]  /*3ca0*/  LDS R94, [R27+0x24] ;  /* 0x000024001b5e7984 */ /* 0x000e680000000800 */
[----:B------:R-:W-:Y:S04]  /*3cb0*/  LDS R85, [R27+0x28] ;  /* 0x000028001b557984 */ /* 0x000fe80000000800 */
[----:B------:R-:W1:Y:S01]  /*3cc0*/  LDS R92, [R27+0x2c] ;  /* 0x00002c001b5c7984 */ /* 0x000e620000000800 */
[----:B0-----:R-:W-:-:S03]  /*3cd0*/  FMNMX3 R29, R102, -1.00000000000000000000e+10, R95, !PT ;  /* 0xd01502f9661d7876 */ /* 0x001fc6000780005f */
[----:B------:R-:W-:Y:S04]  /*3ce0*/  LDS R83, [R27+0x30] ;  /* 0x000030001b537984 */ /* 0x000fe80000000800 */
[----:B------:R-:W0:Y:S01]  /*3cf0*/  LDS R88, [R27+0x34] ;  /* 0x000034001b587984 */ /* 0x000e220000000800 */
[----:B---3--:R-:W-:-:S03]  /*3d00*/  FMNMX3 R29, R29, R93, R100, !PT ;  /* 0x0000005d1d1d7276 */ /* 0x008fc60007800064 */
[----:B------:R-:W-:Y:S04]  /*3d10*/  LDS R81, [R27+0x38] ;  /* 0x000038001b517984 */ /* 0x000fe80000000800 */
[----:B------:R-:W3:Y:S01]  /*3d20*/  LDS R86, [R27+0x3c] ;  /* 0x00003c001b567984 */ /* 0x000ee20000000800 */
[----:B----4-:R-:W-:-:S03]  /*3d30*/  FMNMX3 R29, R29, R91, R98, !PT ;  /* 0x0000005b1d1d7276 */ /* 0x010fc60007800062 */
[----:B------:R-:W-:Y:S04]  /*3d40*/  LDS R79, [R27+0x40] ;  /* 0x000040001b4f7984 */ /* 0x000fe80000000800 */
[----:B------:R-:W4:Y:S01]  /*3d50*/  LDS R84, [R27+0x44] ;  /* 0x000044001b547984 */ /* 0x000f220000000800 */
[----:B-----5:R-:W-:-:S03]  /*3d60*/  FMNMX3 R29, R29, R89, R96, !PT ;  /* 0x000000591d1d7276 */ /* 0x020fc60007800060 */
[----:B------:R-:W-:Y:S04]  /*3d70*/  LDS R77, [R27+0x48] ;  /* 0x000048001b4d7984 */ /* 0x000fe80000000800 */
[----:B------:R-:W5:Y:S01]  /*3d80*/  LDS R82, [R27+0x4c] ;  /* 0x00004c001b527984 */ /* 0x000f620000000800 */
[----:B-1----:R-:W-:-:S03]  /*3d90*/  FMNMX3 R29, R29, R87, R94, !PT ;  /* 0x000000571d1d7276 */ /* 0x002fc6000780005e */
[----:B------:R-:W-:Y:S04]  /*3da0*/  LDS R75, [R27+0x50] ;  /* 0x000050001b4b7984 */ /* 0x000fe80000000800 */
[----:B------:R-:W1:Y:S01]  /*3db0*/  LDS R80, [R27+0x54] ;  /* 0x000054001b507984 */ /* 0x000e620000000800 */
[----:B------:R-:W-:-:S03]  /*3dc0*/  FMNMX3 R29, R29, R85, R92, !PT ;  /* 0x000000551d1d7276 */ /* 0x000fc6000780005c */
[----:B------:R-:W-:Y:S04]  /*3dd0*/  LDS R73, [R27+0x58] ;  /* 0x000058001b497984 */ /* 0x000fe80000000800 */
[----:B------:R-:W1:Y:S01]  /*3de0*/  LDS R78, [R27+0x5c] ;  /* 0x00005c001b4e7984 */ /* 0x000e620000000800 */
[----:B0-----:R-:W-:-:S03]  /*3df0*/  FMNMX3 R29, R29, R83, R88, !PT ;  /* 0x000000531d1d7276 */ /* 0x001fc60007800058 */
        /* <DEDUP_REMOVED lines=11> */
[----:B-1----:R-:W-:-:S04]  /*3eb0*/  FMNMX3 R29, R29, R75, R80, !PT ;  /* 0x0000004b1d1d7276 */ /* 0x002fc80007800050 */
[----:B------:R-:W-:-:S04]  /*3ec0*/  FMNMX3 R29, R29, R73, R78, !PT ;  /* 0x000000491d1d7276 */ /* 0x000fc8000780004e */
[----:B0-----:R-:W-:-:S04]  /*3ed0*/  FMNMX3 R29, R29, R39, R76, !PT ;  /* 0x000000271d1d7276 */ /* 0x001fc8000780004c */
[----:B---3--:R-:W-:-:S04]  /*3ee0*/  FMNMX3 R29, R29, R37, R38, !PT ;  /* 0x000000251d1d7276 */ /* 0x008fc80007800026 */
[----:B----4-:R-:W-:-:S04]  /*3ef0*/  FMNMX3 R29, R29, R35, R36, !PT ;  /* 0x000000231d1d7276 */ /* 0x010fc80007800024 */
[----:B-----5:R-:W-:Y:S02]  /*3f00*/  FMNMX3 R27, R29, R32, R34, !PT ;  /* 0x000000201d1b7276 */ /* 0x020fe40007800022 */
[----:B------:R-:W-:Y:S02]  /*3f10*/  MOV R29, 0x437c0000 ;  /* 0x437c0000001d7802 */ /* 0x000fe40000000f00 */
[----:B--2---:R-:W-:-:S05]  /*3f20*/  FMNMX R27, R27, R26, !PT ;  /* 0x0000001a1b1b7209 */ /* 0x004fca0007800000 */
[--C-:B------:R-:W-:Y:S01]  /*3f30*/  FADD R102, R102, -R27.reuse ;  /* 0x8000001b66667221 */ /* 0x100fe20000000000 */
[--C-:B------:R-:W-:Y:S01]  /*3f40*/  FADD R106, R95, -R27.reuse ;  /* 0x8000001b5f6a7221 */ /* 0x100fe20000000000 */
[--C-:B------:R-:W-:Y:S01]  /*3f50*/  FADD R108, R93, -R27.reuse ;  /* 0x8000001b5d6c7221 */ /* 0x100fe20000000000 */
[--C-:B------:R-:W-:Y:S01]  /*3f60*/  FADD R100, R100, -R27.reuse ;  /* 0x8000001b64647221 */ /* 0x100fe20000000000 */
[----:B------:R-:W-:Y:S01]  /*3f70*/  FFMA.SAT R104, R102, R33, 0.5 ;  /* 0x3f00000066687423 */ /* 0x000fe20000002021 */
[--C-:B------:R-:W-:Y:S01]  /*3f80*/  FADD R98, R98, -R27.reuse ;  /* 0x8000001b62627221 */ /* 0x100fe20000000000 */
[--C-:B------:R-:W-:Y:S01]  /*3f90*/  FADD R96, R96, -R27.reuse ;  /* 0x8000001b60607221 */ /* 0x100fe20000000000 */
[--C-:B------:R-:W-:Y:S01]  /*3fa0*/  FADD R114, R81, -R27.reuse ;  /* 0x8000001b51727221 */ /* 0x100fe20000000000 */
[----:B------:R-:W-:Y:S01]  /*3fb0*/  FFMA.RM R101, R104, R29, 12582913 ;  /* 0x4b40000168657423 */ /* 0x000fe2000000401d */
[-C--:B------:R-:W-:Y:S01]  /*3fc0*/  FFMA.SAT R104, R106, R33.reuse, 0.5 ;  /* 0x3f0000006a687423 */ /* 0x080fe20000002021 */
[----:B------:R-:W-:Y:S01]  /*3fd0*/  FFMA.SAT R110, R98, R33, 0.5 ;  /* 0x3f000000626e7423 */ /* 0x000fe20000002021 */
[--C-:B------:R-:W-:Y:S01]  /*3fe0*/  FADD R78, R78, -R27.reuse ;  /* 0x8000001b4e4e7221 */ /* 0x100fe20000000000 */
[C---:B------:R-:W-:Y:S01]  /*3ff0*/  FADD R95, R101.reuse, -12583039 ;  /* 0xcb40007f655f7421 */ /* 0x040fe20000000000 */
[----:B------:R-:W-:Y:S01]  /*4000*/  FFMA.RM R97, R104, R29, 12582913 ;  /* 0x4b40000168617423 */ /* 0x000fe2000000401d */
[----:B------:R-:W-:Y:S01]  /*4010*/  SHF.L.U32 R105, R101, 0x17, RZ ;  /* 0x0000001765697819 */ /* 0x000fe200000006ff */
[----:B------:R-:W-:Y:S01]  /*4020*/  FADD R34, R34, -R27 ;  /* 0x8000001b22227221 */ /* 0x000fe20000000000 */
[----:B------:R-:W-:-:S04]  /*4030*/  FFMA R95, R102, 1.4426950216293334961, -R95 ;  /* 0x3fb8aa3b665f7823 */ /* 0x000fc8000000085f */
[----:B------:R-:W-:Y:S01]  /*4040*/  FFMA R104, R102, 1.925963033500011079e-08, R95 ;  /* 0x32a5706066687823 */ /* 0x000fe2000000005f */
[----:B------:R-:W-:Y:S01]  /*4050*/  FADD R95, R97, -12583039 ;  /* 0xcb40007f615f7421 */ /* 0x000fe20000000000 */
[----:B------:R-:W-:-:S03]  /*4060*/  FFMA.SAT R102, R108, R33, 0.5 ;  /* 0x3f0000006c667423 */ /* 0x000fc60000002021 */
[----:B------:R-:W-:Y:S01]  /*4070*/  FFMA R95, R106, 1.4426950216293334961, -R95 ;  /* 0x3fb8aa3b6a5f7823 */ /* 0x000fe2000000085f */
[----:B------:R-:W-:Y:S01]  /*4080*/  FFMA.RM R102, R102, R29, 12582913 ;  /* 0x4b40000166667423 */ /* 0x000fe2000000401d */
[----:B------:R-:W0:Y:S02]  /*4090*/  MUFU.EX2 R104, R104 ;  /* 0x0000006800687308 */ /* 0x000e240000000800 */
[----:B------:R-:W-:Y:S01]  /*40a0*/  FFMA R103, R106, 1.925963033500011079e-08, R95 ;  /* 0x32a570606a677823 */ /* 0x000fe2000000005f */
[----:B------:R-:W-:Y:S01]  /*40b0*/  FADD R93, R102, -12583039 ;  /* 0xcb40007f665d7421 */ /* 0x000fe20000000000 */
[----:B------:R-:W-:Y:S01]  /*40c0*/  FFMA.SAT R106, R100, R33, 0.5 ;  /* 0x3f000000646a7423 */ /* 0x000fe20000002021 */
[----:B------:R-:W-:Y:S02]  /*40d0*/  IMAD.SHL.U32 R102, R102, 0x800000, RZ ;  /* 0x0080000066667824 */ /* 0x000fe400078e00ff */
[----:B------:R-:W-:Y:S01]  /*40e0*/  FFMA R93, R108, 1.4426950216293334961, -R93 ;  /* 0x3fb8aa3b6c5d7823 */ /* 0x000fe2000000085d */
[----:B------:R-:W-:Y:S01]  /*40f0*/  FFMA.RM R99, R106, R29, 12582913 ;  /* 0x4b4000016a637423 */ /* 0x000fe2000000401d */
[----:B------:R-:W-:Y:S01]  /*4100*/  FADD R106, R91, -R27 ;  /* 0x8000001b5b6a7221 */ /* 0x000fe20000000000 */
[----:B------:R-:W1:Y:S01]  /*4110*/  MUFU.EX2 R103, R103 ;  /* 0x0000006700677308 */ /* 0x000e620000000800 */
[----:B------:R-:W-:Y:S01]  /*4120*/  FFMA R109, R108, 1.925963033500011079e-08, R93 ;  /* 0x32a570606c6d7823 */ /* 0x000fe2000000005d */
[----:B------:R-:W-:-:S04]  /*4130*/  FADD R93, R99, -12583039 ;  /* 0xcb40007f635d7421 */ /* 0x000fc80000000000 */
[C---:B------:R-:W-:Y:S01]  /*4140*/  FFMA R93, R100.reuse, 1.4426950216293334961, -R93 ;  /* 0x3fb8aa3b645d7823 */ /* 0x040fe2000000085d */
[----:B0-----:R-:W-:Y:S01]  /*4150*/  FMUL R105, R105, R104 ;  /* 0x0000006869697220 */ /* 0x001fe20000400000 */
[----:B------:R-:W-:Y:S01]  /*4160*/  SHF.L.U32 R104, R97, 0x17, RZ ;  /* 0x0000001761687819 */ /* 0x000fe200000006ff */
[----:B------:R-:W0:Y:S01]  /*4170*/  MUFU.EX2 R109, R109 ;  /* 0x0000006d006d7308 */ /* 0x000e220000000800 */
[----:B------:R-:W-:Y:S01]  /*4180*/  FFMA R108, R100, 1.925963033500011079e-08, R93 ;  /* 0x32a57060646c7823 */ /* 0x000fe2000000005d */
[----:B------:R-:W-:Y:S01]  /*4190*/  FFMA.SAT R100, R106, R33, 0.5 ;  /* 0x3f0000006a647423 */ /* 0x000fe20000002021 */
[-C--:B------:R-:W-:Y:S01]  /*41a0*/  FFMA.RM R93, R110, R29.reuse, 12582913 ;  /* 0x4b4000016e5d7423 */ /* 0x080fe2000000401d */
[----:B------:R-:W-:Y:S02]  /*41b0*/  FADD R110, R89, -R27 ;  /* 0x8000001b596e7221 */ /* 0x000fe40000000000 */
[----:B------:R-:W-:Y:S02]  /*41c0*/  FFMA.RM R100, R100, R29, 12582913 ;  /* 0x4b40000164647423 */ /* 0x000fe4000000401d */
[----:B------:R-:W-:Y:S01]  /*41d0*/  FFMA.SAT R112, R110, R33, 0.5 ;  /* 0x3f0000006e707423 */ /* 0x000fe20000002021 */
[----:B------:R-:W2:Y:S01]  /*41e0*/  MUFU.EX2 R108, R108 ;  /* 0x0000006c006c7308 */ /* 0x000ea20000000800 */
[----:B------:R-:W-:Y:S01]  /*41f0*/  FADD R91, R100, -12583039 ;  /* 0xcb40007f645b7421 */ /* 0x000fe20000000000 */
[----:B-1----:R-:W-:Y:S01]  /*4200*/  FMUL R104, R104, R103 ;  /* 0x0000006768687220 */ /* 0x002fe20000400000 */
[----:B------:R-:W-:Y:S01]  /*4210*/  FFMA.RM R89, R112, R29, 12582913 ;  /* 0x4b40000170597423 */ /* 0x000fe2000000401d */
[----:B------:R-:W-:Y:S01]  /*4220*/  SHF.L.U32 R103, R99, 0x17, RZ ;  /* 0x0000001763677819 */ /* 0x000fe200000006ff */
[----:B------:R-:W-:Y:S01]  /*4230*/  FFMA R91, R106, 1.4426950216293334961, -R91 ;  /* 0x3fb8aa3b6a5b7823 */ /* 0x000fe2000000085b */
[----:B0-----:R-:W-:-:S03]  /*4240*/  FMUL R102, R102, R109 ;  /* 0x0000006d66667220 */ /* 0x001fc60000400000 */
[----:B------:R-:W-:Y:S01]  /*4250*/  FFMA R106, R106, 1.925963033500011079e-08, R91 ;  /* 0x32a570606a6a7823 */ /* 0x000fe2000000005b */
[----:B------:R-:W-:-:S04]  /*4260*/  FADD R91, R93, -12583039 ;  /* 0xcb40007f5d5b7421 */ /* 0x000fc80000000000 */
[C---:B------:R-:W-:Y:S01]  /*4270*/  FFMA R91, R98.reuse, 1.4426950216293334961, -R91 ;  /* 0x3fb8aa3b625b7823 */ /* 0x040fe2000000085b */
[----:B------:R-:W0:Y:S01]  /*4280*/  MUFU.EX2 R106, R106 ;  /* 0x0000006a006a7308 */ /* 0x000e220000000800 */
[----:B--2---:R-:W-:Y:S02]  /*4290*/  FMUL R103, R103, R108 ;  /* 0x0000006c67677220 */ /* 0x004fe40000400000 */
[----:B------:R-:W-:Y:S01]  /*42a0*/  FFMA R98, R98, 1.925963033500011079e-08, R91 ;  /* 0x32a5706062627823 */ /* 0x000fe2000000005b */
[----:B------:R-:W-:-:S04]  /*42b0*/  FADD R91, R89, -12583039 ;  /* 0xcb40007f595b7421 */ /* 0x000fc80000000000 */
[----:B------:R-:W-:-:S04]  /*42c0*/  FFMA R91, R110, 1.4426950216293334961, -R91 ;  /* 0x3fb8aa3b6e5b7823 */ /* 0x000fc8000000085b */
[----:B------:R-:W-:Y:S01]  /*42d0*/  FFMA R95, R110, 1.925963033500011079e-08, R91 ;  /* 0x32a570606e5f7823 */ /* 0x000fe2000000005b */
[----:B------:R-:W-:-:S04]  /*42e0*/  FFMA.SAT R110, R96, R33, 0.5 ;  /* 0x3f000000606e7423 */ /* 0x000fc80000002021 */
[----:B------:R-:W-:Y:S01]  /*42f0*/  FFMA.RM R91, R110, R29, 12582913 ;  /* 0x4b4000016e5b7423 */ /* 0x000fe2000000401d */
[----:B------:R-:W-:Y:S01]  /*4300*/  FADD R110, R87, -R27 ;  /* 0x8000001b576e7221 */ /* 0x000fe20000000000 */
[----:B------:R-:W-:Y:S02]  /*4310*/  MUFU.EX2 R95, R95 ;  /* 0x0000005f005f7308 */ /* 0x000fe40000000800 */
[----:B------:R-:W-:Y:S01]  /*4320*/  FADD R101, R91, -12583039 ;  /* 0xcb40007f5b657421 */ /* 0x000fe20000000000 */
[----:B------:R-:W-:-:S03]  /*4330*/  FFMA.SAT R112, R110, R33, 0.5 ;  /* 0x3f0000006e707423 */ /* 0x000fc60000002021 */
[----:B------:R-:W-:Y:S01]  /*4340*/  FFMA R101, R96, 1.4426950216293334961, -R101 ;  /* 0x3fb8aa3b60657823 */ /* 0x000fe20000000865 */
[----:B------:R-:W-:-:S03]  /*4350*/  FFMA.RM R87, R112, R29, 12582913 ;  /* 0x4b40000170577423 */ /* 0x000fc6000000401d */
[----:B------:R-:W-:Y:S01]  /*4360*/  FFMA R96, R96, 1.925963033500011079e-08, R101 ;  /* 0x32a5706060607823 */ /* 0x000fe20000000065 */
[----:B------:R-:W-:Y:S01]  /*4370*/  FADD R97, R87, -12583039 ;  /* 0xcb40007f57617421 */ /* 0x000fe20000000000 */
[----:B------:R-:W-:Y:S01]  /*4380*/  SHF.L.U32 R101, R100, 0x17, RZ ;  /* 0x0000001764657819 */ /* 0x000fe200000006ff */
[----:B------:R-:W-:Y:S02]  /*4390*/  FADD R100, R92, -R27 ;  /* 0x8000001b5c647221 */ /* 0x000fe40000000000 */
[----:B------:R-:W-:Y:S01]  /*43a0*/  FFMA R97, R110, 1.4426950216293334961, -R97 ;  /* 0x3fb8aa3b6e617823 */ /* 0x000fe20000000861 */
[----:B------:R-:W1:Y:S01]  /*43b0*/  MUFU.EX2 R96, R96 ;  /* 0x0000006000607308 */ /* 0x000e620000000800 */
[----:B------:R-:W-:Y:S01]  /*43c0*/  FFMA.SAT R92, R100, R33, 0.5 ;  /* 0x3f000000645c7423 */ /* 0x000fe20000002021 */
[----:B0-----:R-:W-:Y:S01]  /*43d0*/  FMUL R101, R101, R106 ;  /* 0x0000006a65657220 */ /* 0x001fe20000400000 */
[----:B------:R-:W-:Y:S01]  /*43e0*/  FFMA R107, R110, 1.925963033500011079e-08, R97 ;  /* 0x32a570606e6b7823 */ /* 0x000fe20000000061 */
[----:B------:R-:W-:Y:S01]  /*43f0*/  FADD R110, R94, -R27 ;  /* 0x8000001b5e6e7221 */ /* 0x000fe20000000000 */
[----:B------:R-:W-:-:S03]  /*4400*/  FFMA.RM R92, R92, R29, 12582913 ;  /* 0x4b4000015c5c7423 */ /* 0x000fc6000000401d */
[----:B------:R-:W-:Y:S01]  /*4410*/  FFMA.SAT R94, R110, R33, 0.5 ;  /* 0x3f0000006e5e7423 */ /* 0x000fe20000002021 */
[----:B------:R-:W-:-:S03]  /*4420*/  FADD R99, R92, -12583039 ;  /* 0xcb40007f5c637421 */ /* 0x000fc60000000000 */
[----:B------:R-:W-:Y:S01]  /*4430*/  FFMA.RM R94, R94, R29, 12582913 ;  /* 0x4b4000015e5e7423 */ /* 0x000fe2000000401d */
[----:B------:R-:W-:-:S03]  /*4440*/  FFMA R99, R100, 1.4426950216293334961, -R99 ;  /* 0x3fb8aa3b64637823 */ /* 0x000fc60000000863 */
[----:B------:R-:W-:Y:S01]  /*4450*/  FADD R97, R94, -12583039 ;  /* 0xcb40007f5e617421 */ /* 0x000fe20000000000 */
[----:B------:R-:W-:Y:S01]  /*4460*/  FFMA R106, R100, 1.925963033500011079e-08, R99 ;  /* 0x32a57060646a7823 */ /* 0x000fe20000000063 */
[----:B------:R-:W-:Y:S02]  /*4470*/  SHF.L.U32 R99, R91, 0x17, RZ ;  /* 0x000000175b637819 */ /* 0x000fe400000006ff */
[C---:B------:R-:W-:Y:S01]  /*4480*/  FFMA R97, R110.reuse, 1.4426950216293334961, -R97 ;  /* 0x3fb8aa3b6e617823 */ /* 0x040fe20000000861 */
[----:B------:R-:W-:Y:S02]  /*4490*/  SHF.L.U32 R100, R93, 0x17, RZ ;  /* 0x000000175d647819 */ /* 0x000fe400000006ff */
[----:B-1----:R-:W-:Y:S01]  /*44a0*/  FMUL R99, R99, R96 ;  /* 0x0000006063637220 */ /* 0x002fe20000400000 */
[----:B------:R-:W-:Y:S01]  /*44b0*/  FFMA R109, R110, 1.925963033500011079e-08, R97 ;  /* 0x32a570606e6d7823 */ /* 0x000fe20000000061 */
[--C-:B------:R-:W-:Y:S01]  /*44c0*/  FADD R110, R85, -R27.reuse ;  /* 0x8000001b556e7221 */ /* 0x100fe20000000000 */
[----:B------:R-:W-:Y:S01]  /*44d0*/  FADD R96, R86, -R27 ;  /* 0x8000001b56607221 */ /* 0x000fe20000000000 */
[----:B------:R-:W-:Y:S02]  /*44e0*/  MUFU.EX2 R106, R106 ;  /* 0x0000006a006a7308 */ /* 0x000fe40000000800 */
[-C--:B------:R-:W-:Y:S01]  /*44f0*/  FFMA.SAT R112, R110, R33.reuse, 0.5 ;  /* 0x3f0000006e707423 */ /* 0x080fe20000002021 */
[----:B------:R-:W-:-:S03]  /*4500*/  FFMA.SAT R86, R96, R33, 0.5 ;  /* 0x3f00000060567423 */ /* 0x000fc60000002021 */
[-C--:B------:R-:W-:Y:S01]  /*4510*/  FFMA.RM R85, R112, R29.reuse, 12582913 ;  /* 0x4b40000170557423 */ /* 0x080fe2000000401d */
[----:B------:R-:W-:Y:S01]  /*4520*/  FFMA.RM R86, R86, R29, 12582913 ;  /* 0x4b40000156567423 */ /* 0x000fe2000000401d */
[----:B------:R-:W-:Y:S02]  /*4530*/  MUFU.EX2 R109, R109 ;  /* 0x0000006d006d7308 */ /* 0x000fe40000000800 */
[----:B------:R-:W-:-:S04]  /*4540*/  FADD R97, R85, -12583039 ;  /* 0xcb40007f55617421 */ /* 0x000fc80000000000 */
[----:B------:R-:W-:-:S04]  /*4550*/  FFMA R97, R110, 1.4426950216293334961, -R97 ;  /* 0x3fb8aa3b6e617823 */ /* 0x000fc80000000861 */
[----:B------:R-:W-:Y:S01]  /*4560*/  FFMA R108, R110, 1.925963033500011079e-08, R97 ;  /* 0x32a570606e6c7823 */ /* 0x000fe20000000061 */
[----:B------:R-:W-:Y:S01]  /*4570*/  FADD R110, R83, -R27 ;  /* 0x8000001b536e7221 */ /* 0x000fe20000000000 */
[----:B------:R0:W1:Y:S03]  /*4580*/  MUFU.EX2 R97, R98 ;  /* 0x0000006200617308 */ /* 0x0000660000000800 */
[----:B------:R-:W-:-:S04]  /*4590*/  FFMA.SAT R112, R110, R33, 0.5 ;  /* 0x3f0000006e707423 */ /* 0x000fc80000002021 */
[----:B------:R-:W-:Y:S01]  /*45a0*/  FFMA.RM R83, R112, R29, 12582913 ;  /* 0x4b40000170537423 */ /* 0x000fe2000000401d */
[----:B------:R-:W-:Y:S01]  /*45b0*/  FADD R112, R88, -R27 ;  /* 0x8000001b58707221 */ /* 0x000fe20000000000 */
[----:B0-----:R-:W-:Y:S02]  /*45c0*/  SHF.L.U32 R98, R89, 0x17, RZ ;  /* 0x0000001759627819 */ /* 0x001fe400000006ff */
[----:B------:R-:W-:Y:S01]  /*45d0*/  FADD R93, R83, -12583039 ;  /* 0xcb40007f535d7421 */ /* 0x000fe20000000000 */
[----:B------:R-:W-:Y:S02]  /*45e0*/  FFMA.SAT R88, R112, R33, 0.5 ;  /* 0x3f00000070587423 */ /* 0x000fe40000002021 */
[----:B------:R-:W-:Y:S01]  /*45f0*/  FMUL R98, R98, R95 ;  /* 0x0000005f62627220 */ /* 0x000fe20000400000 */
[----:B------:R-:W-:Y:S01]  /*4600*/  FFMA R93, R110, 1.4426950216293334961, -R93 ;  /* 0x3fb8aa3b6e5d7823 */ /* 0x000fe2000000085d */
[----:B------:R-:W-:Y:S01]  /*4610*/  FFMA.RM R88, R88, R29, 12582913 ;  /* 0x4b40000158587423 */ /* 0x000fe2000000401d */
[----:B-1----:R-:W-:Y:S01]  /*4620*/  FMUL R100, R100, R97 ;  /* 0x0000006164647220 */ /* 0x002fe20000400000 */
[----:B------:R-:W-:Y:S01]  /*4630*/  SHF.L.U32 R97, R87, 0x17, RZ ;  /* 0x0000001757617819 */ /* 0x000fe200000006ff */
[----:B------:R-:W-:Y:S01]  /*4640*/  FADD R87, R86, -12583039 ;  /* 0xcb40007f56577421 */ /* 0x000fe20000000000 */
[----:B------:R-:W-:Y:S01]  /*4650*/  FADD R89, R88, -12583039 ;  /* 0xcb40007f58597421 */ /* 0x000fe20000000000 */
[----:B------:R-:W-:Y:S01]  /*4660*/  FFMA R110, R110, 1.925963033500011079e-08, R93 ;  /* 0x32a570606e6e7823 */ /* 0x000fe2000000005d */
[----:B------:R-:W-:Y:S01]  /*4670*/  SHF.L.U32 R95, R92, 0x17, RZ ;  /* 0x000000175c5f7819 */ /* 0x000fe200000006ff */
[----:B------:R-:W-:Y:S01]  /*4680*/  FFMA R87, R96, 1.4426950216293334961, -R87 ;  /* 0x3fb8aa3b60577823 */ /* 0x000fe20000000857 */
[----:B------:R-:W-:Y:S01]  /*4690*/  FFMA R89, R112, 1.4426950216293334961, -R89 ;  /* 0x3fb8aa3b70597823 */ /* 0x000fe20000000859 */
[----:B------:R-:W-:-:S02]  /*46a0*/  FADD R92, R77, -R27 ;  /* 0x8000001b4d5c7221 */ /* 0x000fc40000000000 */
[----:B------:R-:W-:Y:S01]  /*46b0*/  FFMA R87, R96, 1.925963033500011079e-08, R87 ;  /* 0x32a5706060577823 */ /* 0x000fe20000000057 */
[----:B------:R-:W-:Y:S01]  /*46c0*/  FFMA R89, R112, 1.925963033500011079e-08, R89 ;  /* 0x32a5706070597823 */ /* 0x000fe20000000059 */
[----:B------:R-:W-:Y:S01]  /*46d0*/  FFMA.SAT R112, R114, R33, 0.5 ;  /* 0x3f00000072707423 */ /* 0x000fe20000002021 */
[----:B------:R-:W-:Y:S01]  /*46e0*/  SHF.L.U32 R96, R94, 0x17, RZ ;  /* 0x000000175e607819 */ /* 0x000fe200000006ff */
[----:B------:R-:W-:Y:S01]  /*46f0*/  FADD R94, R79, -R27 ;  /* 0x8000001b4f5e7221 */ /* 0x000fe20000000000 */
[----:B------:R-:W-:Y:S01]  /*4700*/  FMUL R95, R95, R106 ;  /* 0x0000006a5f5f7220 */ /* 0x000fe20000400000 */
[----:B------:R-:W-:Y:S01]  /*4710*/  FFMA.RM R81, R112, R29, 12582913 ;  /* 0x4b40000170517423 */ /* 0x000fe2000000401d */
[----:B------:R-:W-:Y:S01]  /*4720*/  MUFU.EX2 R110, R110 ;  /* 0x0000006e006e7308 */ /* 0x000fe20000000800 */
[----:B------:R-:W-:Y:S02]  /*4730*/  FMUL R96, R96, R109 ;  /* 0x0000006d60607220 */ /* 0x000fe40000400000 */
[----:B------:R-:W-:-:S04]  /*4740*/  FADD R91, R81, -12583039 ;  /* 0xcb40007f515b7421 */ /* 0x000fc80000000000 */
[C---:B------:R-:W-:Y:S01]  /*4750*/  FFMA R91, R114.reuse, 1.4426950216293334961, -R91 ;  /* 0x3fb8aa3b725b7823 */ /* 0x040fe2000000085b */
[----:B------:R-:W0:Y:S03]  /*4760*/  MUFU.EX2 R112, R107 ;  /* 0x0000006b00707308 */ /* 0x000e260000000800 */
[----:B------:R-:W-:-:S05]  /*4770*/  FFMA R111, R114, 1.925963033500011079e-08, R91 ;  /* 0x32a57060726f7823 */ /* 0x000fca000000005b */
[----:B------:R-:W1:Y:S08]  /*4780*/  MUFU.EX2 R91, R108 ;  /* 0x0000006c005b7308 */ /* 0x000e700000000800 */
[----:B------:R-:W2:Y:S01]  /*4790*/  MUFU.EX2 R89, R89 ;  /* 0x0000005900597308 */ /* 0x000ea20000000800 */
[----:B0-----:R-:W-:Y:S01]  /*47a0*/  FMUL R97, R97, R112 ;  /* 0x0000007061617220 */ /* 0x001fe20000400000 */
[----:B------:R-:W-:-:S04]  /*47b0*/  FFMA.SAT R112, R94, R33, 0.5 ;  /* 0x3f0000005e707423 */ /* 0x000fc80000002021 */
[----:B------:R-:W-:Y:S01]  /*47c0*/  FFMA.RM R79, R112, R29, 12582913 ;  /* 0x4b400001704f7423 */ /* 0x000fe2000000401d */
[----:B------:R-:W-:-:S03]  /*47d0*/  FADD R112, R84, -R27 ;  /* 0x8000001b54707221 */ /* 0x000fc60000000000 */
[----:B------:R-:W-:Y:S01]  /*47e0*/  FADD R93, R79, -12583039 ;  /* 0xcb40007f4f5d7421 */ /* 0x000fe20000000000 */
[----:B------:R-:W-:-:S03]  /*47f0*/  FFMA.SAT R84, R112, R33, 0.5 ;  /* 0x3f00000070547423 */ /* 0x000fc60000002021 */
[----:B------:R-:W-:Y:S01]  /*4800*/  FFMA R93, R94, 1.4426950216293334961, -R93 ;  /* 0x3fb8aa3b5e5d7823 */ /* 0x000fe2000000085d */
[----:B------:R-:W-:-:S03]  /*4810*/  FFMA.RM R84, R84, R29, 12582913 ;  /* 0x4b40000154547423 */ /* 0x000fc6000000401d */
[----:B------:R-:W-:Y:S01]  /*4820*/  FFMA R107, R94, 1.925963033500011079e-08, R93 ;  /* 0x32a570605e6b7823 */ /* 0x000fe2000000005d */
[----:B------:R-:W-:Y:S01]  /*4830*/  SHF.L.U32 R94, R85, 0x17, RZ ;  /* 0x00000017555e7819 */ /* 0x000fe200000006ff */
[----:B------:R-:W-:Y:S01]  /*4840*/  FADD R85, R84, -12583039 ;  /* 0xcb40007f54557421 */ /* 0x000fe20000000000 */
[----:B------:R-:W-:-:S03]  /*4850*/  SHF.L.U32 R93, R83, 0x17, RZ ;  /* 0x00000017535d7819 */ /* 0x000fc600000006ff */
[----:B------:R-:W-:Y:S01]  /*4860*/  FFMA R85, R112, 1.4426950216293334961, -R85 ;  /* 0x3fb8aa3b70557823 */ /* 0x000fe20000000855 */
[----:B-1----:R-:W-:Y:S01]  /*4870*/  FMUL R94, R94, R91 ;  /* 0x0000005b5e5e7220 */ /* 0x002fe20000400000 */
[----:B------:R-:W-:Y:S01]  /*4880*/  FMUL R93, R93, R110 ;  /* 0x0000006e5d5d7220 */ /* 0x000fe20000400000 */
[----:B------:R-:W-:Y:S01]  /*4890*/  FADD R110, R75, -R27 ;  /* 0x8000001b4b6e7221 */ /* 0x000fe20000000000 */
[----:B------:R-:W-:Y:S01]  /*48a0*/  FFMA R108, R112, 1.925963033500011079e-08, R85 ;  /* 0x32a57060706c7823 */ /* 0x000fe20000000055 */
[----:B------:R-:W-:Y:S01]  /*48b0*/  FFMA.SAT R112, R92, R33, 0.5 ;  /* 0x3f0000005c707423 */ /* 0x000fe20000002021 */
[----:B------:R-:W-:-:S03]  /*48c0*/  SHF.L.U32 R91, R81, 0x17, RZ ;  /* 0x00000017515b7819 */ /* 0x000fc600000006ff */
[----:B------:R-:W-:Y:S01]  /*48d0*/  FFMA.RM R85, R112, R29, 12582913 ;  /* 0x4b40000170557423 */ /* 0x000fe2000000401d */
[----:B------:R-:W-:-:S03]  /*48e0*/  FADD R112, R80, -R27 ;  /* 0x8000001b50707221 */ /* 0x000fc60000000000 */
[----:B------:R-:W-:Y:S01]  /*48f0*/  FADD R77, R85, -12583039 ;  /* 0xcb40007f554d7421 */ /* 0x000fe20000000000 */
[----:B------:R-:W-:-:S03]  /*4900*/  FFMA.SAT R80, R112, R33, 0.5 ;  /* 0x3f00000070507423 */ /* 0x000fc60000002021 */
[----:B------:R-:W-:Y:S01]  /*4910*/  FFMA R77, R92, 1.4426950216293334961, -R77 ;  /* 0x3fb8aa3b5c4d7823 */ /* 0x000fe2000000084d */
[----:B------:R-:W-:-:S03]  /*4920*/  FFMA.RM R80, R80, R29, 12582913 ;  /* 0x4b40000150507423 */ /* 0x000fc6000000401d */
[----:B------:R-:W-:Y:S01]  /*4930*/  FFMA R106, R92, 1.925963033500011079e-08, R77 ;  /* 0x32a570605c6a7823 */ /* 0x000fe2000000004d */
[----:B------:R-:W-:-:S04]  /*4940*/  FADD R92, R82, -R27 ;  /* 0x8000001b525c7221 */ /* 0x000fc80000000000 */
[----:B------:R-:W-:-:S04]  /*4950*/  FFMA.SAT R82, R92, R33, 0.5 ;  /* 0x3f0000005c527423 */ /* 0x000fc80000002021 */
[----:B------:R-:W-:-:S04]  /*4960*/  FFMA.RM R82, R82, R29, 12582913 ;  /* 0x4b40000152527423 */ /* 0x000fc8000000401d */
[----:B------:R-:W-:-:S04]  /*4970*/  FADD R77, R82, -12583039 ;  /* 0xcb40007f524d7421 */ /* 0x000fc80000000000 */
[----:B------:R-:W-:-:S04]  /*4980*/  FFMA R77, R92, 1.4426950216293334961, -R77 ;  /* 0x3fb8aa3b5c4d7823 */ /* 0x000fc8000000084d */
[----:B------:R-:W-:Y:S01]  /*4990*/  FFMA R109, R92, 1.925963033500011079e-08, R77 ;  /* 0x32a570605c6d7823 */ /* 0x000fe2000000004d */
[----:B------:R-:W-:Y:S01]  /*49a0*/  SHF.L.U32 R92, R88, 0x17, RZ ;  /* 0x00000017585c7819 */ /* 0x000fe200000006ff */
[----:B------:R-:W-:Y:S01]  /*49b0*/  FFMA.SAT R88, R110, R33, 0.5 ;  /* 0x3f0000006e587423 */ /* 0x000fe20000002021 */
[----:B------:R0:W-:Y:S03]  /*49c0*/  MUFU.EX2 R77, R108 ;  /* 0x0000006c004d7308 */ /* 0x0001e60000000800 */
[----:B------:R-:W-:Y:S01]  /*49d0*/  FFMA.RM R83, R88, R29, 12582913 ;  /* 0x4b40000158537423 */ /* 0x000fe2000000401d */
[----:B--2---:R-:W-:Y:S01]  /*49e0*/  FMUL R92, R92, R89 ;  /* 0x000000595c5c7220 */ /* 0x004fe20000400000 */
[----:B------:R-:W-:Y:S02]  /*49f0*/  SHF.L.U32 R89, R86, 0x17, RZ ;  /* 0x0000001756597819 */ /* 0x000fe400000006ff */
[C---:B------:R-:W-:Y:S01]  /*4a00*/  FADD R75, R83.reuse, -12583039 ;  /* 0xcb40007f534b7421 */ /* 0x040fe20000000000 */
[----:B------:R1:W2:Y:S01]  /*4a10*/  MUFU.EX2 R88, R111 ;  /* 0x0000006f00587308 */ /* 0x0002a20000000800 */
[----:B------:R-:W-:Y:S01]  /*4a20*/  SHF.L.U32 R83, R83, 0x17, RZ ;  /* 0x0000001753537819 */ /* 0x000fe200000006ff */
[----:B0-----:R-:W-:Y:S01]  /*4a30*/  FADD R108, R32, -R27 ;  /* 0x8000001b206c7221 */ /* 0x001fe20000000000 */
[----:B------:R-:W-:-:S03]  /*4a40*/  FFMA R75, R110, 1.4426950216293334961, -R75 ;  /* 0x3fb8aa3b6e4b7823 */ /* 0x000fc6000000084b */
[----:B------:R-:W-:Y:S01]  /*4a50*/  FFMA.SAT R32, R108, R33, 0.5 ;  /* 0x3f0000006c207423 */ /* 0x000fe20000002021 */
[----:B------:R-:W-:Y:S01]  /*4a60*/  FFMA R110, R110, 1.925963033500011079e-08, R75 ;  /* 0x32a570606e6e7823 */ /* 0x000fe2000000004b */
[----:B------:R-:W-:Y:S02]  /*4a70*/  FADD R75, R80, -12583039 ;  /* 0xcb40007f504b7421 */ /* 0x000fe40000000000 */
[----:B------:R-:W-:Y:S02]  /*4a80*/  FFMA.RM R32, R32, R29, 12582913 ;  /* 0x4b40000120207423 */ /* 0x000fe4000000401d */
[C---:B------:R-:W-:Y:S01]  /*4a90*/  FFMA R75, R112.reuse, 1.4426950216293334961, -R75 ;  /* 0x3fb8aa3b704b7823 */ /* 0x040fe2000000084b */
[----:B------:R-:W0:Y:S03]  /*4aa0*/  MUFU.EX2 R110, R110 ;  /* 0x0000006e006e7308 */ /* 0x000e260000000800 */
[----:B-1----:R-:W-:Y:S01]  /*4ab0*/  FFMA R111, R112, 1.925963033500011079e-08, R75 ;  /* 0x32a57060706f7823 */ /* 0x002fe2000000004b */
[----:B------:R-:W-:Y:S01]  /*4ac0*/  FADD R112, R73, -R27 ;  /* 0x8000001b49707221 */ /* 0x000fe20000000000 */
[----:B--2---:R-:W-:-:S03]  /*4ad0*/  FMUL R91, R91, R88 ;  /* 0x000000585b5b7220 */ /* 0x004fc60000400000 */
[----:B------:R-:W-:Y:S01]  /*4ae0*/  FFMA.SAT R86, R112, R33, 0.5 ;  /* 0x3f00000070567423 */ /* 0x000fe20000002021 */
[----:B------:R1:W2:Y:S03]  /*4af0*/  MUFU.EX2 R88, R87 ;  /* 0x0000005700587308 */ /* 0x0002a60000000800 */
[----:B------:R-:W-:-:S04]  /*4b00*/  FFMA.RM R81, R86, R29, 12582913 ;  /* 0x4b40000156517423 */ /* 0x000fc8000000401d */
[----:B------:R-:W-:Y:S01]  /*4b10*/  FADD R73, R81, -12583039 ;  /* 0xcb40007f51497421 */ /* 0x000fe20000000000 */
[----:B------:R-:W3:Y:S01]  /*4b20*/  MUFU.EX2 R86, R107 ;  /* 0x0000006b00567308 */ /* 0x000ee20000000800 */
[----:B-1----:R-:W-:Y:S01]  /*4b30*/  SHF.L.U32 R87, R79, 0x17, RZ ;  /* 0x000000174f577819 */ /* 0x002fe200000006ff */
[----:B0-----:R-:W-:Y:S01]  /*4b40*/  FMUL R83, R83, R110 ;  /* 0x0000006e53537220 */ /* 0x001fe20000400000 */
[----:B------:R-:W-:Y:S01]  /*4b50*/  FFMA R73, R112, 1.4426950216293334961, -R73 ;  /* 0x3fb8aa3b70497823 */ /* 0x000fe20000000849 */
[----:B------:R-:W-:-:S03]  /*4b60*/  FADD R110, R36, -R27 ;  /* 0x8000001b246e7221 */ /* 0x000fc60000000000 */
[----:B------:R-:W-:Y:S01]  /*4b70*/  FFMA R112, R112, 1.925963033500011079e-08, R73 ;  /* 0x32a5706070707823 */ /* 0x000fe20000000049 */
[----:B------:R0:W1:Y:S01]  /*4b80*/  MUFU.EX2 R79, R106 ;  /* 0x0000006a004f7308 */ /* 0x0000620000000800 */
[----:B--2---:R-:W-:Y:S01]  /*4b90*/  FMUL R89, R89, R88 ;  /* 0x0000005859597220 */ /* 0x004fe20000400000 */
[----:B------:R-:W-:Y:S01]  /*4ba0*/  SHF.L.U32 R88, R84, 0x17, RZ ;  /* 0x0000001754587819 */ /* 0x000fe200000006ff */
[----:B------:R-:W-:-:S04]  /*4bb0*/  FFMA.SAT R36, R110, R33, 0.5 ;  /* 0x3f0000006e247423 */ /* 0x000fc80000002021 */
[----:B------:R-:W-:Y:S01]  /*4bc0*/  FMUL R88, R88, R77 ;  /* 0x0000004d58587220 */ /* 0x000fe20000400000 */
[----:B------:R-:W-:Y:S01]  /*4bd0*/  MUFU.EX2 R111, R111 ;  /* 0x0000006f006f7308 */ /* 0x000fe20000000800 */
[----:B---3--:R-:W-:Y:S01]  /*4be0*/  FMUL R87, R87, R86 ;  /* 0x0000005657577220 */ /* 0x008fe20000400000 */
[----:B------:R-:W-:Y:S01]  /*4bf0*/  FFMA.SAT R86, R78, R33, 0.5 ;  /* 0x3f0000004e567423 */ /* 0x000fe20000002021 */
[----:B0-----:R-:W-:Y:S01]  /*4c00*/  FADD R106, R37, -R27 ;  /* 0x8000001b256a7221 */ /* 0x001fe20000000000 */
[-C--:B------:R-:W-:Y:S02]  /*4c10*/  FFMA.RM R36, R36, R29.reuse, 12582913 ;  /* 0x4b40000124247423 */ /* 0x080fe4000000401d */
[----:B------:R-:W-:Y:S01]  /*4c20*/  FFMA.RM R73, R86, R29, 12582913 ;  /* 0x4b40000156497423 */ /* 0x000fe2000000401d */
[----:B------:R-:W-:Y:S02]  /*4c30*/  SHF.L.U32 R86, R85, 0x17, RZ ;  /* 0x0000001755567819 */ /* 0x000fe400000006ff */
[----:B------:R-:W-:Y:S01]  /*4c40*/  SHF.L.U32 R85, R82, 0x17, RZ ;  /* 0x0000001752557819 */ /* 0x000fe200000006ff */
[----:B------:R-:W-:Y:S01]  /*4c50*/  FADD R75, R73, -12583039 ;  /* 0xcb40007f494b7421 */ /* 0x000fe20000000000 */
[----:B------:R-:W-:Y:S01]  /*4c60*/  FFMA.SAT R82, R106, R33, 0.5 ;  /* 0x3f0000006a527423 */ /* 0x000fe20000002021 */
[----:B-1----:R-:W-:-:S02]  /*4c70*/  FMUL R86, R86, R79 ;  /* 0x0000004f56567220 */ /* 0x002fc40000400000 */
[----:B------:R-:W-:Y:S01]  /*4c80*/  FFMA R75, R78, 1.4426950216293334961, -R75 ;  /* 0x3fb8aa3b4e4b7823 */ /* 0x000fe2000000084b */
[----:B------:R-:W-:Y:S01]  /*4c90*/  FFMA.RM R37, R82, R29, 12582913 ;  /* 0x4b40000152257423 */ /* 0x000fe2000000401d */
[----:B------:R-:W-:Y:S02]  /*4ca0*/  FADD R82, R38, -R27 ;  /* 0x8000001b26527221 */ /* 0x000fe40000000000 */
[----:B------:R-:W-:Y:S01]  /*4cb0*/  FFMA R75, R78, 1.925963033500011079e-08, R75 ;  /* 0x32a570604e4b7823 */ /* 0x000fe2000000004b */
[----:B------:R-:W-:Y:S01]  /*4cc0*/  FADD R78, R39, -R27 ;  /* 0x8000001b274e7221 */ /* 0x000fe20000000000 */
[----:B------:R-:W-:-:S03]  /*4cd0*/  FFMA.SAT R38, R82, R33, 0.5 ;  /* 0x3f00000052267423 */ /* 0x000fc60000002021 */
[----:B------:R-:W-:Y:S01]  /*4ce0*/  FFMA.SAT R84, R78, R33, 0.5 ;  /* 0x3f0000004e547423 */ /* 0x000fe20000002021 */
[----:B------:R-:W-:-:S03]  /*4cf0*/  FFMA.RM R38, R38, R29, 12582913 ;  /* 0x4b40000126267423 */ /* 0x000fc6000000401d */
[----:B------:R-:W-:Y:S02]  /*4d00*/  FFMA.RM R39, R84, R29, 12582913 ;  /* 0x4b40000154277423 */ /* 0x000fe4000000401d */
[----:B------:R-:W0:Y:S02]  /*4d10*/  MUFU.EX2 R84, R109 ;  /* 0x0000006d00547308 */ /* 0x000e240000000800 */
[----:B------:R-:W-:-:S04]  /*4d20*/  FADD R77, R39, -12583039 ;  /* 0xcb40007f274d7421 */ /* 0x000fc80000000000 */
[----:B------:R-:W-:-:S04]  /*4d30*/  FFMA R77, R78, 1.4426950216293334961, -R77 ;  /* 0x3fb8aa3b4e4d7823 */ /* 0x000fc8000000084d */
[----:B------:R-:W-:Y:S01]  /*4d40*/  FFMA R77, R78, 1.925963033500011079e-08, R77 ;  /* 0x32a570604e4d7823 */ /* 0x000fe2000000004d */
[----:B------:R-:W-:-:S04]  /*4d50*/  FADD R78, R76, -R27 ;  /* 0x8000001b4c4e7221 */ /* 0x000fc80000000000 */
[----:B------:R-:W-:Y:S01]  /*4d60*/  FFMA.SAT R76, R78, R33, 0.5 ;  /* 0x3f0000004e4c7423 */ /* 0x000fe20000002021 */
[----:B0-----:R-:W-:Y:S01]  /*4d70*/  FMUL R85, R85, R84 ;  /* 0x0000005455557220 */ /* 0x001fe20000400000 */
[----:B------:R-:W-:Y:S02]  /*4d80*/  SHF.L.U32 R84, R80, 0x17, RZ ;  /* 0x0000001750547819 */ /* 0x000fe400000006ff */
[----:B------:R-:W-:Y:S01]  /*4d90*/  FFMA.RM R76, R76, R29, 12582913 ;  /* 0x4b4000014c4c7423 */ /* 0x000fe2000000401d */
[----:B------:R-:W-:-:S03]  /*4da0*/  FADD R80, R35, -R27 ;  /* 0x8000001b23507221 */ /* 0x000fc60000000000 */
[----:B------:R-:W-:Y:S01]  /*4db0*/  FADD R79, R76, -12583039 ;  /* 0xcb40007f4c4f7421 */ /* 0x000fe20000000000 */
[----:B------:R-:W-:-:S03]  /*4dc0*/  FMUL R84, R84, R111 ;  /* 0x0000006f54547220 */ /* 0x000fc60000400000 */
[----:B------:R-:W-:-:S04]  /*4dd0*/  FFMA R79, R78, 1.4426950216293334961, -R79 ;  /* 0x3fb8aa3b4e4f7823 */ /* 0x000fc8000000084f */
[----:B------:R-:W-:Y:S01]  /*4de0*/  FFMA R78, R78, 1.925963033500011079e-08, R79 ;  /* 0x32a570604e4e7823 */ /* 0x000fe2000000004f */
[----:B------:R-:W-:-:S04]  /*4df0*/  FADD R79, R37, -12583039 ;  /* 0xcb40007f254f7421 */ /* 0x000fc80000000000 */
[----:B------:R-:W-:-:S04]  /*4e00*/  FFMA R79, R106, 1.4426950216293334961, -R79 ;  /* 0x3fb8aa3b6a4f7823 */ /* 0x000fc8000000084f */
[----:B------:R-:W-:Y:S01]  /*4e10*/  FFMA R106, R106, 1.925963033500011079e-08, R79 ;  /* 0x32a570606a6a7823 */ /* 0x000fe2000000004f */
[----:B------:R-:W-:-:S04]  /*4e20*/  FADD R79, R38, -12583039 ;  /* 0xcb40007f264f7421 */ /* 0x000fc80000000000 */
[----:B------:R-:W-:-:S04]  /*4e30*/  FFMA R79, R82, 1.4426950216293334961, -R79 ;  /* 0x3fb8aa3b524f7823 */ /* 0x000fc8000000084f */
[----:B------:R-:W-:Y:S01]  /*4e40*/  FFMA R107, R82, 1.925963033500011079e-08, R79 ;  /* 0x32a57060526b7823 */ /* 0x000fe2000000004f */
[----:B------:R-:W-:Y:S01]  /*4e50*/  FFMA.SAT R82, R80, R33, 0.5 ;  /* 0x3f00000050527423 */ /* 0x000fe20000002021 */
[----:B------:R-:W0:Y:S03]  /*4e60*/  MUFU.EX2 R79, R112 ;  /* 0x00000070004f7308 */ /* 0x000e260000000800 */
[----:B------:R-:W-:Y:S01]  /*4e70*/  FFMA.RM R35, R82, R29, 12582913 ;  /* 0x4b40000152237423 */ /* 0x000fe2000000401d */
[----:B------:R-:W-:-:S03]  /*4e80*/  SHF.L.U32 R82, R81, 0x17, RZ ;  /* 0x0000001751527819 */ /* 0x000fc600000006ff */
[----:B------:R-:W-:-:S04]  /*4e90*/  FADD R109, R35, -12583039 ;  /* 0xcb40007f236d7421 */ /* 0x000fc80000000000 */
[----:B------:R-:W-:-:S04]  /*4ea0*/  FFMA R109, R80, 1.4426950216293334961, -R109 ;  /* 0x3fb8aa3b506d7823 */ /* 0x000fc8000000086d */
[----:B------:R-:W-:Y:S01]  /*4eb0*/  FFMA R109, R80, 1.925963033500011079e-08, R109 ;  /* 0x32a57060506d7823 */ /* 0x000fe2000000006d */
[----:B------:R-:W-:Y:S01]  /*4ec0*/  FADD R80, R26, -R27 ;  /* 0x8000001b1a507221 */ /* 0x000fe20000000000 */
[----:B------:R-:W-:Y:S01]  /*4ed0*/  FFMA.SAT R26, R34, R33, 0.5 ;  /* 0x3f000000221a7423 */ /* 0x000fe20000002021 */
[----:B0-----:R-:W-:Y:S01]  /*4ee0*/  FMUL R82, R82, R79 ;  /* 0x0000004f52527220 */ /* 0x001fe20000400000 */
[----:B------:R-:W-:Y:S01]  /*4ef0*/  FADD R79, R36, -12583039 ;  /* 0xcb40007f244f7421 */ /* 0x000fe20000000000 */
[----:B------:R-:W-:Y:S01]  /*4f00*/  FFMA.SAT R112, R80, R33, 0.5 ;  /* 0x3f00000050707423 */ /* 0x000fe20000002021 */
[-C--:B------:R-:W-:Y:S01]  /*4f10*/  FFMA.RM R26, R26, R29.reuse, 12582913 ;  /* 0x4b4000011a1a7423 */ /* 0x080fe2000000401d */
[----:B------:R-:W-:Y:S01]  /*4f20*/  SHF.L.U32 R81, R73, 0x17, RZ ;  /* 0x0000001749517819 */ /* 0x000fe200000006ff */
[----:B------:R-:W-:Y:S01]  /*4f30*/  FFMA R79, R110, 1.4426950216293334961, -R79 ;  /* 0x3fb8aa3b6e4f7823 */ /* 0x000fe2000000084f */
[----:B------:R-:W-:Y:S01]  /*4f40*/  FFMA.RM R29, R112, R29, 12582913 ;  /* 0x4b400001701d7423 */ /* 0x000fe2000000401d */
[----:B------:R-:W-:-:S02]  /*4f50*/  FADD R33, R26, -12583039 ;  /* 0xcb40007f1a217421 */ /* 0x000fc40000000000 */
[----:B------:R-:W-:Y:S01]  /*4f60*/  FFMA R110, R110, 1.925963033500011079e-08, R79 ;  /* 0x32a570606e6e7823 */ /* 0x000fe2000000004f */
[----:B------:R-:W-:Y:S01]  /*4f70*/  FADD R79, R32, -12583039 ;  /* 0xcb40007f204f7421 */ /* 0x000fe20000000000 */
[----:B------:R-:W-:-:S03]  /*4f80*/  FFMA R33, R34, 1.4426950216293334961, -R33 ;  /* 0x3fb8aa3b22217823 */ /* 0x000fc60000000821 */
[----:B------:R-:W-:Y:S01]  /*4f90*/  FFMA R79, R108, 1.4426950216293334961, -R79 ;  /* 0x3fb8aa3b6c4f7823 */ /* 0x000fe2000000084f */
[----:B------:R-:W-:Y:S01]  /*4fa0*/  FFMA R111, R34, 1.925963033500011079e-08, R33 ;  /* 0x32a57060226f7823 */ /* 0x000fe20000000021 */
[----:B------:R-:W-:Y:S02]  /*4fb0*/  FADD R33, R29, -12583039 ;  /* 0xcb40007f1d217421 */ /* 0x000fe40000000000 */
[----:B------:R-:W-:Y:S02]  /*4fc0*/  FFMA R108, R108, 1.925963033500011079e-08, R79 ;  /* 0x32a570606c6c7823 */ /* 0x000fe4000000004f */
[----:B------:R-:W-:-:S04]  /*4fd0*/  FFMA R33, R80, 1.4426950216293334961, -R33 ;  /* 0x3fb8aa3b50217823 */ /* 0x000fc80000000821 */
[----:B------:R-:W-:Y:S02]  /*4fe0*/  FFMA R34, R80, 1.925963033500011079e-08, R33 ;  /* 0x32a5706050227823 */ /* 0x000fe40000000021 */
[----:B------:R-:W2:Y:S01]  /*4ff0*/  LDL R33, [R22+0x100] ;  /* 0x0001000016217983 */ /* 0x000ea20000100800 */
[----:B------:R-:W0:Y:S01]  /*5000*/  MUFU.EX2 R80, R75 ;  /* 0x0000004b00507308 */ /* 0x000e220000000800 */
[----:B------:R-:W-:Y:S01]  /*5010*/  SHF.L.U32 R79, R39, 0x17, RZ ;  /* 0x00000017274f7819 */ /* 0x000fe200000006ff */
[----:B------:R-:W-:Y:S01]  /*5020*/  FADD R39, RZ, R105 ;  /* 0x00000069ff277221 */ /* 0x000fe20000000000 */
[----:B------:R-:W-:-:S03]  /*5030*/  UISETP.NE.AND UP0, UPT, UR4, URZ, UPT ;  /* 0x000000ff0400728c */ /* 0x000fc6000bf05270 */
[----:B------:R-:W-:Y:S02]  /*5040*/  FADD R39, R39, R104 ;  /* 0x0000006827277221 */ /* 0x000fe40000000000 */
[----:B------:R-:W1:Y:S08]  /*5050*/  MUFU.EX2 R75, R106 ;  /* 0x0000006a004b7308 */ /* 0x000e700000000800 */
[----:B------:R3:W-:Y:S01]  /*5060*/  MUFU.EX2 R73, R78 ;  /* 0x0000004e00497308 */ /* 0x0007e20000000800 */
[----:B0-----:R-:W-:-:S07]  /*5070*/  FMUL R81, R81, R80 ;  /* 0x0000005051517220 */ /* 0x001fce0000400000 */
[----:B------:R0:W4:Y:S01]  /*5080*/  MUFU.EX2 R80, R77 ;  /* 0x0000004d00507308 */ /* 0x0001220000000800 */
[----:B---3--:R-:W-:-:S05]  /*5090*/  SHF.L.U32 R78, R37, 0x17, RZ ;  /* 0x00000017254e7819 */ /* 0x008fca00000006ff */
[----:B-1----:R-:W-:Y:S01]  /*50a0*/  FMUL R78, R78, R75 ;  /* 0x0000004b4e4e7220 */ /* 0x002fe20000400000 */
[----:B------:R-:W-:Y:S01]  /*50b0*/  SHF.L.U32 R75, R35, 0x17, RZ ;  /* 0x00000017234b7819 */ /* 0x000fe200000006ff */
[----:B------:R-:W1:Y:S01]  /*50c0*/  MUFU.EX2 R112, R107 ;  /* 0x0000006b00707308 */ /* 0x000e620000000800 */
[----:B0-----:R-:W-:-:S07]  /*50d0*/  IMAD.SHL.U32 R77, R38, 0x800000, RZ ;  /* 0x00800000264d7824 */ /* 0x001fce00078e00ff */
[----:B------:R-:W0:Y:S01]  /*50e0*/  MUFU.EX2 R114, R109 ;  /* 0x0000006d00727308 */ /* 0x000e220000000800 */
[----:B----4-:R-:W-:Y:S01]  /*50f0*/  FMUL R79, R79, R80 ;  /* 0x000000504f4f7220 */ /* 0x010fe20000400000 */
[----:B------:R-:W-:-:S04]  /*5100*/  FADD R80, R39, R102 ;  /* 0x0000006627507221 */ /* 0x000fc80000000000 */
[----:B------:R-:W-:Y:S02]  /*5110*/  FADD R80, R80, R103 ;  /* 0x0000006750507221 */ /* 0x000fe40000000000 */
[----:B------:R-:W3:Y:S01]  /*5120*/  MUFU.EX2 R108, R108 ;  /* 0x0000006c006c7308 */ /* 0x000ee20000000800 */
[----:B-1----:R-:W-:Y:S01]  /*5130*/  FMUL R77, R77, R112 ;  /* 0x000000704d4d7220 */ /* 0x002fe20000400000 */
[----:B------:R-:W-:-:S04]  /*5140*/  FADD R39, R80, R101 ;  /* 0x0000006550277221 */ /* 0x000fc80000000000 */
[----:B------:R-:W-:Y:S02]  /*5150*/  FADD R39, R39, R100 ;  /* 0x0000006427277221 */ /* 0x000fe40000000000 */
[----:B------:R-:W-:Y:S01]  /*5160*/  MUFU.EX2 R111, R111 ;  /* 0x0000006f006f7308 */ /* 0x000fe20000000800 */
[----:B0-----:R-:W-:Y:S01]  /*5170*/  FMUL R75, R75, R114 ;  /* 0x000000724b4b7220 */ /* 0x001fe20000400000 */
[----:B------:R-:W-:-:S04]  /*5180*/  FADD R80, R39, R98 ;  /* 0x0000006227507221 */ /* 0x000fc80000000000 */
[----:B------:R-:W-:Y:S02]  /*5190*/  FADD R80, R80, R99 ;  /* 0x0000006350507221 */ /* 0x000fe40000000000 */
[----:B------:R-:W-:Y:S02]  /*51a0*/  MUFU.EX2 R34, R34 ;  /* 0x0000002200227308 */ /* 0x000fe40000000800 */
[----:B------:R-:W-:-:S04]  /*51b0*/  FADD R39, R80, R97 ;  /* 0x0000006150277221 */ /* 0x000fc80000000000 */
[----:B------:R-:W-:-:S04]  /*51c0*/  FADD R39, R39, R96 ;  /* 0x0000006027277221 */ /* 0x000fc80000000000 */
[----:B------:R-:W-:-:S04]  /*51d0*/  FADD R80, R39, R94 ;  /* 0x0000005e27507221 */ /* 0x000fc80000000000 */
[----:B------:R-:W-:-:S04]  /*51e0*/  FADD R80, R80, R95 ;  /* 0x0000005f50507221 */ /* 0x000fc80000000000 */
[----:B------:R-:W-:-:S04]  /*51f0*/  FADD R39, R80, R93 ;  /* 0x0000005d50277221 */ /* 0x000fc80000000000 */
[----:B------:R-:W-:-:S04]  /*5200*/  FADD R80, R39, R92 ;  /* 0x0000005c27507221 */ /* 0x000fc80000000000 */
[----:B------:R-:W-:-:S04]  /*5210*/  FADD R80, R80, R91 ;  /* 0x0000005b50507221 */ /* 0x000fc80000000000 */
[----:B------:R-:W-:-:S04]  /*5220*/  FADD R80, R80, R89 ;  /* 0x0000005950507221 */ /* 0x000fc80000000000 */
[----:B------:R-:W-:Y:S01]  /*5230*/  FADD R39, R80, R87 ;  /* 0x0000005750277221 */ /* 0x000fe20000000000 */
[----:B------:R-:W-:-:S03]  /*5240*/  SHF.L.U32 R80, R76, 0x17, RZ ;  /* 0x000000174c507819 */ /* 0x000fc600000006ff */
[----:B------:R-:W-:Y:S02]  /*5250*/  FADD R39, R39, R88 ;  /* 0x0000005827277221 */ /* 0x000fe40000000000 */
[----:B------:R-:W-:Y:S01]  /*5260*/  FMUL R80, R80, R73 ;  /* 0x0000004950507220 */ /* 0x000fe20000400000 */
[----:B------:R-:W-:Y:S01]  /*5270*/  SHF.L.U32 R73, R32, 0x17, RZ ;  /* 0x0000001720497819 */ /* 0x000fe200000006ff */
[----:B------:R-:W-:Y:S01]  /*5280*/  FADD R76, R39, R86 ;  /* 0x00000056274c7221 */ /* 0x000fe20000000000 */
[----:B------:R-:W-:Y:S01]  /*5290*/  SHF.L.U32 R32, R26, 0x17, RZ ;  /* 0x000000171a207819 */ /* 0x000fe200000006ff */
[----:B------:R-:W0:Y:S02]  /*52a0*/  MUFU.EX2 R39, R110 ;  /* 0x0000006e00277308 */ /* 0x000e240000000800 */
[----:B------:R-:W-:Y:S01]  /*52b0*/  FADD R76, R76, R85 ;  /* 0x000000554c4c7221 */ /* 0x000fe20000000000 */
[----:B---3--:R-:W-:-:S03]  /*52c0*/  FMUL R73, R73, R108 ;  /* 0x0000006c49497220 */ /* 0x008fc60000400000 */
[----:B------:R-:W-:Y:S01]  /*52d0*/  FADD R37, R76, R83 ;  /* 0x000000534c257221 */ /* 0x000fe20000000000 */
[----:B------:R-:W-:-:S03]  /*52e0*/  SHF.L.U32 R76, R36, 0x17, RZ ;  /* 0x00000017244c7819 */ /* 0x000fc600000006ff */
[----:B------:R-:W-:-:S04]  /*52f0*/  FADD R37, R37, R84 ;  /* 0x0000005425257221 */ /* 0x000fc80000000000 */
[----:B------:R-:W-:Y:S01]  /*5300*/  FADD R38, R37, R82 ;  /* 0x0000005225267221 */ /* 0x000fe20000000000 */
[----:B0-----:R-:W-:-:S03]  /*5310*/  FMUL R76, R76, R39 ;  /* 0x000000274c4c7220 */ /* 0x001fc60000400000 */
[----:B------:R-:W-:-:S04]  /*5320*/  FADD R38, R38, R81 ;  /* 0x0000005126267221 */ /* 0x000fc80000000000 */
[----:B------:R-:W-:-:S04]  /*5330*/  FADD R35, R38, R79 ;  /* 0x0000004f26237221 */ /* 0x000fc80000000000 */
[----:B------:R-:W-:-:S04]  /*5340*/  FADD R35, R35, R80 ;  /* 0x0000005023237221 */ /* 0x000fc80000000000 */
[----:B------:R-:W-:-:S04]  /*5350*/  FADD R36, R35, R78 ;  /* 0x0000004e23247221 */ /* 0x000fc80000000000 */
[----:B------:R-:W-:-:S04]  /*5360*/  FADD R36, R36, R77 ;  /* 0x0000004d24247221 */ /* 0x000fc80000000000 */
[----:B------:R-:W-:-:S04]  /*5370*/  FADD R35, R36, R75 ;  /* 0x0000004b24237221 */ /* 0x000fc80000000000 */
[----:B------:R-:W-:Y:S01]  /*5380*/  FADD R26, R35, R76 ;  /* 0x0000004c231a7221 */ /* 0x000fe20000000000 */
[----:B------:R-:W-:Y:S01]  /*5390*/  SHF.L.U32 R35, R29, 0x17, RZ ;  /* 0x000000171d237819 */ /* 0x000fe200000006ff */
[----:B------:R-:W-:Y:S02]  /*53a0*/  FMUL R29, R32, R111 ;  /* 0x0000006f201d7220 */ /* 0x000fe40000400000 */
[----:B------:R-:W-:Y:S02]  /*53b0*/  FADD R32, R26, R73 ;  /* 0x000000491a207221 */ /* 0x000fe40000000000 */
[----:B------:R-:W-:Y:S02]  /*53c0*/  FMUL R26, R35, R34 ;  /* 0x00000022231a7220 */ /* 0x000fe40000400000 */
[----:B------:R-:W-:-:S04]  /*53d0*/  FADD R35, R32, R29 ;  /* 0x0000001d20237221 */ /* 0x000fc80000000000 */
[----:B--2---:R-:W-:-:S05]  /*53e0*/  FFMA R33, R26, R33, R35 ;  /* 0x000000211a217223 */ /* 0x004fca0000000023 */
[----:B------:R0:W-:Y:S01]  /*53f0*/  STL [R22+0x100], R33 ;  /* 0x0001002116007387 */ /* 0x0001e20000100800 */
[----:B------:R-:W-:Y:S05]  /*5400*/  BRA.U !UP0, `(.L_x_174) ;  /* 0x000000a908647547 */ /* 0x000fea000b800000 */
[----:B------:R-:W-:Y:S01]  /*5410*/  ISETP.GE.U32.AND P6, PT, R23, R90, PT ;  /* 0x0000005a1700720c */ /* 0x000fe20003fc6070 */
[----:B------:R-:W-:-:S12]  /*5420*/  BSSY.RECONVERGENT B3, `(.L_x_175) ;  /* 0x0000051000037945 */ /* 0x000fd80003800200 */
[----:B------:R-:W-:Y:S05]  /*5430*/  @P6 BRA `(.L_x_176) ;  /* 0x00000004003c6947 */ /* 0x000fea0003800000 */
[----:B------:R1:W5:Y:S01]  /*5440*/  LDL R37, [R22] ;  /* 0x0000000016257983 */ /* 0x0003620000100800 */
[----:B------:R-:W-:Y:S01]  /*5450*/  ISETP.GE.U32.AND P6, PT, R50, 0x7, PT ;  /* 0x000000073200780c */ /* 0x000fe20003fc6070 */
[----:B------:R-:W-:Y:S01]  /*5460*/  BSSY.RECONVERGENT B4, `(.L_x_177) ;  /* 0x000001f000047945 */ /* 0x000fe20003800200 */
[----:B------:R-:W-:-:S11]  /*5470*/  HFMA2 R36, -RZ, RZ, 0, 0 ;  /* 0x00000000ff247431 */ /* 0x000fd600000001ff */
[----:B-1----:R-:W-:Y:S05]  /*5480*/  @!P6 BRA `(.L_x_178) ;  /* 0x000000000070e947 */ /* 0x002fea0003800000 */
[----:B0-----:R-:W-:Y:S01]  /*5490*/  IADD3 R33, PT, PT, R25, 0x4100, RZ ;  /* 0x0000410019217810 */ /* 0x001fe20007ffe0ff */
[----:B------:R-:W-:Y:S01]  /*54a0*/  BSSY.RECONVERGENT B5, `(.L_x_179) ;  /* 0x0000019000057945 */ /* 0x000fe20003800200 */
[----:B------:R-:W-:Y:S02]  /*54b0*/  MOV R107, RZ ;  /* 0x000000ff006b7202 */ /* 0x000fe40000000f00 */
[----:B------:R-:W-:-:S07]  /*54c0*/  LEA R108, R24, R33, 0x18 ;  /* 0x00000021186c7211 */ /* 0x000fce00078ec0ff */
.L_x_180:
[C---:B------:R-:W-:Y:S02]  /*54d0*/  LEA R106, R107.reuse, R108, 0x2 ;  /* 0x0000006c6b6a7211 */ /* 0x040fe400078e10ff */
[----:B------:R-:W-:-:S03]  /*54e0*/  IADD3 R107, PT, PT, R107, 0x8, RZ ;  /* 0x000000086b6b7810 */ /* 0x000fc60007ffe0ff */
[----:B------:R-:W0:Y:S01]  /*54f0*/  LDS.128 R32, [R106] ;  /* 0x000000006a207984 */ /* 0x000e220000000c00 */
[----:B------:R-:W-:Y:S01]  /*5500*/  ISETP.NE.AND P6, PT, R107, R40, PT ;  /* 0x000000286b00720c */ /* 0x000fe20003fc5270 */
[C---:B0-----:R-:W-:Y:S01]  /*5510*/  FMUL R39, R105.reuse, R32 ;  /* 0x0000002069277220 */ /* 0x041fe20000400000 */
[C---:B------:R-:W-:Y:S01]  /*5520*/  FMUL R32, R105.reuse, R33 ;  /* 0x0000002169207220 */ /* 0x040fe20000400000 */
[C---:B------:R-:W-:Y:S02]  /*5530*/  FMUL R34, R105.reuse, R34 ;  /* 0x0000002269227220 */ /* 0x040fe40000400000 */
[C---:B-----5:R-:W-:Y:S02]  /*5540*/  FFMA R109, R26.reuse, R37, R39 ;  /* 0x000000251a6d7223 */ /* 0x060fe40000000027 */
[----:B------:R-:W0:Y:S02]  /*5550*/  LDS.128 R36, [R106+0x10] ;  /* 0x000010006a247984 */ /* 0x000e240000000c00 */
[----:B------:R-:W-:Y:S01]  /*5560*/  FFMA R109, R26, R109, R32 ;  /* 0x0000006d1a6d7223 */ /* 0x000fe20000000020 */
[----:B------:R-:W-:-:S03]  /*5570*/  FMUL R32, R105, R35 ;  /* 0x0000002369207220 */ /* 0x000fc60000400000 */
[----:B------:R-:W-:-:S04]  /*5580*/  FFMA R109, R26, R109, R34 ;  /* 0x0000006d1a6d7223 */ /* 0x000fc80000000022 */
[C---:B------:R-:W-:Y:S01]  /*5590*/  FFMA R109, R26.reuse, R109, R32 ;  /* 0x0000006d1a6d7223 */ /* 0x040fe20000000020 */
[C---:B0-----:R-:W-:Y:S01]  /*55a0*/  FMUL R36, R105.reuse, R36 ;  /* 0x0000002469247220 */ /* 0x041fe20000400000 */
[C---:B------:R-:W-:Y:S01]  /*55b0*/  FMUL R32, R105.reuse, R37 ;  /* 0x0000002569207220 */ /* 0x040fe20000400000 */
[----:B------:R-:W-:Y:S02]  /*55c0*/  FMUL R38, R105, R38 ;  /* 0x0000002669267220 */ /* 0x000fe40000400000 */
[----:B------:R-:W-:-:S04]  /*55d0*/  FFMA R109, R26, R109, R36 ;  /* 0x0000006d1a6d7223 */ /* 0x000fc80000000024 */
[----:B------:R-:W-:Y:S01]  /*55e0*/  FFMA R109, R26, R109, R32 ;  /* 0x0000006d1a6d7223 */ /* 0x000fe20000000020 */
[----:B------:R-:W-:-:S03]  /*55f0*/  FMUL R32, R105, R39 ;  /* 0x0000002769207220 */ /* 0x000fc60000400000 */
[----:B------:R-:W-:-:S04]  /*5600*/  FFMA R109, R26, R109, R38 ;  /* 0x0000006d1a6d7223 */ /* 0x000fc80000000026 */
[----:B------:R-:W-:Y:S01]  /*5610*/  FFMA R37, R26, R109, R32 ;  /* 0x0000006d1a257223 */ /* 0x000fe20000000020 */
[----:B------:R-:W-:Y:S06]  /*5620*/  @P6 BRA `(.L_x_180) ;  /* 0xfffffffc00a86947 */ /* 0x000fec000383ffff */
[----:B------:R-:W-:Y:S05]  /*5630*/  BSYNC.RECONVERGENT B5 ;  /* 0x0000000000057941 */ /* 0x000fea0003800200 */
.L_x_179:
[----:B------:R-:W-:-:S07]  /*5640*/  MOV R36, R40 ;  /* 0x0000002800247202 */ /* 0x000fce0000000f00 */
.L_x_178:
[----:B------:R-:W-:Y:S05]  /*5650*/  BSYNC.RECONVERGENT B4 ;  /* 0x0000000000047941 */ /* 0x000fea0003800200 */
.L_x_177:
[----:B------:R-:W-:Y:S01]  /*5660*/  ISETP.NE.AND P6, PT, R47, RZ, PT ;  /* 0x000000ff2f00720c */ /* 0x000fe20003fc5270 */
[----:B------:R-:W-:-:S12]  /*5670*/  BSSY.RECONVERGENT B4, `(.L_x_181) ;  /* 0x000002a000047945 */ /* 0x000fd80003800200 */
[----:B------:R-:W-:Y:S05]  /*5680*/  @!P6 BRA `(.L_x_182) ;  /* 0x0000000000a0e947 */ /* 0x000fea0003800000 */
[----:B------:R-:W-:Y:S01]  /*5690*/  ISETP.GE.U32.AND P6, PT, R46, 0x3, PT ;  /* 0x000000032e00780c */ /* 0x000fe20003fc6070 */
[----:B------:R-:W-:-:S12]  /*56a0*/  BSSY.RECONVERGENT B5, `(.L_x_183) ;  /* 0x0000010000057945 */ /* 0x000fd80003800200 */
[----:B------:R-:W-:Y:S05]  /*56b0*/  @!P6 BRA `(.L_x_184) ;  /* 0x000000000038e947 */ /* 0x000fea0003800000 */
[----:B0-----:R-:W-:-:S04]  /*56c0*/  IADD3 R33, PT, PT, R25, 0x4100, RZ ;  /* 0x0000410019217810 */ /* 0x001fc80007ffe0ff */
[----:B------:R-:W-:-:S04]  /*56d0*/  LEA R33, R24, R33, 0x18 ;  /* 0x0000002118217211 */ /* 0x000fc800078ec0ff */
[C---:B------:R-:W-:Y:S02]  /*56e0*/  LEA R38, R36.reuse, R33, 0x2 ;  /* 0x0000002124267211 */ /* 0x040fe400078e10ff */
[----:B------:R-:W-:-:S03]  /*56f0*/  IADD3 R36, PT, PT, R36, 0x4, RZ ;  /* 0x0000000424247810 */ /* 0x000fc60007ffe0ff */
[----:B------:R-:W0:Y:S04]  /*5700*/  LDS.64 R32, [R38] ;  /* 0x0000000026207984 */ /* 0x000e280000000a00 */
[----:B------:R-:W1:Y:S01]  /*5710*/  LDS.64 R34, [R38+0x8] ;  /* 0x0000080026227984 */ /* 0x000e620000000a00 */
[C---:B0-----:R-:W-:Y:S01]  /*5720*/  FMUL R39, R105.reuse, R32 ;  /* 0x0000002069277220 */ /* 0x041fe20000400000 */
[----:B------:R-:W-:-:S03]  /*5730*/  FMUL R32, R105, R33 ;  /* 0x0000002169207220 */ /* 0x000fc60000400000 */
[----:B-----5:R-:W-:Y:S01]  /*5740*/  FFMA R39, R26, R37, R39 ;  /* 0x000000251a277223 */ /* 0x020fe20000000027 */
[----:B-1----:R-:W-:-:S03]  /*5750*/  FMUL R34, R105, R34 ;  /* 0x0000002269227220 */ /* 0x002fc60000400000 */
[----:B------:R-:W-:Y:S01]  /*5760*/  FFMA R39, R26, R39, R32 ;  /* 0x000000271a277223 */ /* 0x000fe20000000020 */
[----:B------:R-:W-:-:S03]  /*5770*/  FMUL R32, R105, R35 ;  /* 0x0000002369207220 */ /* 0x000fc60000400000 */
[----:B------:R-:W-:-:S04]  /*5780*/  FFMA R39, R26, R39, R34 ;  /* 0x000000271a277223 */ /* 0x000fc80000000022 */
[----:B------:R-:W-:-:S07]  /*5790*/  FFMA R37, R26, R39, R32 ;  /* 0x000000271a257223 */ /* 0x000fce0000000020 */
.L_x_184:
[----:B------:R-:W-:Y:S05]  /*57a0*/  BSYNC.RECONVERGENT B5 ;  /* 0x0000000000057941 */ /* 0x000fea0003800200 */
.L_x_183:
[----:B------:R-:W-:-:S13]  /*57b0*/  ISETP.NE.AND P6, PT, R45, RZ, PT ;  /* 0x000000ff2d00720c */ /* 0x000fda0003fc5270 */
[----:B------:R-:W-:Y:S05]  /*57c0*/  @!P6 BRA `(.L_x_182) ;  /* 0x000000000050e947 */ /* 0x000fea0003800000 */
[----:B------:R-:W-:Y:S01]  /*57d0*/  ISETP.NE.AND P6, PT, R44, RZ, PT ;  /* 0x000000ff2c00720c */ /* 0x000fe20003fc5270 */
[----:B------:R-:W-:-:S12]  /*57e0*/  BSSY.RECONVERGENT B5, `(.L_x_185) ;  /* 0x000000b000057945 */ /* 0x000fd80003800200 */
[----:B------:R-:W-:Y:S05]  /*57f0*/  @!P6 BRA `(.L_x_186) ;  /* 0x000000000024e947 */ /* 0x000fea0003800000 */
[----:B0-----:R-:W-:-:S04]  /*5800*/  IADD3 R33, PT, PT, R25, 0x4100, RZ ;  /* 0x0000410019217810 */ /* 0x001fc80007ffe0ff */
[----:B------:R-:W-:-:S04]  /*5810*/  LEA R33, R24, R33, 0x18 ;  /* 0x0000002118217211 */ /* 0x000fc800078ec0ff */
[C---:B------:R-:W-:Y:S02]  /*5820*/  LEA R33, R36.reuse, R33, 0x2 ;  /* 0x0000002124217211 */ /* 0x040fe400078e10ff */
[----:B------:R-:W-:-:S04]  /*5830*/  IADD3 R36, PT, PT, R36, 0x2, RZ ;  /* 0x0000000224247810 */ /* 0x000fc80007ffe0ff */
[----:B------:R-:W0:Y:S02]  /*5840*/  LDS.64 R32, [R33] ;  /* 0x0000000021207984 */ /* 0x000e240000000a00 */
[C---:B0-----:R-:W-:Y:S01]  /*5850*/  FMUL R35, R105.reuse, R32 ;  /* 0x0000002069237220 */ /* 0x041fe20000400000 */
[----:B------:R-:W-:-:S03]  /*5860*/  FMUL R32, R105, R33 ;  /* 0x0000002169207220 */ /* 0x000fc60000400000 */
[----:B-----5:R-:W-:-:S04]  /*5870*/  FFMA R35, R26, R37, R35 ;  /* 0x000000251a237223 */ /* 0x020fc80000000023 */
[----:B------:R-:W-:-:S07]  /*5880*/  FFMA R37, R26, R35, R32 ;  /* 0x000000231a257223 */ /* 0x000fce0000000020 */
.L_x_186:
[----:B------:R-:W-:Y:S05]  /*5890*/  BSYNC.RECONVERGENT B5 ;  /* 0x0000000000057941 */ /* 0x000fea0003800200 */
.L_x_185:
[----:B------:R-:W-:-:S13]  /*58a0*/  ISETP.NE.AND P6, PT, R30, RZ, PT ;  /* 0x000000ff1e00720c */ /* 0x000fda0003fc5270 */
[----:B0-----:R-:W-:-:S04]  /*58b0*/  @P6 IADD3 R33, PT, PT, R25, 0x4100, RZ ;  /* 0x0000410019216810 */ /* 0x001fc80007ffe0ff */
[----:B------:R-:W-:-:S04]  /*58c0*/  @P6 LEA R33, R24, R33, 0x18 ;  /* 0x0000002118216211 */ /* 0x000fc800078ec0ff */
[----:B------:R-:W-:-:S06]  /*58d0*/  @P6 LEA R32, R36, R33, 0x2 ;  /* 0x0000002124206211 */ /* 0x000fcc00078e10ff */
[----:B------:R-:W0:Y:S02]  /*58e0*/  @P6 LDS R32, [R32] ;  /* 0x0000000020206984 */ /* 0x000e240000000800 */
[----:B0-----:R-:W-:-:S04]  /*58f0*/  @P6 FMUL R105, R105, R32 ;  /* 0x0000002069696220 */ /* 0x001fc80000400000 */
[----:B-----5:R-:W-:-:S07]  /*5900*/  @P6 FFMA R37, R26, R37, R105 ;  /* 0x000000251a256223 */ /* 0x020fce0000000069 */
.L_x_182:
[----:B------:R-:W-:Y:S05]  /*5910*/  BSYNC.RECONVERGENT B4 ;  /* 0x0000000000047941 */ /* 0x000fea0003800200 */
.L_x_181:
[----:B-----5:R1:W-:Y:S02]  /*5920*/  STL [R22], R37 ;  /* 0x0000002516007387 */ /* 0x0203e40000100800 */
.L_x_176:
[----:B------:R-:W-:Y:S05]  /*5930*/  BSYNC.RECONVERGENT B3 ;  /* 0x0000000000037941 */ /* 0x000fea0003800200 */
.L_x_175:
[----:B------:R-:W-:Y:S01]  /*5940*/  ISETP.NE.AND P6, PT, R72, RZ, PT ;  /* 0x000000ff4800720c */ /* 0x000fe20003fc5270 */
[----:B------:R-:W-:-:S12]  /*5950*/  BSSY.RECONVERGENT B3, `(.L_x_187) ;  /* 0x0000054000037945 */ /* 0x000fd80003800200 */
[----:B------:R-:W-:Y:S05]  /*5960*/  @P6 BRA `(.L_x_188) ;  /* 0x0000000400486947 */ /* 0x000fea0003800000 */
[----:B------:R2:W5:Y:S01]  /*5970*/  LDL R105, [R22] ;  /* 0x0000000016697983 */ /* 0x0005620000100800 */
[----:B------:R-:W-:Y:S01]  /*5980*/  ISETP.GE.U32.AND P6, PT, R50, 0x7, PT ;  /* 0x000000073200780c */ /* 0x000fe20003fc6070 */
[----:B------:R-:W-:Y:S01]  /*5990*/  BSSY.RECONVERGENT B4, `(.L_x_189) ;  /* 0x0000020000047945 */ /* 0x000fe20003800200 */
[----:B------:R-:W-:-:S11]  /*59a0*/  HFMA2 R34, -RZ, RZ, 0, 0 ;  /* 0x00000000ff227431 */ /* 0x000fd600000001ff */
[----:B--2---:R-:W-:Y:S05]  /*59b0*/  @!P6 BRA `(.L_x_190) ;  /* 0x000000000074e947 */ /* 0x004fea0003800000 */
[----:B0-----:R-:W-:Y:S01]  /*59c0*/  IADD3 R33, PT, PT, R25, 0x4100, RZ ;  /* 0x0000410019217810 */ /* 0x001fe20007ffe0ff */
[----:B------:R-:W-:Y:S01]  /*59d0*/  BSSY.RECONVERGENT B5, `(.L_x_191) ;  /* 0x000001a000057945 */ /* 0x000fe20003800200 */
[----:B------:R-:W-:Y:S02]  /*59e0*/  MOV R107, RZ ;  /* 0x000000ff006b7202 */ /* 0x000fe40000000f00 */
[----:B------:R-:W-:-:S07]  /*59f0*/  LEA R108, R24, R33, 0x18 ;  /* 0x00000021186c7211 */ /* 0x000fce00078ec0ff */
.L_x_192:
[C---:B------:R-:W-:Y:S02]  /*5a00*/  LEA R106, R107.reuse, R108, 0x2 ;  /* 0x0000006c6b6a7211 */ /* 0x040fe400078e10ff */
[----:B------:R-:W-:-:S03]  /*5a10*/  IADD3 R107, PT, PT, R107, 0x8, RZ ;  /* 0x000000086b6b7810 */ /* 0x000fc60007ffe0ff */
[----:B------:R-:W0:Y:S01]  /*5a20*/  LDS.128 R32, [R106+0x100] ;  /* 0x000100006a207984 */ /* 0x000e220000000c00 */
[----:B------:R-:W-:-:S03]  /*5a30*/  ISETP.NE.AND P6, PT, R107, R40, PT ;  /* 0x000000286b00720c */ /* 0x000fc60003fc5270 */
[----:B-1----:R-:W1:Y:S04]  /*5a40*/  LDS.128 R36, [R106+0x110] ;  /* 0x000110006a247984 */ /* 0x002e680000000c00 */
[----:B------:R-:W2:Y:S01]  /*5a50*/  LDS R109, [R106+0x120] ;  /* 0x000120006a6d7984 */ /* 0x000ea20000000800 */
[C---:B0-----:R-:W-:Y:S01]  /*5a60*/  FMUL R33, R104.reuse, R33 ;  /* 0x0000002168217220 */ /* 0x041fe20000400000 */
[C---:B------:R-:W-:Y:S01]  /*5a70*/  FMUL R34, R104.reuse, R34 ;  /* 0x0000002268227220 */ /* 0x040fe20000400000 */
[----:B------:R-:W-:Y:S02]  /*5a80*/  FMUL R32, R104, R35 ;  /* 0x0000002368207220 */ /* 0x000fe40000400000 */
[----:B-----5:R-:W-:Y:S01]  /*5a90*/  FFMA R33, R26, R105, R33 ;  /* 0x000000691a217223 */ /* 0x020fe20000000021 */
[C---:B-1----:R-:W-:Y:S01]  /*5aa0*/  FMUL R36, R104.reuse, R36 ;  /* 0x0000002468247220 */ /* 0x042fe20000400000 */
[----:B------:R-:W-:-:S02]  /*5ab0*/  FMUL R38, R104, R38 ;  /* 0x0000002668267220 */ /* 0x000fc40000400000 */
[----:B------:R-:W-:Y:S01]  /*5ac0*/  FFMA R33, R26, R33, R34 ;  /* 0x000000211a217223 */ /* 0x000fe20000000022 */
[----:B--2---:R-:W-:-:S03]  /*5ad0*/  FMUL R34, R104, R109 ;  /* 0x0000006d68227220 */ /* 0x004fc60000400000 */
[----:B------:R-:W-:Y:S01]  /*5ae0*/  FFMA R33, R26, R33, R32 ;  /* 0x000000211a217223 */ /* 0x000fe20000000020 */
[----:B------:R-:W-:-:S03]  /*5af0*/  FMUL R32, R104, R37 ;  /* 0x0000002568207220 */ /* 0x000fc60000400000 */
[----:B------:R-:W-:-:S04]  /*5b00*/  FFMA R33, R26, R33, R36 ;  /* 0x000000211a217223 */ /* 0x000fc80000000024 */
[----:B------:R-:W-:Y:S01]  /*5b10*/  FFMA R33, R26, R33, R32 ;  /* 0x000000211a217223 */ /* 0x000fe20000000020 */
[----:B------:R-:W-:-:S03]  /*5b20*/  FMUL R32, R104, R39 ;  /* 0x0000002768207220 */ /* 0x000fc60000400000 */
[----:B------:R-:W-:-:S04]  /*5b30*/  FFMA R33, R26, R33, R38 ;  /* 0x000000211a217223 */ /* 0x000fc80000000026 */
[----:B------:R-:W-:-:S04]  /*5b40*/  FFMA R33, R26, R33, R32 ;  /* 0x000000211a217223 */ /* 0x000fc80000000020 */
[----:B------:R-:W-:Y:S01]  /*5b50*/  FFMA R105, R26, R33, R34 ;  /* 0x000000211a697223 */ /* 0x000fe20000000022 */
[----:B------:R-:W-:Y:S06]  /*5b60*/  @P6 BRA `(.L_x_192) ;  /* 0xfffffffc00a46947 */ /* 0x000fec000383ffff */
[----:B------:R-:W-:Y:S05]  /*5b70*/  BSYNC.RECONVERGENT B5 ;  /* 0x0000000000057941 */ /* 0x000fea0003800200 */
.L_x_191:
[----:B------:R-:W-:-:S07]  /*5b80*/  IMAD.MOV.U32 R34, RZ, RZ, R40 ;  /* 0x000000ffff227224 */ /* 0x000fce00078e0028 */
.L_x_190:
[----:B------:R-:W-:Y:S05]  /*5b90*/  BSYNC.RECONVERGENT B4 ;  /* 0x0000000000047941 */ /* 0x000fea0003800200 */
.L_x_189:
        /* <DEDUP_REMOVED lines=10> */
[----:B-1----:R-:W0:Y:S04]  /*5c40*/  LDS R37, [R35+0x104] ;  /* 0x0001040023257984 */ /* 0x002e280000000800 */
[----:B------:R-:W1:Y:S04]  /*5c50*/  LDS.64 R32, [R35+0x108] ;  /* 0x0001080023207984 */ /* 0x000e680000000a00 */
[----:B------:R-:W2:Y:S01]  /*5c60*/  LDS R39, [R35+0x110] ;  /* 0x0001100023277984 */ /* 0x000ea20000000800 */
[----:B0-----:R-:W-:-:S04]  /*5c70*/  FMUL R37, R104, R37 ;  /* 0x0000002568257220 */ /* 0x001fc80000400000 */
[----:B-----5:R-:W-:Y:S01]  /*5c80*/  FFMA R37, R26, R105, R37 ;  /* 0x000000691a257223 */ /* 0x020fe20000000025 */
[C---:B-1----:R-:W-:Y:S01]  /*5c90*/  FMUL R32, R104.reuse, R32 ;  /* 0x0000002068207220 */ /* 0x042fe20000400000 */
[----:B------:R-:W-:-:S03]  /*5ca0*/  FMUL R36, R104, R33 ;  /* 0x0000002168247220 */ /* 0x000fc60000400000 */
[----:B------:R-:W-:Y:S01]  /*5cb0*/  FFMA R37, R26, R37, R32 ;  /* 0x000000251a257223 */ /* 0x000fe20000000020 */
[----:B--2---:R-:W-:-:S03]  /*5cc0*/  FMUL R32, R104, R39 ;  /* 0x0000002768207220 */ /* 0x004fc60000400000 */
[----:B------:R-:W-:-:S04]  /*5cd0*/  FFMA R37, R26, R37, R36 ;  /* 0x000000251a257223 */ /* 0x000fc80000000024 */
[----:B------:R-:W-:-:S07]  /*5ce0*/  FFMA R105, R26, R37, R32 ;  /* 0x000000251a697223 */ /* 0x000fce0000000020 */
.L_x_196:
[----:B------:R-:W-:Y:S05]  /*5cf0*/  BSYNC.RECONVERGENT B5 ;  /* 0x0000000000057941 */ /* 0x000fea0003800200 */
.L_x_195:
        /* <DEDUP_REMOVED lines=8> */
[----:B------:R-:W-:-:S03]  /*5d80*/  IADD3 R34, PT, PT, R34, 0x2, RZ ;  /* 0x0000000222227810 */ /* 0x000fc60007ffe0ff */
[----:B------:R-:W0:Y:S04]  /*5d90*/  LDS R35, [R33+0x104] ;  /* 0x0001040021237984 */ /* 0x000e280000000800 */
[----:B-1----:R-:W1:Y:S01]  /*5da0*/  LDS R37, [R33+0x108] ;  /* 0x0001080021257984 */ /* 0x002e620000000800 */
[C---:B0-----:R-:W-:Y:S01]  /*5db0*/  FMUL R35, R104.reuse, R35 ;  /* 0x0000002368237220 */ /* 0x041fe20000400000 */
[----:B-1----:R-:W-:-:S03]  /*5dc0*/  FMUL R32, R104, R37 ;  /* 0x0000002568207220 */ /* 0x002fc60000400000 */
[----:B-----5:R-:W-:-:S04]  /*5dd0*/  FFMA R35, R26, R105, R35 ;  /* 0x000000691a237223 */ /* 0x020fc80000000023 */
[----:B------:R-:W-:-:S07]  /*5de0*/  FFMA R105, R26, R35, R32 ;  /* 0x000000231a697223 */ /* 0x000fce0000000020 */
.L_x_198:
[----:B------:R-:W-:Y:S05]  /*5df0*/  BSYNC.RECONVERGENT B5 ;  /* 0x0000000000057941 */ /* 0x000fea0003800200 */
.L_x_197:
[----:B------:R-:W-:-:S13]  /*5e00*/  ISETP.NE.AND P6, PT, R30, RZ, PT ;  /* 0x000000ff1e00720c */ /* 0x000fda0003fc5270 */
[----:B0-----:R-:W-:-:S04]  /*5e10*/  @P6 IADD3 R33, PT, PT, R25, 0x4100, RZ ;  /* 0x0000410019216810 */ /* 0x001fc80007ffe0ff */
[----:B------:R-:W-:-:S04]  /*5e20*/  @P6 LEA R33, R24, R33, 0x18 ;  /* 0x0000002118216211 */ /* 0x000fc800078ec0ff */
[----:B------:R-:W-:-:S05]  /*5e30*/  @P6 LEA R32, R34, R33, 0x2 ;  /* 0x0000002122206211 */ /* 0x000fca00078e10ff */
[----:B------:R-:W0:Y:S02]  /*5e40*/  @P6 LDS R33, [R32+0x104] ;  /* 0x0001040020216984 */ /* 0x000e240000000800 */
[----:B0-----:R-:W-:-:S04]  /*5e50*/  @P6 FMUL R33, R104, R33 ;  /* 0x0000002168216220 */ /* 0x001fc80000400000 */
[----:B-----5:R-:W-:-:S07]  /*5e60*/  @P6 FFMA R105, R26, R105, R33 ;  /* 0x000000691a696223 */ /* 0x020fce0000000021 */
.L_x_194:
[----:B------:R-:W-:Y:S05]  /*5e70*/  BSYNC.RECONVERGENT B4 ;  /* 0x0000000000047941 */ /* 0x000fea0003800200 */
.L_x_193:
[----:B-----5:R2:W-:Y:S02]  /*5e80*/  STL [R22], R105 ;  /* 0x0000006916007387 */ /* 0x0205e40000100800 */
.L_x_188:
[----:B------:R-:W-:Y:S05]  /*5e90*/  BSYNC.RECONVERGENT B3 ;  /* 0x0000000000037941 */ /* 0x000fea0003800200 */
.L_x_187:
[----:B0-----:R-:W-:Y:S01]  /*5ea0*/  IADD3 R33, PT, PT, R23, 0x2, RZ ;  /* 0x0000000217217810 */ /* 0x001fe20007ffe0ff */
[----:B------:R-:W-:Y:S03]  /*5eb0*/  BSSY.RECONVERGENT B3, `(.L_x_199) ;  /* 0x0000053000037945 */ /* 0x000fe60003800200 */
[----:B------:R-:W-:-:S13]  /*5ec0*/  ISETP.GE.U32.AND P6, PT, R33, R90, PT ;  /* 0x0000005a2100720c */ /* 0x000fda0003fc6070 */
[----:B------:R-:W-:Y:S05]  /*5ed0*/  @P6 BRA `(.L_x_200) ;  /* 0x0000000400406947 */ /* 0x000fea0003800000 */
[----:B--2---:R0:W5:Y:S01]  /*5ee0*/  LDL R105, [R22] ;  /* 0x0000000016697983 */ /* 0x0041620000100800 */
[----:B------:R-:W-:Y:S01]  /*5ef0*/  ISETP.GE.U32.AND P6, PT, R50, 0x7, PT ;  /* 0x000000073200780c */ /* 0x000fe20003fc6070 */
[----:B------:R-:W-:Y:S01]  /*5f00*/  BSSY.RECONVERGENT B4, `(.L_x_201) ;  /* 0x0000020000047945 */ /* 0x000fe20003800200 */
[----:B------:R-:W-:-:S11]  /*5f10*/  MOV R36, RZ ;  /* 0x000000ff00247202 */ /* 0x000fd60000000f00 */
[----:B0-----:R-:W-:Y:S05]  /*5f20*/  @!P6 BRA `(.L_x_202) ;  /* 0x000000000074e947 */ /* 0x001fea0003800000 */
[----:B------:R-:W-:Y:S01]  /*5f30*/  IADD3 R33, PT, PT, R25, 0x4100, RZ ;  /* 0x0000410019217810 */ /* 0x000fe20007ffe0ff */
[----:B------:R-:W-:Y:S01]  /*5f40*/  HFMA2 R107, -RZ, RZ, 0, 0 ;  /* 0x00000000ff6b7431 */ /* 0x000fe200000001ff */
[----:B------:R-:W-:Y:S02]  /*5f50*/  BSSY.RECONVERGENT B5, `(.L_x_203) ;  /* 0x0000019000057945 */ /* 0x000fe40003800200 */
[----:B------:R-:W-:-:S07]  /*5f60*/  LEA R106, R24, R33, 0x18 ;  /* 0x00000021186a7211 */ /* 0x000fce00078ec0ff */
.L_x_204:
[C---:B------:R-:W-:Y:S02]  /*5f70*/  LEA R104, R107.reuse, R106, 0x2 ;  /* 0x0000006a6b687211 */ /* 0x040fe400078e10ff */
[----:B------:R-:W-:-:S03]  /*5f80*/  IADD3 R107, PT, PT, R107, 0x8, RZ ;  /* 0x000000086b6b7810 */ /* 0x000fc60007ffe0ff */
[----:B-1----:R-:W0:Y:S01]  /*5f90*/  LDS.64 R36, [R104+0x208] ;  /* 0x0002080068247984 */ /* 0x002e220000000a00 */
[----:B------:R-:W-:-:S03]  /*5fa0*/  ISETP.NE.AND P6, PT, R107, R40, PT ;  /* 0x000000286b00720c */ /* 0x000fc60003fc5270 */
[----:B------:R-:W1:Y:S04]  /*5fb0*/  LDS.128 R32, [R104+0x210] ;  /* 0x0002100068207984 */ /* 0x000e680000000c00 */
[----:B------:R-:W2:Y:S01]  /*5fc0*/  LDS.64 R38, [R104+0x220] ;  /* 0x0002200068267984 */ /* 0x000ea20000000a00 */
[C---:B0-----:R-:W-:Y:S01]  /*5fd0*/  FMUL R109, R102.reuse, R36 ;  /* 0x00000024666d7220 */ /* 0x041fe20000400000 */
[----:B------:R-:W-:-:S03]  /*5fe0*/  FMUL R36, R102, R37 ;  /* 0x0000002566247220 */ /* 0x000fc60000400000 */
[----:B-----5:R-:W-:Y:S01]  /*5ff0*/  FFMA R109, R26, R105, R109 ;  /* 0x000000691a6d7223 */ /* 0x020fe2000000006d */
[C---:B-1----:R-:W-:Y:S01]  /*6000*/  FMUL R32, R102.reuse, R32 ;  /* 0x0000002066207220 */ /* 0x042fe20000400000 */
[----:B------:R-:W-:Y:S02]  /*6010*/  FMUL R34, R102, R34 ;  /* 0x0000002266227220 */ /* 0x000fe40000400000 */
[----:B------:R-:W-:Y:S01]  /*6020*/  FFMA R109, R26, R109, R36 ;  /* 0x0000006d1a6d7223 */ /* 0x000fe20000000024 */
[----:B--2---:R-:W-:-:S03]  /*6030*/  FMUL R38, R102, R38 ;  /* 0x0000002666267220 */ /* 0x004fc60000400000 */
[----:B------:R-:W-:Y:S01]  /*6040*/  FFMA R109, R26, R109, R32 ;  /* 0x0000006d1a6d7223 */ /* 0x000fe20000000020 */
[----:B------:R-:W-:-:S04]  /*6050*/  FMUL R32, R102, R33 ;  /* 0x0000002166207220 */ /* 0x000fc80000400000 */
[----:B------:R-:W-:Y:S01]  /*6060*/  FFMA R109, R26, R109, R32 ;  /* 0x0000006d1a6d7223 */ /* 0x000fe20000000020 */
[----:B------:R-:W-:-:S03]  /*6070*/  FMUL R32, R102, R35 ;  /* 0x0000002366207220 */ /* 0x000fc60000400000 */
[----:B------:R-:W-:-:S04]  /*6080*/  FFMA R109, R26, R109, R34 ;  /* 0x0000006d1a6d7223 */ /* 0x000fc80000000022 */
[----:B------:R-:W-:Y:S01]  /*6090*/  FFMA R109, R26, R109, R32 ;  /* 0x0000006d1a6d7223 */ /* 0x000fe20000000020 */
[----:B------:R-:W-:-:S03]  /*60a0*/  FMUL R32, R102, R39 ;  /* 0x0000002766207220 */ /* 0x000fc60000400000 */
[----:B------:R-:W-:-:S04]  /*60b0*/  FFMA R109, R26, R109, R38 ;  /* 0x0000006d1a6d7223 */ /* 0x000fc80000000026 */
[----:B------:R-:W-:Y:S01]  /*60c0*/  FFMA R105, R26, R109, R32 ;  /* 0x0000006d1a697223 */ /* 0x000fe20000000020 */
[----:B------:R-:W-:Y:S06]  /*60d0*/  @P6 BRA `(.L_x_204) ;  /* 0xfffffffc00a46947 */ /* 0x000fec000383ffff */
[----:B------:R-:W-:Y:S05]  /*60e0*/  BSYNC.RECONVERGENT B5 ;  /* 0x0000000000057941 */ /* 0x000fea0003800200 */
.L_x_203:
[----:B------:R-:W-:-:S07]  /*60f0*/  MOV R36, R40 ;  /* 0x0000002800247202 */ /* 0x000fce0000000f00 */
.L_x_202:
[----:B------:R-:W-:Y:S05]  /*6100*/  BSYNC.RECONVERGENT B4 ;  /* 0x0000000000047941 */ /* 0x000fea0003800200 */
.L_x_201:
[----:B------:R-:W-:Y:S01]  /*6110*/  ISETP.NE.AND P6, PT, R47, RZ, PT ;  /* 0x000000ff2f00720c */ /* 0x000fe20003fc5270 */
[----:B------:R-:W-:-:S12]  /*6120*/  BSSY.RECONVERGENT B4, `(.L_x_205) ;  /* 0x000002a000047945 */ /* 0x000fd80003800200 */
[----:B------:R-:W-:Y:S05]  /*6130*/  @!P6 BRA `(.L_x_206) ;  /* 0x0000000000a0e947 */ /* 0x000fea0003800000 */
[----:B------:R-:W-:Y:S01]  /*6140*/  ISETP.GE.U32.AND P6, PT, R46, 0x3, PT ;  /* 0x000000032e00780c */ /* 0x000fe20003fc6070 */
[----:B------:R-:W-:-:S12]  /*6150*/  BSSY.RECONVERGENT B5, `(.L_x_207) ;  /* 0x0000010000057945 */ /* 0x000fd80003800200 */
[----:B------:R-:W-:Y:S05]  /*6160*/  @!P6 BRA `(.L_x_208) ;  /* 0x000000000038e947 */ /* 0x000fea0003800000 */
[----:B------:R-:W-:-:S04]  /*6170*/  IADD3 R33, PT, PT, R25, 0x4100, RZ ;  /* 0x0000410019217810 */ /* 0x000fc80007ffe0ff */
[----:B------:R-:W-:-:S04]  /*6180*/  LEA R33, R24, R33, 0x18 ;  /* 0x0000002118217211 */ /* 0x000fc800078ec0ff */
[C---:B-1----:R-:W-:Y:S02]  /*6190*/  LEA R37, R36.reuse, R33, 0x2 ;  /* 0x0000002124257211 */ /* 0x042fe400078e10ff */
[----:B------:R-:W-:-:S03]  /*61a0*/  IADD3 R36, PT, PT, R36, 0x4, RZ ;  /* 0x0000000424247810 */ /* 0x000fc60007ffe0ff */
[----:B------:R-:W0:Y:S04]  /*61b0*/  LDS.64 R32, [R37+0x208] ;  /* 0x0002080025207984 */ /* 0x000e280000000a00 */
        /* <DEDUP_REMOVED lines=9> */
.L_x_208:
[----:B------:R-:W-:Y:S05]  /*6250*/  BSYNC.RECONVERGENT B5 ;  /* 0x0000000000057941 */ /* 0x000fea0003800200 */
.L_x_207:
[----:B------:R-:W-:-:S13]  /*6260*/  ISETP.NE.AND P6, PT, R45, RZ, PT ;  /* 0x000000ff2d00720c */ /* 0x000fda0003fc5270 */
[----:B------:R-:W-:Y:S05]  /*6270*/  @!P6 BRA `(.L_x_206) ;  /* 0x000000000050e947 */ /* 0x000fea0003800000 */
[----:B------:R-:W-:Y:S01]  /*6280*/  ISETP.NE.AND P6, PT, R44, RZ, PT ;  /* 0x000000ff2c00720c */ /* 0x000fe20003fc5270 */
[----:B------:R-:W-:-:S12]  /*6290*/  BSSY.RECONVERGENT B5, `(.L_x_209) ;  /* 0x000000b000057945 */ /* 0x000fd80003800200 */
[----:B------:R-:W-:Y:S05]  /*62a0*/  @!P6 BRA `(.L_x_210) ;  /* 0x000000000024e947 */ /* 0x000fea0003800000 */
[----:B------:R-:W-:-:S04]  /*62b0*/  IADD3 R33, PT, PT, R25, 0x4100, RZ ;  /* 0x0000410019217810 */ /* 0x000fc80007ffe0ff */
[----:B------:R-:W-:-:S04]  /*62c0*/  LEA R33, R24, R33, 0x18 ;  /* 0x0000002118217211 */ /* 0x000fc800078ec0ff */
[C---:B------:R-:W-:Y:S02]  /*62d0*/  LEA R33, R36.reuse, R33, 0x2 ;  /* 0x0000002124217211 */ /* 0x040fe400078e10ff */
[----:B------:R-:W-:-:S04]  /*62e0*/  IADD3 R36, PT, PT, R36, 0x2, RZ ;  /* 0x0000000224247810 */ /* 0x000fc80007ffe0ff */
[----:B------:R-:W0:Y:S02]  /*62f0*/  LDS.64 R32, [R33+0x208] ;  /* 0x0002080021207984 */ /* 0x000e240000000a00 */
[C---:B0-----:R-:W-:Y:S01]  /*6300*/  FMUL R35, R102.reuse, R32 ;  /* 0x0000002066237220 */ /* 0x041fe20000400000 */
[----:B------:R-:W-:-:S03]  /*6310*/  FMUL R32, R102, R33 ;  /* 0x0000002166207220 */ /* 0x000fc60000400000 */
[----:B-----5:R-:W-:-:S04]  /*6320*/  FFMA R35, R26, R105, R35 ;  /* 0x000000691a237223 */ /* 0x020fc80000000023 */
[----:B------:R-:W-:-:S07]  /*6330*/  FFMA R105, R26, R35, R32 ;  /* 0x000000231a697223 */ /* 0x000fce0000000020 */
.L_x_210:
[----:B------:R-:W-:Y:S05]  /*6340*/  BSYNC.RECONVERGENT B5 ;  /* 0x0000000000057941 */ /* 0x000fea0003800200 */
.L_x_209:
[----:B------:R-:W-:-:S13]  /*6350*/  ISETP.NE.AND P6, PT, R30, RZ, PT ;  /* 0x000000ff1e00720c */ /* 0x000fda0003fc5270 */
[----:B------:R-:W-:-:S04]  /*6360*/  @P6 IADD3 R33, PT, PT, R25, 0x4100, RZ ;  /* 0x0000410019216810 */ /* 0x000fc80007ffe0ff */
[----:B------:R-:W-:-:S04]  /*6370*/  @P6 LEA R33, R24, R33, 0x18 ;  /* 0x0000002118216211 */ /* 0x000fc800078ec0ff */
[----:B------:R-:W-:-:S05]  /*6380*/  @P6 LEA R32, R36, R33, 0x2 ;  /* 0x0000002124206211 */ /* 0x000fca00078e10ff */
[----:B------:R-:W0:Y:S02]  /*6390*/  @P6 LDS R33, [R32+0x208] ;  /* 0x0002080020216984 */ /* 0x000e240000000800 */
[----:B0-----:R-:W-:-:S04]  /*63a0*/  @P6 FMUL R33, R102, R33 ;  /* 0x0000002166216220 */ /* 0x001fc80000400000 */
[----:B-----5:R-:W-:-:S07]  /*63b0*/  @P6 FFMA R105, R26, R105, R33 ;  /* 0x000000691a696223 */ /* 0x020fce0000000021 */
.L_x_206:
[----:B------:R-:W-:Y:S05]  /*63c0*/  BSYNC.RECONVERGENT B4 ;  /* 0x0000000000047941 */ /* 0x000fea0003800200 */
.L_x_205:
[----:B-----5:R0:W-:Y:S02]  /*63d0*/  STL [R22], R105 ;  /* 0x0000006916007387 */ /* 0x0201e40000100800 */
.L_x_200:
[----:B------:R-:W-:Y:S05]  /*63e0*/  BSYNC.RECONVERGENT B3 ;  /* 0x0000000000037941 */ /* 0x000fea0003800200 */
.L_x_199:
[----:B------:R-:W-:Y:S01]  /*63f0*/  IADD3 R33, PT, PT, R23, 0x3, RZ ;  /* 0x0000000317217810 */ /* 0x000fe20007ffe0ff */
[----:B------:R-:W-:Y:S03]  /*6400*/  BSSY.RECONVERGENT B3, `(.L_x_211) ;  /* 0x0000055000037945 */ /* 0x000fe60003800200 */
[----:B------:R-:W-:-:S13]  /*6410*/  ISETP.GE.U32.AND P6, PT, R33, R90, PT ;  /* 0x0000005a2100720c */ /* 0x000fda0003fc6070 */
[----:B------:R-:W-:Y:S05]  /*6420*/  @P6 BRA `(.L_x_212) ;  /* 0x0000000400486947 */ /* 0x000fea0003800000 */
[----:B0-2---:R0:W5:Y:S01]  /*6430*/  LDL R105, [R22] ;  /* 0x0000000016697983 */ /* 0x0051620000100800 */
[----:B------:R-:W-:Y:S01]  /*6440*/  ISETP.GE.U32.AND P6, PT, R50, 0x7, PT ;  /* 0x000000073200780c */ /* 0x000fe20003fc6070 */
[----:B------:R-:W-:Y:S01]  /*6450*/  BSSY.RECONVERGENT B4, `(.L_x_213) ;  /* 0x0000020000047945 */ /* 0x000fe20003800200 */
[----:B------:R-:W-:-:S11]  /*6460*/  IMAD.MOV.U32 R34, RZ, RZ, RZ ;  /* 0x000000ffff227224 */ /* 0x000fd600078e00ff */
[----:B0-----:R-:W-:Y:S05]  /*6470*/  @!P6 BRA `(.L_x_214) ;  /* 0x000000000074e947 */ /* 0x001fea0003800000 */
[----:B------:R-:W-:Y:S01]  /*6480*/  IADD3 R33, PT, PT, R25, 0x4100, RZ ;  /* 0x0000410019217810 */ /* 0x000fe20007ffe0ff */
[----:B------:R-:W-:Y:S01]  /*6490*/  HFMA2 R107, -RZ, RZ, 0, 0 ;  /* 0x00000000ff6b7431 */ /* 0x000fe200000001ff */
[----:B------:R-:W-:Y:S02]  /*64a0*/  BSSY.RECONVERGENT B5, `(.L_x_215) ;  /* 0x0000019000057945 */ /* 0x000fe40003800200 */
[----:B------:R-:W-:-:S07]  /*64b0*/  LEA R106, R24, R33, 0x18 ;  /* 0x00000021186a7211 */ /* 0x000fce00078ec0ff */
.L_x_216:
[C---:B------:R-:W-:Y:S02]  /*64c0*/  LEA R102, R107.reuse, R106, 0x2 ;  /* 0x0000006a6b667211 */ /* 0x040fe400078e10ff */
[----:B------:R-:W-:-:S03]  /*64d0*/  IADD3 R107, PT, PT, R107, 0x8, RZ ;  /* 0x000000086b6b7810 */ /* 0x000fc60007ffe0ff */
[----:B------:R-:W0:Y:S01]  /*64e0*/  LDS R104, [R102+0x30c] ;  /* 0x00030c0066687984 */ /* 0x000e220000000800 */
[----:B------:R-:W-:-:S03]  /*64f0*/  ISETP.NE.AND P6, PT, R107, R40, PT ;  /* 0x000000286b00720c */ /* 0x000fc60003fc5270 */
[----:B------:R-:W2:Y:S04]  /*6500*/  LDS.128 R32, [R102+0x310] ;  /* 0x0003100066207984 */ /* 0x000ea80000000c00 */
[----:B-1----:R-:W1:Y:S01]  /*6510*/  LDS.128 R36, [R102+0x320] ;  /* 0x0003200066247984 */ /* 0x002e620000000c00 */
[----:B0-----:R-:W-:-:S04]  /*6520*/  FMUL R109, R103, R104 ;  /* 0x00000068676d7220 */ /* 0x001fc80000400000 */
[C---:B-----5:R-:W-:Y:S01]  /*6530*/  FFMA R109, R26.reuse, R105, R109 ;  /* 0x000000691a6d7223 */ /* 0x060fe2000000006d */
[C---:B--2---:R-:W-:Y:S01]  /*6540*/  FMUL R32, R103.reuse, R32 ;  /* 0x0000002067207220 */ /* 0x044fe20000400000 */
[C---:B------:R-:W-:Y:S01]  /*6550*/  FMUL R34, R103.reuse, R34 ;  /* 0x0000002267227220 */ /* 0x040fe20000400000 */
[C---:B-1----:R-:W-:Y:S02]  /*6560*/  FMUL R36, R103.reuse, R36 ;  /* 0x0000002467247220 */ /* 0x042fe40000400000 */
[----:B------:R-:W-:Y:S01]  /*6570*/  FFMA R109, R26, R109, R32 ;  /* 0x0000006d1a6d7223 */ /* 0x000fe20000000020 */
[C---:B------:R-:W-:Y:S01]  /*6580*/  FMUL R32, R103.reuse, R33 ;  /* 0x0000002167207220 */ /* 0x040fe20000400000 */
[----:B------:R-:W-:-:S03]  /*6590*/  FMUL R38, R103, R38 ;  /* 0x0000002667267220 */ /* 0x000fc60000400000 */
        /* <DEDUP_REMOVED lines=10> */
.L_x_215:
[----:B------:R-:W-:-:S07]  /*6640*/  MOV R34, R40 ;  /* 0x0000002800227202 */ /* 0x000fce0000000f00 */
.L_x_214:
[----:B------:R-:W-:Y:S05]  /*6650*/  BSYNC.RECONVERGENT B4 ;  /* 0x0000000000047941 */ /* 0x000fea0003800200 */
.L_x_213:
        /* <DEDUP_REMOVED lines=8> */
[C---:B------:R-:W-:Y:S02]  /*66e0*/  LEA R35, R34.reuse, R33, 0x2 ;  /* 0x0000002122237211 */ /* 0x040fe400078e10ff */
[----:B------:R-:W-:-:S03]  /*66f0*/  IADD3 R34, PT, PT, R34, 0x4, RZ ;  /* 0x0000000422227810 */ /* 0x000fc60007ffe0ff */
[----:B------:R-:W1:Y:S04]  /*6700*/  LDS R36, [R35+0x30c] ;  /* 0x00030c0023247984 */ /* 0x000e680000000800 */
[----:B------:R-:W0:Y:S04]  /*6710*/  LDS.64 R32, [R35+0x310] ;  /* 0x0003100023207984 */ /* 0x000e280000000a00 */
[----:B------:R-:W2:Y:S01]  /*6720*/  LDS R38, [R35+0x318] ;  /* 0x0003180023267984 */ /* 0x000ea20000000800 */
[C---:B-1----:R-:W-:Y:S01]  /*6730*/  FMUL R37, R103.reuse, R36 ;  /* 0x0000002467257220 */ /* 0x042fe20000400000 */
[----:B0-----:R-:W-:-:S03]  /*6740*/  FMUL R32, R103, R32 ;  /* 0x0000002067207220 */ /* 0x001fc60000400000 */
[C---:B-----5:R-:W-:Y:S01]  /*6750*/  FFMA R37, R26.reuse, R105, R37 ;  /* 0x000000691a257223 */ /* 0x060fe20000000025 */
[C---:B------:R-:W-:Y:S01]  /*6760*/  FMUL R36, R103.reuse, R33 ;  /* 0x0000002167247220 */ /* 0x040fe20000400000 */
[----:B--2---:R-:W-:Y:S02]  /*6770*/  FMUL R38, R103, R38 ;  /* 0x0000002667267220 */ /* 0x004fe40000400000 */
[----:B------:R-:W-:-:S04]  /*6780*/  FFMA R37, R26, R37, R32 ;  /* 0x000000251a257223 */ /* 0x000fc80000000020 */
[----:B------:R-:W-:-:S04]  /*6790*/  FFMA R37, R26, R37, R36 ;  /* 0x000000251a257223 */ /* 0x000fc80000000024 */
[----:B------:R-:W-:-:S07]  /*67a0*/  FFMA R105, R26, R37, R38 ;  /* 0x000000251a697223 */ /* 0x000fce0000000026 */
.L_x_220:
[----:B------:R-:W-:Y:S05]  /*67b0*/  BSYNC.RECONVERGENT B5 ;  /* 0x0000000000057941 */ /* 0x000fea0003800200 */
.L_x_219:
        /* <DEDUP_REMOVED lines=8> */
[----:B------:R-:W-:-:S03]  /*6840*/  IADD3 R34, PT, PT, R34, 0x2, RZ ;  /* 0x0000000222227810 */ /* 0x000fc60007ffe0ff */
[----:B------:R-:W0:Y:S04]  /*6850*/  LDS R32, [R33+0x30c] ;  /* 0x00030c0021207984 */ /* 0x000e280000000800 */
[----:B------:R-:W2:Y:S01]  /*6860*/  LDS R36, [R33+0x310] ;  /* 0x0003100021247984 */ /* 0x000ea20000000800 */
[C---:B0-----:R-:W-:Y:S01]  /*6870*/  FMUL R35, R103.reuse, R32 ;  /* 0x0000002067237220 */ /* 0x041fe20000400000 */
[----:B--2---:R-:W-:-:S03]  /*6880*/  FMUL R36, R103, R36 ;  /* 0x0000002467247220 */ /* 0x004fc60000400000 */
[----:B-----5:R-:W-:-:S04]  /*6890*/  FFMA R35, R26, R105, R35 ;  /* 0x000000691a237223 */ /* 0x020fc80000000023 */
[----:B------:R-:W-:-:S07]  /*68a0*/  FFMA R105, R26, R35, R36 ;  /* 0x000000231a697223 */ /* 0x000fce0000000024 */
.L_x_222:
[----:B------:R-:W-:Y:S05]  /*68b0*/  BSYNC.RECONVERGENT B5 ;  /* 0x0000000000057941 */ /* 0x000fea0003800200 */
.L_x_221:
[----:B------:R-:W-:-:S13]  /*68c0*/  ISETP.NE.AND P6, PT, R30, RZ, PT ;  /* 0x000000ff1e00720c */ /* 0x000fda0003fc5270 */
[----:B------:R-:W-:-:S04]  /*68d0*/  @P6 IADD3 R33, PT, PT, R25, 0x4100, RZ ;  /* 0x0000410019216810 */ /* 0x000fc80007ffe0ff */
[----:B------:R-:W-:-:S04]  /*68e0*/  @P6 LEA R33, R24, R33, 0x18 ;  /* 0x0000002118216211 */ /* 0x000fc800078ec0ff */
[----:B------:R-:W-:-:S06]  /*68f0*/  @P6 LEA R32, R34, R33, 0x2 ;  /* 0x0000002122206211 */ /* 0x000fcc00078e10ff */
[----:B------:R-:W0:Y:S02]  /*6900*/  @P6 LDS R32, [R32+0x30c] ;  /* 0x00030c0020206984 */ /* 0x000e240000000800 */
[----:B0-----:R-:W-:-:S04]  /*6910*/  @P6 FMUL R103, R103, R32 ;  /* 0x0000002067676220 */ /* 0x001fc80000400000 */
[----:B-----5:R-:W-:-:S07]  /*6920*/  @P6 FFMA R105, R26, R105, R103 ;  /* 0x000000691a696223 */ /* 0x020fce0000000067 */
.L_x_218:
[----:B------:R-:W-:Y:S05]  /*6930*/  BSYNC.RECONVERGENT B4 ;  /* 0x0000000000047941 */ /* 0x000fea0003800200 */
.L_x_217:
[----:B-----5:R3:W-:Y:S02]  /*6940*/  STL [R22], R105 ;  /* 0x0000006916007387 */ /* 0x0207e40000100800 */
.L_x_212:
[----:B------:R-:W-:Y:S05]  /*6950*/  BSYNC.RECONVERGENT B3 ;  /* 0x0000000000037941 */ /* 0x000fea0003800200 */
.L_x_211:
[----:B------:R-:W-:Y:S01]  /*6960*/  ISETP.NE.AND P6, PT, R71, RZ, PT ;  /* 0x000000ff4700720c */ /* 0x000fe20003fc5270 */
[----:B------:R-:W-:-:S12]  /*6970*/  BSSY.RECONVERGENT B3, `(.L_x_223) ;  /* 0x0000051000037945 */ /* 0x000fd80003800200 */
[----:B------:R-:W-:Y:S05]  /*6980*/  @P6 BRA `(.L_x_224) ;  /* 0x00000004003c6947 */ /* 0x000fea0003800000 */
[----:B------:R4:W5:Y:S01]  /*6990*/  LDL R103, [R22] ;  /* 0x0000000016677983 */ /* 0x0009620000100800 */
[----:B------:R-:W-:Y:S01]  /*69a0*/  ISETP.GE.U32.AND P6, PT, R50, 0x7, PT ;  /* 0x000000073200780c */ /* 0x000fe20003fc6070 */
[----:B------:R-:W-:Y:S01]  /*69b0*/  BSSY.RECONVERGENT B4, `(.L_x_225) ;  /* 0x000001f000047945 */ /* 0x000fe20003800200 */
[----:B------:R-:W-:-:S11]  /*69c0*/  HFMA2 R36, -RZ, RZ, 0, 0 ;  /* 0x00000000ff247431 */ /* 0x000fd600000001ff */
[----:B----4-:R-:W-:Y:S05]  /*69d0*/  @!P6 BRA `(.L_x_226) ;  /* 0x000000000070e947 */ /* 0x010fea0003800000 */
[----:B------:R-:W-:Y:S01]  /*69e0*/  IADD3 R33, PT, PT, R25, 0x4100, RZ ;  /* 0x0000410019217810 */ /* 0x000fe20007ffe0ff */
[----:B------:R-:W-:Y:S01]  /*69f0*/  BSSY.RECONVERGENT B5, `(.L_x_227) ;  /* 0x0000019000057945 */ /* 0x000fe20003800200 */
[----:B0-23--:R-:W-:Y:S02]  /*6a00*/  MOV R105, RZ ;  /* 0x000000ff00697202 */ /* 0x00dfe40000000f00 */
[----:B------:R-:W-:-:S07]  /*6a10*/  LEA R104, R24, R33, 0x18 ;  /* 0x0000002118687211 */ /* 0x000fce00078ec0ff */
.L_x_228:
[C---:B------:R-:W-:Y:S02]  /*6a20*/  LEA R102, R105.reuse, R104, 0x2 ;  /* 0x0000006869667211 */ /* 0x040fe400078e10ff */
[----:B------:R-:W-:-:S03]  /*6a30*/  IADD3 R105, PT, PT, R105, 0x8, RZ ;  /* 0x0000000869697810 */ /* 0x000fc60007ffe0ff */
[----:B------:R-:W0:Y:S01]  /*6a40*/  LDS.128 R32, [R102+0x410] ;  /* 0x0004100066207984 */ /* 0x000e220000000c00 */
[----:B------:R-:W-:-:S03]  /*6a50*/  ISETP.NE.AND P6, PT, R105, R40, PT ;  /* 0x000000286900720c */ /* 0x000fc60003fc5270 */
[----:B-1----:R-:W1:Y:S01]  /*6a60*/  LDS.128 R36, [R102+0x420] ;  /* 0x0004200066247984 */ /* 0x002e620000000c00 */
[C---:B0-----:R-:W-:Y:S01]  /*6a70*/  FMUL R107, R101.reuse, R32 ;  /* 0x00000020656b7220 */ /* 0x041fe20000400000 */
[C---:B------:R-:W-:Y:S01]  /*6a80*/  FMUL R32, R101.reuse, R33 ;  /* 0x0000002165207220 */ /* 0x040fe20000400000 */
[C---:B------:R-:W-:Y:S02]  /*6a90*/  FMUL R34, R101.reuse, R34 ;  /* 0x0000002265227220 */ /* 0x040fe40000400000 */
[C---:B-----5:R-:W-:Y:S01]  /*6aa0*/  FFMA R107, R26.reuse, R103, R107 ;  /* 0x000000671a6b7223 */ /* 0x060fe2000000006b */
[C---:B-1----:R-:W-:Y:S01]  /*6ab0*/  FMUL R36, R101.reuse, R36 ;  /* 0x0000002465247220 */ /* 0x042fe20000400000 */
[C---:B------:R-:W-:Y:S02]  /*6ac0*/  FMUL R38, R101.reuse, R38 ;  /* 0x0000002665267220 */ /* 0x040fe40000400000 */
[----:B------:R-:W-:Y:S01]  /*6ad0*/  FFMA R107, R26, R107, R32 ;  /* 0x0000006b1a6b7223 */ /* 0x000fe20000000020 */
[----:B------:R-:W-:-:S03]  /*6ae0*/  FMUL R32, R101, R35 ;  /* 0x0000002365207220 */ /* 0x000fc60000400000 */
[----:B------:R-:W-:-:S04]  /*6af0*/  FFMA R107, R26, R107, R34 ;  /* 0x0000006b1a6b7223 */ /* 0x000fc80000000022 */
        /* <DEDUP_REMOVED lines=9> */
.L_x_227:
[----:B------:R-:W-:-:S07]  /*6b90*/  MOV R36, R40 ;  /* 0x0000002800247202 */ /* 0x000fce0000000f00 */
.L_x_226:
[----:B------:R-:W-:Y:S05]  /*6ba0*/  BSYNC.RECONVERGENT B4 ;  /* 0x0000000000047941 */ /* 0x000fea0003800200 */
.L_x_225:
        /* <DEDUP_REMOVED lines=10> */
[----:B------:R-:W1:Y:S04]  /*6c50*/  LDS.64 R32, [R37+0x410] ;  /* 0x0004100025207984 */ /* 0x000e680000000a00 */
[----:B------:R-:W4:Y:S01]  /*6c60*/  LDS.64 R34, [R37+0x418] ;  /* 0x0004180025227984 */ /* 0x000f220000000a00 */
[C---:B-1----:R-:W-:Y:S01]  /*6c70*/  FMUL R39, R101.reuse, R32 ;  /* 0x0000002065277220 */ /* 0x042fe20000400000 */
[----:B------:R-:W-:-:S03]  /*6c80*/  FMUL R32, R101, R33 ;  /* 0x0000002165207220 */ /* 0x000fc60000400000 */
[----:B-----5:R-:W-:Y:S01]  /*6c90*/  FFMA R39, R26, R103, R39 ;  /* 0x000000671a277223 */ /* 0x020fe20000000027 */
[----:B----4-:R-:W-:-:S03]  /*6ca0*/  FMUL R34, R101, R34 ;  /* 0x0000002265227220 */ /* 0x010fc60000400000 */
[----:B------:R-:W-:Y:S01]  /*6cb0*/  FFMA R39, R26, R39, R32 ;  /* 0x000000271a277223 */ /* 0x000fe20000000020 */
[----:B------:R-:W-:-:S03]  /*6cc0*/  FMUL R32, R101, R35 ;  /* 0x0000002365207220 */ /* 0x000fc60000400000 */
[----:B------:R-:W-:-:S04]  /*6cd0*/  FFMA R39, R26, R39, R34 ;  /* 0x000000271a277223 */ /* 0x000fc80000000022 */
[----:B------:R-:W-:-:S07]  /*6ce0*/  FFMA R103, R26, R39, R32 ;  /* 0x000000271a677223 */ /* 0x000fce0000000020 */
.L_x_232:
[----:B------:R-:W-:Y:S05]  /*6cf0*/  BSYNC.RECONVERGENT B5 ;  /* 0x0000000000057941 */ /* 0x000fea0003800200 */
.L_x_231:
[----:B------:R-:W-:-:S13]  /*6d00*/  ISETP.NE.AND P6, PT, R45, RZ, PT ;  /* 0x000000ff2d00720c */ /* 0x000fda0003fc5270 */
[----:B------:R-:W-:Y:S05]  /*6d10*/  @!P6 BRA `(.L_x_230) ;  /* 0x000000000050e947 */ /* 0x000fea0003800000 */
[----:B------:R-:W-:Y:S01]  /*6d20*/  ISETP.NE.AND P6, PT, R44, RZ, PT ;  /* 0x000000ff2c00720c */ /* 0x000fe20003fc5270 */
[----:B------:R-:W-:-:S12]  /*6d30*/  BSSY.RECONVERGENT B5, `(.L_x_233) ;  /* 0x000000b000057945 */ /* 0x000fd80003800200 */
[----:B------:R-:W-:Y:S05]  /*6d40*/  @!P6 BRA `(.L_x_234) ;  /* 0x000000000024e947 */ /* 0x000fea0003800000 */
[----:B------:R-:W-:-:S04]  /*6d50*/  IADD3 R33, PT, PT, R25, 0x4100, RZ ;  /* 0x0000410019217810 */ /* 0x000fc80007ffe0ff */
[----:B------:R-:W-:-:S04]  /*6d60*/  LEA R33, R24, R33, 0x18 ;  /* 0x0000002118217211 */ /* 0x000fc800078ec0ff */
[C---:B------:R-:W-:Y:S01]  /*6d70*/  LEA R33, R36.reuse, R33, 0x2 ;  /* 0x0000002124217211 */ /* 0x040fe200078e10ff */
[----:B------:R-:W-:-:S05]  /*6d80*/  VIADD R36, R36, 0x2 ;  /* 0x0000000224247836 */ /* 0x000fca0000000000 */
[----:B------:R-:W4:Y:S02]  /*6d90*/  LDS.64 R32, [R33+0x410] ;  /* 0x0004100021207984 */ /* 0x000f240000000a00 */
[C---:B----4-:R-:W-:Y:S01]  /*6da0*/  FMUL R35, R101.reuse, R32 ;  /* 0x0000002065237220 */ /* 0x050fe20000400000 */
[----:B------:R-:W-:-:S03]  /*6db0*/  FMUL R32, R101, R33 ;  /* 0x0000002165207220 */ /* 0x000fc60000400000 */
[----:B-----5:R-:W-:-:S04]  /*6dc0*/  FFMA R35, R26, R103, R35 ;  /* 0x000000671a237223 */ /* 0x020fc80000000023 */
[----:B------:R-:W-:-:S07]  /*6dd0*/  FFMA R103, R26, R35, R32 ;  /* 0x000000231a677223 */ /* 0x000fce0000000020 */
.L_x_234:
[----:B------:R-:W-:Y:S05]  /*6de0*/  BSYNC.RECONVERGENT B5 ;  /* 0x0000000000057941 */ /* 0x000fea0003800200 */
.L_x_233:
[----:B------:R-:W-:-:S13]  /*6df0*/  ISETP.NE.AND P6, PT, R30, RZ, PT ;  /* 0x000000ff1e00720c */ /* 0x000fda0003fc5270 */
[----:B------:R-:W-:-:S04]  /*6e00*/  @P6 IADD3 R33, PT, PT, R25, 0x4100, RZ ;  /* 0x0000410019216810 */ /* 0x000fc80007ffe0ff */
[----:B------:R-:W-:-:S04]  /*6e10*/  @P6 LEA R33, R24, R33, 0x18 ;  /* 0x0000002118216211 */ /* 0x000fc800078ec0ff */
[----:B------:R-:W-:-:S06]  /*6e20*/  @P6 LEA R32, R36, R33, 0x2 ;  /* 0x0000002124206211 */ /* 0x000fcc00078e10ff */
[----:B------:R-:W4:Y:S02]  /*6e30*/  @P6 LDS R32, [R32+0x410] ;  /* 0x0004100020206984 */ /* 0x000f240000000800 */
[----:B----4-:R-:W-:-:S04]  /*6e40*/  @P6 FMUL R101, R101, R32 ;  /* 0x0000002065656220 */ /* 0x010fc80000400000 */
[----:B-----5:R-:W-:-:S07]  /*6e50*/  @P6 FFMA R103, R26, R103, R101 ;  /* 0x000000671a676223 */ /* 0x020fce0000000065 */
.L_x_230:
[----:B------:R-:W-:Y:S05]  /*6e60*/  BSYNC.RECONVERGENT B4 ;  /* 0x0000000000047941 */ /* 0x000fea0003800200 */
.L_x_229:
[----:B-----5:R4:W-:Y:S02]  /*6e70*/  STL [R22], R103 ;  /* 0x0000006716007387 */ /* 0x0209e40000100800 */
.L_x_224:
[----:B------:R-:W-:Y:S05]  /*6e80*/  BSYNC.RECONVERGENT B3 ;  /* 0x0000000000037941 */ /* 0x000fea0003800200 */
.L_x_223:
[----:B------:R-:W-:Y:S01]  /*6e90*/  ISETP.NE.AND P6, PT, R70, RZ, PT ;  /* 0x000000ff4600720c */ /* 0x000fe20003fc5270 */
[----:B------:R-:W-:-:S12]  /*6ea0*/  BSSY.RECONVERGENT B3, `(.L_x_235) ;  /* 0x0000054000037945 */ /* 0x000fd80003800200 */
[----:B------:R-:W-:Y:S05]  /*6eb0*/  @P6 BRA `(.L_x_236) ;  /* 0x0000000400486947 */ /* 0x000fea0003800000 */
[----:B------:R0:W5:Y:S01]  /*6ec0*/  LDL R101, [R22] ;  /* 0x0000000016657983 */ /* 0x0001620000100800 */
[----:B------:R-:W-:Y:S01]  /*6ed0*/  ISETP.GE.U32.AND P6, PT, R50, 0x7, PT ;  /* 0x000000073200780c */ /* 0x000fe20003fc6070 */
[----:B------:R-:W-:Y:S01]  /*6ee0*/  BSSY.RECONVERGENT B4, `(.L_x_237) ;  /* 0x0000020000047945 */ /* 0x000fe20003800200 */
[----:B------:R-:W-:-:S11]  /*6ef0*/  HFMA2 R34, -RZ, RZ, 0, 0 ;  /* 0x00000000ff227431 */ /* 0x000fd600000001ff */
[----:B0-----:R-:W-:Y:S05]  /*6f00*/  @!P6 BRA `(.L_x_238) ;  /* 0x000000000074e947 */ /* 0x001fea0003800000 */
[----:B------:R-:W-:Y:S01]  /*6f10*/  IADD3 R33, PT, PT, R25, 0x4100, RZ ;  /* 0x0000410019217810 */ /* 0x000fe20007ffe0ff */
[----:B------:R-:W-:Y:S01]  /*6f20*/  BSSY.RECONVERGENT B5, `(.L_x_239) ;  /* 0x000001a000057945 */ /* 0x000fe20003800200 */
[----:B----4-:R-:W-:Y:S02]  /*6f30*/  MOV R103, RZ ;  /* 0x000000ff00677202 */ /* 0x010fe40000000f00 */
[----:B------:R-:W-:-:S07]  /*6f40*/  LEA R104, R24, R33, 0x18 ;  /* 0x0000002118687211 */ /* 0x000fce00078ec0ff */
.L_x_240:
[C---:B------:R-:W-:Y:S02]  /*6f50*/  LEA R102, R103.reuse, R104, 0x2 ;  /* 0x0000006867667211 */ /* 0x040fe400078e10ff */
[----:B------:R-:W-:-:S03]  /*6f60*/  IADD3 R103, PT, PT, R103, 0x8, RZ ;  /* 0x0000000867677810 */ /* 0x000fc60007ffe0ff */
[----:B------:R-:W0:Y:S01]  /*6f70*/  LDS.128 R32, [R102+0x510] ;  /* 0x0005100066207984 */ /* 0x000e220000000c00 */
[----:B------:R-:W-:-:S03]  /*6f80*/  ISETP.NE.AND P6, PT, R103, R40, PT ;  /* 0x000000286700720c */ /* 0x000fc60003fc5270 */
[----:B-1----:R-:W1:Y:S04]  /*6f90*/  LDS.128 R36, [R102+0x520] ;  /* 0x0005200066247984 */ /* 0x002e680000000c00 */
[----:B--23--:R-:W2:Y:S01]  /*6fa0*/  LDS R105, [R102+0x530] ;  /* 0x0005300066697984 */ /* 0x00cea20000000800 */
        /* <DEDUP_REMOVED lines=18> */
.L_x_239:
[----:B------:R-:W-:-:S07]  /*70d0*/  MOV R34, R40 ;  /* 0x0000002800227202 */ /* 0x000fce0000000f00 */
.L_x_238:
[----:B------:R-:W-:Y:S05]  /*70e0*/  BSYNC.RECONVERGENT B4 ;  /* 0x0000000000047941 */ /* 0x000fea0003800200 */
.L_x_237:
        /* <DEDUP_REMOVED lines=10> */
[----:B-1----:R-:W0:Y:S04]  /*7190*/  LDS R37, [R35+0x514] ;  /* 0x0005140023257984 */ /* 0x002e280000000800 */
[----:B------:R-:W1:Y:S04]  /*71a0*/  LDS.64 R32, [R35+0x518] ;  /* 0x0005180023207984 */ /* 0x000e680000000a00 */
[----:B------:R-:W2:Y:S01]  /*71b0*/  LDS R39, [R35+0x520] ;  /* 0x0005200023277984 */ /* 0x000ea20000000800 */
[C---:B0-----:R-:W-:Y:S01]  /*71c0*/  FMUL R37, R100.reuse, R37 ;  /* 0x0000002564257220 */ /* 0x041fe20000400000 */
[----:B-1----:R-:W-:-:S03]  /*71d0*/  FMUL R32, R100, R32 ;  /* 0x0000002064207220 */ /* 0x002fc60000400000 */
[----:B-----5:R-:W-:Y:S01]  /*71e0*/  FFMA R37, R26, R101, R37 ;  /* 0x000000651a257223 */ /* 0x020fe20000000025 */
[----:B------:R-:W-:-:S03]  /*71f0*/  FMUL R36, R100, R33 ;  /* 0x0000002164247220 */ /* 0x000fc60000400000 */
[----:B------:R-:W-:Y:S01]  /*7200*/  FFMA R37, R26, R37, R32 ;  /* 0x000000251a257223 */ /* 0x000fe20000000020 */
[----:B--2---:R-:W-:-:S03]  /*7210*/  FMUL R32, R100, R39 ;  /* 0x0000002764207220 */ /* 0x004fc60000400000 */
[----:B------:R-:W-:-:S04]  /*7220*/  FFMA R37, R26, R37, R36 ;  /* 0x000000251a257223 */ /* 0x000fc80000000024 */
[----:B------:R-:W-:-:S07]  /*7230*/  FFMA R101, R26, R37, R32 ;  /* 0x000000251a657223 */ /* 0x000fce0000000020 */
.L_x_244:
[----:B------:R-:W-:Y:S05]  /*7240*/  BSYNC.RECONVERGENT B5 ;  /* 0x0000000000057941 */ /* 0x000fea0003800200 */
.L_x_243:
        /* <DEDUP_REMOVED lines=15> */
.L_x_246:
[----:B------:R-:W-:Y:S05]  /*7340*/  BSYNC.RECONVERGENT B5 ;  /* 0x0000000000057941 */ /* 0x000fea0003800200 */
.L_x_245:
[----:B------:R-:W-:-:S13]  /*7350*/  ISETP.NE.AND P6, PT, R30, RZ, PT ;  /* 0x000000ff1e00720c */ /* 0x000fda0003fc5270 */
[----:B------:R-:W-:-:S04]  /*7360*/  @P6 IADD3 R33, PT, PT, R25, 0x4100, RZ ;  /* 0x0000410019216810 */ /* 0x000fc80007ffe0ff */
[----:B------:R-:W-:-:S04]  /*7370*/  @P6 LEA R33, R24, R33, 0x18 ;  /* 0x0000002118216211 */ /* 0x000fc800078ec0ff */
[----:B------:R-:W-:-:S05]  /*7380*/  @P6 LEA R32, R34, R33, 0x2 ;  /* 0x0000002122206211 */ /* 0x000fca00078e10ff */
[----:B------:R-:W0:Y:S02]  /*7390*/  @P6 LDS R33, [R32+0x514] ;  /* 0x0005140020216984 */ /* 0x000e240000000800 */
[----:B0-----:R-:W-:-:S04]  /*73a0*/  @P6 FMUL R33, R100, R33 ;  /* 0x0000002164216220 */ /* 0x001fc80000400000 */
[----:B-----5:R-:W-:-:S07]  /*73b0*/  @P6 FFMA R101, R26, R101, R33 ;  /* 0x000000651a656223 */ /* 0x020fce0000000021 */
.L_x_242:
[----:B------:R-:W-:Y:S05]  /*73c0*/  BSYNC.RECONVERGENT B4 ;  /* 0x0000000000047941 */ /* 0x000fea0003800200 */
.L_x_241:
[----:B-----5:R0:W-:Y:S02]  /*73d0*/  STL [R22], R101 ;  /* 0x0000006516007387 */ /* 0x0201e40000100800 */
.L_x_236:
[----:B------:R-:W-:Y:S05]  /*73e0*/  BSYNC.RECONVERGENT B3 ;  /* 0x0000000000037941 */ /* 0x000fea0003800200 */
.L_x_235:
[----:B------:R-:W-:Y:S01]  /*73f0*/  ISETP.NE.AND P6, PT, R69, RZ, PT ;  /* 0x000000ff4500720c */ /* 0x000fe20003fc5270 */
[----:B------:R-:W-:-:S12]  /*7400*/  BSSY.RECONVERGENT B3, `(.L_x_247) ;  /* 0x0000052000037945 */ /* 0x000fd80003800200 */
[----:B------:R-:W-:Y:S05]  /*7410*/  @P6 BRA `(.L_x_248) ;  /* 0x0000000400406947 */ /* 0x000fea0003800000 */
[----:B0-----:R0:W5:Y:S01]  /*7420*/  LDL R101, [R22] ;  /* 0x0000000016657983 */ /* 0x0011620000100800 */
        /* <DEDUP_REMOVED lines=8> */
.L_x_252:
[C---:B------:R-:W-:Y:S02]  /*74b0*/  LEA R100, R103.reuse, R102, 0x2 ;  /* 0x0000006667647211 */ /* 0x040fe400078e10ff */
[----:B------:R-:W-:-:S03]  /*74c0*/  IADD3 R103, PT, PT, R103, 0x8, RZ ;  /* 0x0000000867677810 */ /* 0x000fc60007ffe0ff */
[----:B-1----:R-:W2:Y:S01]  /*74d0*/  LDS.64 R36, [R100+0x618] ;  /* 0x0006180064247984 */ /* 0x002ea20000000a00 */
[----:B------:R-:W-:-:S03]  /*74e0*/  ISETP.NE.AND P6, PT, R103, R40, PT ;  /* 0x000000286700720c */ /* 0x000fc60003fc5270 */
[----:B------:R-:W0:Y:S04]  /*74f0*/  LDS.128 R32, [R100+0x620] ;  /* 0x0006200064207984 */ /* 0x000e280000000c00 */
[----:B------:R-:W1:Y:S01]  /*7500*/  LDS.64 R38, [R100+0x630] ;  /* 0x0006300064267984 */ /* 0x000e620000000a00 */
[C---:B--23--:R-:W-:Y:S01]  /*7510*/  FMUL R105, R98.reuse, R36 ;  /* 0x0000002462697220 */ /* 0x04cfe20000400000 */
[----:B------:R-:W-:-:S03]  /*7520*/  FMUL R36, R98, R37 ;  /* 0x0000002562247220 */ /* 0x000fc60000400000 */
[----:B-----5:R-:W-:Y:S01]  /*7530*/  FFMA R105, R26, R101, R105 ;  /* 0x000000651a697223 */ /* 0x020fe20000000069 */
[C---:B0-----:R-:W-:Y:S01]  /*7540*/  FMUL R32, R98.reuse, R32 ;  /* 0x0000002062207220 */ /* 0x041fe20000400000 */
[----:B------:R-:W-:Y:S02]  /*7550*/  FMUL R34, R98, R34 ;  /* 0x0000002262227220 */ /* 0x000fe40000400000 */
[----:B------:R-:W-:Y:S01]  /*7560*/  FFMA R105, R26, R105, R36 ;  /* 0x000000691a697223 */ /* 0x000fe20000000024 */
[C---:B------:R-:W-:Y:S01]  /*7570*/  FMUL R36, R98.reuse, R33 ;  /* 0x0000002162247220 */ /* 0x040fe20000400000 */
[----:B-1----:R-:W-:Y:S02]  /*7580*/  FMUL R38, R98, R38 ;  /* 0x0000002662267220 */ /* 0x002fe40000400000 */
[----:B------:R-:W-:Y:S01]  /*7590*/  FFMA R105, R26, R105, R32 ;  /* 0x000000691a697223 */ /* 0x000fe20000000020 */
[----:B------:R-:W-:-:S03]  /*75a0*/  FMUL R32, R98, R35 ;  /* 0x0000002362207220 */ /* 0x000fc60000400000 */
[----:B------:R-:W-:-:S04]  /*75b0*/  FFMA R105, R26, R105, R36 ;  /* 0x000000691a697223 */ /* 0x000fc80000000024 */
[----:B------:R-:W-:-:S04]  /*75c0*/  FFMA R105, R26, R105, R34 ;  /* 0x000000691a697223 */ /* 0x000fc80000000022 */
[----:B------:R-:W-:Y:S01]  /*75d0*/  FFMA R105, R26, R105, R32 ;  /* 0x000000691a697223 */ /* 0x000fe20000000020 */
[----:B------:R-:W-:-:S03]  /*75e0*/  FMUL R32, R98, R39 ;  /* 0x0000002762207220 */ /* 0x000fc60000400000 */
[----:B------:R-:W-:-:S04]  /*75f0*/  FFMA R105, R26, R105, R38 ;  /* 0x000000691a697223 */ /* 0x000fc80000000026 */
[----:B------:R-:W-:Y:S01]  /*7600*/  FFMA R101, R26, R105, R32 ;  /* 0x000000691a657223 */ /* 0x000fe20000000020 */
[----:B------:R-:W-:Y:S06]  /*7610*/  @P6 BRA `(.L_x_252) ;  /* 0xfffffffc00a46947 */ /* 0x000fec000383ffff */
[----:B------:R-:W-:Y:S05]  /*7620*/  BSYNC.RECONVERGENT B5 ;  /* 0x0000000000057941 */ /* 0x000fea0003800200 */
.L_x_251:
[----:B------:R-:W-:-:S07]  /*7630*/  MOV R36, R40 ;  /* 0x0000002800247202 */ /* 0x000fce0000000f00 */
.L_x_250:
[----:B------:R-:W-:Y:S05]  /*7640*/  BSYNC.RECONVERGENT B4 ;  /* 0x0000000000047941 */ /* 0x000fea0003800200 */
.L_x_249:
        /* <DEDUP_REMOVED lines=8> */
[C---:B-1----:R-:W-:Y:S01]  /*76d0*/  LEA R37, R36.reuse, R33, 0x2 ;  /* 0x0000002124257211 */ /* 0x042fe200078e10ff */
[----:B------:R-:W-:-:S04]  /*76e0*/  VIADD R36, R36, 0x4 ;  /* 0x0000000424247836 */ /* 0x000fc80000000000 */
        /* <DEDUP_REMOVED lines=10> */
.L_x_256:
[----:B------:R-:W-:Y:S05]  /*7790*/  BSYNC.RECONVERGENT B5 ;  /* 0x0000000000057941 */ /* 0x000fea0003800200 */
.L_x_255:
        /* <DEDUP_REMOVED lines=14> */
.L_x_258:
[----:B------:R-:W-:Y:S05]  /*7880*/  BSYNC.RECONVERGENT B5 ;  /* 0x0000000000057941 */ /* 0x000fea0003800200 */
.L_x_257:
[----:B------:R-:W-:-:S13]  /*7890*/  ISETP.NE.AND P6, PT, R30, RZ, PT ;  /* 0x000000ff1e00720c */ /* 0x000fda0003fc5270 */
[----:B------:R-:W-:-:S04]  /*78a0*/  @P6 IADD3 R33, PT, PT, R25, 0x4100, RZ ;  /* 0x0000410019216810 */ /* 0x000fc80007ffe0ff */
[----:B------:R-:W-:-:S04]  /*78b0*/  @P6 LEA R33, R24, R33, 0x18 ;  /* 0x0000002118216211 */ /* 0x000fc800078ec0ff */
[----:B------:R-:W-:-:S05]  /*78c0*/  @P6 LEA R32, R36, R33, 0x2 ;  /* 0x0000002124206211 */ /* 0x000fca00078e10ff */
[----:B------:R-:W0:Y:S02]  /*78d0*/  @P6 LDS R33, [R32+0x618] ;  /* 0x0006180020216984 */ /* 0x000e240000000800 */
[----:B0-----:R-:W-:-:S04]  /*78e0*/  @P6 FMUL R33, R98, R33 ;  /* 0x0000002162216220 */ /* 0x001fc80000400000 */
[----:B-----5:R-:W-:-:S07]  /*78f0*/  @P6 FFMA R101, R26, R101, R33 ;  /* 0x000000651a656223 */ /* 0x020fce0000000021 */
.L_x_254:
[----:B------:R-:W-:Y:S05]  /*7900*/  BSYNC.RECONVERGENT B4 ;  /* 0x0000000000047941 */ /* 0x000fea0003800200 */
.L_x_253:
[----:B-----5:R0:W-:Y:S02]  /*7910*/  STL [R22], R101 ;  /* 0x0000006516007387 */ /* 0x0201e40000100800 */
.L_x_248:
[----:B------:R-:W-:Y:S05]  /*7920*/  BSYNC.RECONVERGENT B3 ;  /* 0x0000000000037941 */ /* 0x000fea0003800200 */
.L_x_247:
        /* <DEDUP_REMOVED lines=12> */
.L_x_264:
[C---:B------:R-:W-:Y:S02]  /*79f0*/  LEA R98, R103.reuse, R102, 0x2 ;  /* 0x0000006667627211 */ /* 0x040fe400078e10ff */
[----:B------:R-:W-:-:S03]  /*7a00*/  IADD3 R103, PT, PT, R103, 0x8, RZ ;  /* 0x0000000867677810 */ /* 0x000fc60007ffe0ff */
[----:B------:R-:W2:Y:S01]  /*7a10*/  LDS R100, [R98+0x71c] ;  /* 0x00071c0062647984 */ /* 0x000ea20000000800 */
[----:B------:R-:W-:-:S03]  /*7a20*/  ISETP.NE.AND P6, PT, R103, R40, PT ;  /* 0x000000286700720c */ /* 0x000fc60003fc5270 */
[----:B------:R-:W0:Y:S04]  /*7a30*/  LDS.128 R32, [R98+0x720] ;  /* 0x0007200062207984 */ /* 0x000e280000000c00 */
[----:B-1----:R-:W1:Y:S01]  /*7a40*/  LDS.128 R36, [R98+0x730] ;  /* 0x0007300062247984 */ /* 0x002e620000000c00 */
[C---:B--23--:R-:W-:Y:S01]  /*7a50*/  FMUL R105, R99.reuse, R100 ;  /* 0x0000006463697220 */ /* 0x04cfe20000400000 */
[----:B0-----:R-:W-:-:S03]  /*7a60*/  FMUL R32, R99, R32 ;  /* 0x0000002063207220 */ /* 0x001fc60000400000 */
[C---:B-----5:R-:W-:Y:S01]  /*7a70*/  FFMA R105, R26.reuse, R101, R105 ;  /* 0x000000651a697223 */ /* 0x060fe20000000069 */
[C---:B------:R-:W-:Y:S01]  /*7a80*/  FMUL R100, R99.reuse, R33 ;  /* 0x0000002163647220 */ /* 0x040fe20000400000 */
[C---:B------:R-:W-:Y:S01]  /*7a90*/  FMUL R34, R99.reuse, R34 ;  /* 0x0000002263227220 */ /* 0x040fe20000400000 */
[C---:B-1----:R-:W-:Y:S01]  /*7aa0*/  FMUL R36, R99.reuse, R36 ;  /* 0x0000002463247220 */ /* 0x042fe20000400000 */
[C---:B------:R-:W-:Y:S01]  /*7ab0*/  FFMA R105, R26.reuse, R105, R32 ;  /* 0x000000691a697223 */ /* 0x040fe20000000020 */
[C---:B------:R-:W-:Y:S01]  /*7ac0*/  FMUL R32, R99.reuse, R35 ;  /* 0x0000002363207220 */ /* 0x040fe20000400000 */
[----:B------:R-:W-:Y:S02]  /*7ad0*/  FMUL R38, R99, R38 ;  /* 0x0000002663267220 */ /* 0x000fe40000400000 */
[----:B------:R-:W-:-:S04]  /*7ae0*/  FFMA R105, R26, R105, R100 ;  /* 0x000000691a697223 */ /* 0x000fc80000000064 */
        /* <DEDUP_REMOVED lines=8> */
.L_x_263:
[----:B------:R-:W-:-:S07]  /*7b70*/  MOV R34, R40 ;  /* 0x0000002800227202 */ /* 0x000fce0000000f00 */
.L_x_262:
[----:B------:R-:W-:Y:S05]  /*7b80*/  BSYNC.RECONVERGENT B4 ;  /* 0x0000000000047941 */ /* 0x000fea0003800200 */
.L_x_261:
        /* <DEDUP_REMOVED lines=21> */
.L_x_268:
[----:B------:R-:W-:Y:S05]  /*7ce0*/  BSYNC.RECONVERGENT B5 ;  /* 0x0000000000057941 */ /* 0x000fea0003800200 */
.L_x_267:
        /* <DEDUP_REMOVED lines=10> */
[----:B------:R-:W1:Y:S01]  /*7d90*/  LDS R36, [R33+0x720] ;  /* 0x0007200021247984 */ /* 0x000e620000000800 */
[C---:B0-----:R-:W-:Y:S01]  /*7da0*/  FMUL R35, R99.reuse, R32 ;  /* 0x0000002063237220 */ /* 0x041fe20000400000 */
[----:B-1----:R-:W-:-:S03]  /*7db0*/  FMUL R36, R99, R36 ;  /* 0x0000002463247220 */ /* 0x002fc60000400000 */
[----:B-----5:R-:W-:-:S04]  /*7dc0*/  FFMA R35, R26, R101, R35 ;  /* 0x000000651a237223 */ /* 0x020fc80000000023 */
[----:B------:R-:W-:-:S07]  /*7dd0*/  FFMA R101, R26, R35, R36 ;  /* 0x000000231a657223 */ /* 0x000fce0000000024 */
.L_x_270:
[----:B------:R-:W-:Y:S05]  /*7de0*/  BSYNC.RECONVERGENT B5 ;  /* 0x0000000000057941 */ /* 0x000fea0003800200 */
.L_x_269:
[----:B------:R-:W-:-:S13]  /*7df0*/  ISETP.NE.AND P6, PT, R30, RZ, PT ;  /* 0x000000ff1e00720c */ /* 0x000fda0003fc5270 */
[----:B------:R-:W-:-:S04]  /*7e00*/  @P6 IADD3 R33, PT, PT, R25, 0x4100, RZ ;  /* 0x0000410019216810 */ /* 0x000fc80007ffe0ff */
[----:B------:R-:W-:-:S04]  /*7e10*/  @P6 LEA R33, R24, R33, 0x18 ;  /* 0x0000002118216211 */ /* 0x000fc800078ec0ff */
[----:B------:R-:W-:-:S06]  /*7e20*/  @P6 LEA R32, R34, R33, 0x2 ;  /* 0x0000002122206211 */ /* 0x000fcc00078e10ff */
[----:B------:R-:W0:Y:S02]  /*7e30*/  @P6 LDS R32, [R32+0x71c] ;  /* 0x00071c0020206984 */ /* 0x000e240000000800 */
[----:B0-----:R-:W-:-:S04]  /*7e40*/  @P6 FMUL R99, R99, R32 ;  /* 0x0000002063636220 */ /* 0x001fc80000400000 */
[----:B-----5:R-:W-:-:S07]  /*7e50*/  @P6 FFMA R101, R26, R101, R99 ;  /* 0x000000651a656223 */ /* 0x020fce0000000063 */
.L_x_266:
[----:B------:R-:W-:Y:S05]  /*7e60*/  BSYNC.RECONVERGENT B4 ;  /* 0x0000000000047941 */ /* 0x000fea0003800200 */
.L_x_265:
[----:B-----5:R0:W-:Y:S02]  /*7e70*/  STL [R22], R101 ;  /* 0x0000006516007387 */ /* 0x0201e40000100800 */
.L_x_260:
[----:B------:R-:W-:Y:S05]  /*7e80*/  BSYNC.RECONVERGENT B3 ;  /* 0x0000000000037941 */ /* 0x000fea0003800200 */
.L_x_259:
[----:B------:R-:W-:Y:S01]  /*7e90*/  IADD3 R33, PT, PT, R23, 0x8, RZ ;  /* 0x0000000817217810 */ /* 0x000fe20007ffe0ff */
[----:B------:R-:W-:Y:S03]  /*7ea0*/  BSSY.RECONVERGENT B3, `(.L_x_271) ;  /* 0x0000052000037945 */ /* 0x000fe60003800200 */
[----:B------:R-:W-:-:S13]  /*7eb0*/  ISETP.GE.U32.AND P6, PT, R33, R90, PT ;  /* 0x0000005a2100720c */ /* 0x000fda0003fc6070 */
        /* <DEDUP_REMOVED lines=8> */
[----:B------:R-:W-:Y:S02]  /*7f40*/  MOV R101, RZ ;  /* 0x000000ff00657202 */ /* 0x000fe40000000f00 */
[----:B------:R-:W-:-:S07]  /*7f50*/  LEA R100, R24, R33, 0x18 ;  /* 0x0000002118647211 */ /* 0x000fce00078ec0ff */
.L_x_276:
[C---:B------:R-:W-:Y:S01]  /*7f60*/  LEA R98, R101.reuse, R100, 0x2 ;  /* 0x0000006465627211 */ /* 0x040fe200078e10ff */
[----:B------:R-:W-:-:S04]  /*7f70*/  VIADD R101, R101, 0x8 ;  /* 0x0000000865657836 */ /* 0x000fc80000000000 */
[----:B------:R-:W4:Y:S01]  /*7f80*/  LDS.128 R32, [R98+0x820] ;  /* 0x0008200062207984 */ /* 0x000f220000000c00 */
[----:B------:R-:W-:-:S03]  /*7f90*/  ISETP.NE.AND P6, PT, R101, R40, PT ;  /* 0x000000286500720c */ /* 0x000fc60003fc5270 */
[----:B-1----:R-:W0:Y:S01]  /*7fa0*/  LDS.128 R36, [R98+0x830] ;  /* 0x0008300062247984 */ /* 0x002e220000000c00 */
[C---:B----4-:R-:W-:Y:S01]  /*7fb0*/  FMUL R103, R97.reuse, R32 ;  /* 0x0000002061677220 */ /* 0x050fe20000400000 */
[C---:B------:R-:W-:Y:S01]  /*7fc0*/  FMUL R32, R97.reuse, R33 ;  /* 0x0000002161207220 */ /* 0x040fe20000400000 */
[C---:B------:R-:W-:Y:S02]  /*7fd0*/  FMUL R34, R97.reuse, R34 ;  /* 0x0000002261227220 */ /* 0x040fe40000400000 */
[C---:B-----5:R-:W-:Y:S01]  /*7fe0*/  FFMA R103, R26.reuse, R99, R103 ;  /* 0x000000631a677223 */ /* 0x060fe20000000067 */
[C---:B0-----:R-:W-:Y:S01]  /*7ff0*/  FMUL R36, R97.reuse, R36 ;  /* 0x0000002461247220 */ /* 0x041fe20000400000 */
        /* <DEDUP_REMOVED lines=13> */
.L_x_275:
[----:B------:R-:W-:-:S07]  /*80d0*/  MOV R36, R40 ;  /* 0x0000002800247202 */ /* 0x000fce0000000f00 */
.L_x_274:
[----:B------:R-:W-:Y:S05]  /*80e0*/  BSYNC.RECONVERGENT B4 ;  /* 0x0000000000047941 */ /* 0x000fea0003800200 */
.L_x_273:
        /* <DEDUP_REMOVED lines=20> */
.L_x_280:
[----:B------:R-:W-:Y:S05]  /*8230*/  BSYNC.RECONVERGENT B5 ;  /* 0x0000000000057941 */ /* 0x000fea0003800200 */
.L_x_279:
        /* <DEDUP_REMOVED lines=14> */
.L_x_282:
[----:B------:R-:W-:Y:S05]  /*8320*/  BSYNC.RECONVERGENT B5 ;  /* 0x0000000000057941 */ /* 0x000fea0003800200 */
.L_x_281:
[----:B------:R-:W-:-:S13]  /*8330*/  ISETP.NE.AND P6, PT, R30, RZ, PT ;  /* 0x000000ff1e00720c */ /* 0x000fda0003fc5270 */
[----:B------:R-:W-:-:S04]  /*8340*/  @P6 IADD3 R33, PT, PT, R25, 0x4100, RZ ;  /* 0x0000410019216810 */ /* 0x000fc80007ffe0ff */
[----:B------:R-:W-:-:S04]  /*8350*/  @P6 LEA R33, R24, R33, 0x18 ;  /* 0x0000002118216211 */ /* 0x000fc800078ec0ff */
[----:B------:R-:W-:-:S06]  /*8360*/  @P6 LEA R32, R36, R33, 0x2 ;  /* 0x0000002124206211 */ /* 0x000fcc00078e10ff */
[----:B------:R-:W0:Y:S02]  /*8370*/  @P6 LDS R32, [R32+0x820] ;  /* 0x0008200020206984 */ /* 0x000e240000000800 */
[----:B0-----:R-:W-:-:S04]  /*8380*/  @P6 FMUL R97, R97, R32 ;  /* 0x0000002061616220 */ /* 0x001fc80000400000 */
[----:B-----5:R-:W-:-:S07]  /*8390*/  @P6 FFMA R99, R26, R99, R97 ;  /* 0x000000631a636223 */ /* 0x020fce0000000061 */
.L_x_278:
[----:B------:R-:W-:Y:S05]  /*83a0*/  BSYNC.RECONVERGENT B4 ;  /* 0x0000000000047941 */ /* 0x000fea0003800200 */
.L_x_277:
[----:B-----5:R0:W-:Y:S02]  /*83b0*/  STL [R22], R99 ;  /* 0x0000006316007387 */ /* 0x0201e40000100800 */
.L_x_272:
[----:B------:R-:W-:Y:S05]  /*83c0*/  BSYNC.RECONVERGENT B3 ;  /* 0x0000000000037941 */ /* 0x000fea0003800200 */
.L_x_271:
        /* <DEDUP_REMOVED lines=12> */
.L_x_288:
        /* <DEDUP_REMOVED lines=24> */
.L_x_287:
[----:B------:R-:W-:-:S07]  /*8610*/  MOV R34, R40 ;  /* 0x0000002800227202 */ /* 0x000fce0000000f00 */
.L_x_286:
[----:B------:R-:W-:Y:S05]  /*8620*/  BSYNC.RECONVERGENT B4 ;  /* 0x0000000000047941 */ /* 0x000fea0003800200 */
.L_x_285:
        /* <DEDUP_REMOVED lines=21> */
.L_x_292:
[----:B------:R-:W-:Y:S05]  /*8780*/  BSYNC.RECONVERGENT B5 ;  /* 0x0000000000057941 */ /* 0x000fea0003800200 */
.L_x_291:
        /* <DEDUP_REMOVED lines=15> */
.L_x_294:
[----:B------:R-:W-:Y:S05]  /*8880*/  BSYNC.RECONVERGENT B5 ;  /* 0x0000000000057941 */ /* 0x000fea0003800200 */
.L_x_293:
[----:B------:R-:W-:-:S13]  /*8890*/  ISETP.NE.AND P6, PT, R30, RZ, PT ;  /* 0x000000ff1e00720c */ /* 0x000fda0003fc5270 */
[----:B------:R-:W-:-:S04]  /*88a0*/  @P6 IADD3 R33, PT, PT, R25, 0x4100, RZ ;  /* 0x0000410019216810 */ /* 0x000fc80007ffe0ff */
[----:B------:R-:W-:-:S04]  /*88b0*/  @P6 LEA R33, R24, R33, 0x18 ;  /* 0x0000002118216211 */ /* 0x000fc800078ec0ff */
[----:B------:R-:W-:-:S05]  /*88c0*/  @P6 LEA R32, R34, R33, 0x2 ;  /* 0x0000002122206211 */ /* 0x000fca00078e10ff */
[----:B------:R-:W0:Y:S02]  /*88d0*/  @P6 LDS R33, [R32+0x924] ;  /* 0x0009240020216984 */ /* 0x000e240000000800 */
[----:B0-----:R-:W-:-:S04]  /*88e0*/  @P6 FMUL R33, R96, R33 ;  /* 0x0000002160216220 */ /* 0x001fc80000400000 */
[----:B-----5:R-:W-:-:S07]  /*88f0*/  @P6 FFMA R97, R26, R97, R33 ;  /* 0x000000611a616223 */ /* 0x020fce0000000021 */
.L_x_290:
[----:B------:R-:W-:Y:S05]  /*8900*/  BSYNC.RECONVERGENT B4 ;  /* 0x0000000000047941 */ /* 0x000fea0003800200 */
.L_x_289:
[----:B-----5:R0:W-:Y:S02]  /*8910*/  STL [R22], R97 ;  /* 0x0000006116007387 */ /* 0x0201e40000100800 */
.L_x_284:
[----:B------:R-:W-:Y:S05]  /*8920*/  BSYNC.RECONVERGENT B3 ;  /* 0x0000000000037941 */ /* 0x000fea0003800200 */
.L_x_283:
        /* <DEDUP_REMOVED lines=8> */
[----:B------:R-:W-:Y:S01]  /*89b0*/  VIADD R33, R25, 0x4100 ;  /* 0x0000410019217836 */ /* 0x000fe20000000000 */
[----:B------:R-:W-:Y:S01]  /*89c0*/  BSSY.RECONVERGENT B5, `(.L_x_299) ;  /* 0x000001a000057945 */ /* 0x000fe20003800200 */
[----:B------:R-:W-:-:S03]  /*89d0*/  MOV R99, RZ ;  /* 0x000000ff00637202 */ /* 0x000fc60000000f00 */
[----:B------:R-:W-:-:S07]  /*89e0*/  LEA R98, R24, R33, 0x18 ;  /* 0x0000002118627211 */ /* 0x000fce00078ec0ff */
.L_x_300:
        /* <DEDUP_REMOVED lines=12> */
[C---:B------:R-:W-:Y:S01]  /*8ab0*/  FMUL R36, R94.reuse, R33 ;  /* 0x000000215e247220 */ /* 0x040fe20000400000 */
[----:B--2---:R-:W-:Y:S02]  /*8ac0*/  FMUL R38, R94, R38 ;  /* 0x000000265e267220 */ /* 0x004fe40000400000 */
        /* <DEDUP_REMOVED lines=10> */
.L_x_299:
[----:B------:R-:W-:-:S07]  /*8b70*/  MOV R36, R40 ;  /* 0x0000002800247202 */ /* 0x000fce0000000f00 */
.L_x_298:
[----:B------:R-:W-:Y:S05]  /*8b80*/  BSYNC.RECONVERGENT B4 ;  /* 0x0000000000047941 */ /* 0x000fea0003800200 */
.L_x_297:
        /* <DEDUP_REMOVED lines=20> */
.L_x_304:
[----:B------:R-:W-:Y:S05]  /*8cd0*/  BSYNC.RECONVERGENT B5 ;  /* 0x0000000000057941 */ /* 0x000fea0003800200 */
.L_x_303:
        /* <DEDUP_REMOVED lines=14> */
.L_x_306:
[----:B------:R-:W-:Y:S05]  /*8dc0*/  BSYNC.RECONVERGENT B5 ;  /* 0x0000000000057941 */ /* 0x000fea0003800200 */
.L_x_305:
[----:B------:R-:W-:-:S13]  /*8dd0*/  ISETP.NE.AND P6, PT, R30, RZ, PT ;  /* 0x000000ff1e00720c */ /* 0x000fda0003fc5270 */
[----:B------:R-:W-:-:S04]  /*8de0*/  @P6 IADD3 R33, PT, PT, R25, 0x4100, RZ ;  /* 0x0000410019216810 */ /* 0x000fc80007ffe0ff */
[----:B------:R-:W-:-:S04]  /*8df0*/  @P6 LEA R33, R24, R33, 0x18 ;  /* 0x0000002118216211 */ /* 0x000fc800078ec0ff */
[----:B------:R-:W-:-:S05]  /*8e00*/  @P6 LEA R32, R36, R33, 0x2 ;  /* 0x0000002124206211 */ /* 0x000fca00078e10ff */
[----:B------:R-:W0:Y:S02]  /*8e10*/  @P6 LDS R33, [R32+0xa28] ;  /* 0x000a280020216984 */ /* 0x000e240000000800 */
[----:B0-----:R-:W-:-:S04]  /*8e20*/  @P6 FMUL R33, R94, R33 ;  /* 0x000000215e216220 */ /* 0x001fc80000400000 */
[----:B-----5:R-:W-:-:S07]  /*8e30*/  @P6 FFMA R97, R26, R97, R33 ;  /* 0x000000611a616223 */ /* 0x020fce0000000021 */
.L_x_302:
[----:B------:R-:W-:Y:S05]  /*8e40*/  BSYNC.RECONVERGENT B4 ;  /* 0x0000000000047941 */ /* 0x000fea0003800200 */
.L_x_301:
[----:B-----5:R0:W-:Y:S02]  /*8e50*/  STL [R22], R97 ;  /* 0x0000006116007387 */ /* 0x0201e40000100800 */
.L_x_296:
[----:B------:R-:W-:Y:S05]  /*8e60*/  BSYNC.RECONVERGENT B3 ;  /* 0x0000000000037941 */ /* 0x000fea0003800200 */
.L_x_295:
        /* <DEDUP_REMOVED lines=12> */
.L_x_312:
[C---:B------:R-:W-:Y:S02]  /*8f30*/  LEA R94, R99.reuse, R98, 0x2 ;  /* 0x00000062635e7211 */ /* 0x040fe400078e10ff */
[----:B------:R-:W-:-:S03]  /*8f40*/  IADD3 R99, PT, PT, R99, 0x8, RZ ;  /* 0x0000000863637810 */ /* 0x000fc60007ffe0ff */
[----:B------:R-:W0:Y:S01]  /*8f50*/  LDS R96, [R94+0xb2c] ;  /* 0x000b2c005e607984 */ /* 0x000e220000000800 */
[----:B------:R-:W-:-:S03]  /*8f60*/  ISETP.NE.AND P6, PT, R99, R40, PT ;  /* 0x000000286300720c */ /* 0x000fc60003fc5270 */
[----:B------:R-:W2:Y:S04]  /*8f70*/  LDS.128 R32, [R94+0xb30] ;  /* 0x000b30005e207984 */ /* 0x000ea80000000c00 */
[----:B-1----:R-:W1:Y:S01]  /*8f80*/  LDS.128 R36, [R94+0xb40] ;  /* 0x000b40005e247984 */ /* 0x002e620000000c00 */
[C---:B0-----:R-:W-:Y:S01]  /*8f90*/  FMUL R101, R95.reuse, R96 ;  /* 0x000000605f657220 */ /* 0x041fe20000400000 */
[----:B--2---:R-:W-:-:S03]  /*8fa0*/  FMUL R32, R95, R32 ;  /* 0x000000205f207220 */ /* 0x004fc60000400000 */
        /* <DEDUP_REMOVED lines=16> */
.L_x_311:
[----:B------:R-:W-:-:S07]  /*90b0*/  MOV R34, R40 ;  /* 0x0000002800227202 */ /* 0x000fce0000000f00 */
.L_x_310:
[----:B------:R-:W-:Y:S05]  /*90c0*/  BSYNC.RECONVERGENT B4 ;  /* 0x0000000000047941 */ /* 0x000fea0003800200 */
.L_x_309:
        /* <DEDUP_REMOVED lines=21> */
.L_x_316:
[----:B------:R-:W-:Y:S05]  /*9220*/  BSYNC.RECONVERGENT B5 ;  /* 0x0000000000057941 */ /* 0x000fea0003800200 */
.L_x_315:
        /* <DEDUP_REMOVED lines=15> */
.L_x_318:
[----:B------:R-:W-:Y:S05]  /*9320*/  BSYNC.RECONVERGENT B5 ;  /* 0x0000000000057941 */ /* 0x000fea0003800200 */
.L_x_317:
[----:B------:R-:W-:-:S13]  /*9330*/  ISETP.NE.AND P6, PT, R30, RZ, PT ;  /* 0x000000ff1e00720c */ /* 0x000fda0003fc5270 */
[----:B------:R-:W-:-:S05]  /*9340*/  @P6 VIADD R33, R25, 0x4100 ;  /* 0x0000410019216836 */ /* 0x000fca0000000000 */
[----:B------:R-:W-:-:S04]  /*9350*/  @P6 LEA R33, R24, R33, 0x18 ;  /* 0x0000002118216211 */ /* 0x000fc800078ec0ff */
[----:B------:R-:W-:-:S06]  /*9360*/  @P6 LEA R32, R34, R33, 0x2 ;  /* 0x0000002122206211 */ /* 0x000fcc00078e10ff */
[----:B------:R-:W0:Y:S02]  /*9370*/  @P6 LDS R32, [R32+0xb2c] ;  /* 0x000b2c0020206984 */ /* 0x000e240000000800 */
[----:B0-----:R-:W-:-:S04]  /*9380*/  @P6 FMUL R95, R95, R32 ;  /* 0x000000205f5f6220 */ /* 0x001fc80000400000 */
[----:B-----5:R-:W-:-:S07]  /*9390*/  @P6 FFMA R97, R26, R97, R95 ;  /* 0x000000611a616223 */ /* 0x020fce000000005f */
.L_x_314:
[----:B------:R-:W-:Y:S05]  /*93a0*/  BSYNC.RECONVERGENT B4 ;  /* 0x0000000000047941 */ /* 0x000fea0003800200 */
.L_x_313:
[----:B-----5:R0:W-:Y:S02]  /*93b0*/  STL [R22], R97 ;  /* 0x0000006116007387 */ /* 0x0201e40000100800 */
.L_x_308:
[----:B------:R-:W-:Y:S05]  /*93c0*/  BSYNC.RECONVERGENT B3 ;  /* 0x0000000000037941 */ /* 0x000fea0003800200 */
.L_x_307:
        /* <DEDUP_REMOVED lines=13> */
.L_x_324:
        /* <DEDUP_REMOVED lines=23> */
.L_x_323:
[----:B------:R-:W-:-:S07]  /*9610*/  MOV R36, R40 ;  /* 0x0000002800247202 */ /* 0x000fce0000000f00 */
.L_x_322:
[----:B------:R-:W-:Y:S05]  /*9620*/  BSYNC.RECONVERGENT B4 ;  /* 0x0000000000047941 */ /* 0x000fea0003800200 */
.L_x_321:
        /* <DEDUP_REMOVED lines=20> */
.L_x_328:
[----:B------:R-:W-:Y:S05]  /*9770*/  BSYNC.RECONVERGENT B5 ;  /* 0x0000000000057941 */ /* 0x000fea0003800200 */
.L_x_327:
        /* <DEDUP_REMOVED lines=14> */
.L_x_330:
[----:B------:R-:W-:Y:S05]  /*9860*/  BSYNC.RECONVERGENT B5 ;  /* 0x0000000000057941 */ /* 0x000fea0003800200 */
.L_x_329:
[----:B------:R-:W-:-:S13]  /*9870*/  ISETP.NE.AND P6, PT, R30, RZ, PT ;  /* 0x000000ff1e00720c */ /* 0x000fda0003fc5270 */
[----:B------:R-:W-:-:S04]  /*9880*/  @P6 IADD3 R33, PT, PT, R25, 0x4100, RZ ;  /* 0x0000410019216810 */ /* 0x000fc80007ffe0ff */
[----:B------:R-:W-:-:S04]  /*9890*/  @P6 LEA R33, R24, R33, 0x18 ;  /* 0x0000002118216211 */ /* 0x000fc800078ec0ff */
[----:B------:R-:W-:-:S06]  /*98a0*/  @P6 LEA R32, R36, R33, 0x2 ;  /* 0x0000002124206211 */ /* 0x000fcc00078e10ff */
[----:B------:R-:W0:Y:S02]  /*98b0*/  @P6 LDS R32, [R32+0xc30] ;  /* 0x000c300020206984 */ /* 0x000e240000000800 */
[----:B0-----:R-:W-:-:S04]  /*98c0*/  @P6 FMUL R93, R93, R32 ;  /* 0x000000205d5d6220 */ /* 0x001fc80000400000 */
[----:B-----5:R-:W-:-:S07]  /*98d0*/  @P6 FFMA R95, R26, R95, R93 ;  /* 0x0000005f1a5f6223 */ /* 0x020fce000000005d */
.L_x_326:
[----:B------:R-:W-:Y:S05]  /*98e0*/  BSYNC.RECONVERGENT B4 ;  /* 0x0000000000047941 */ /* 0x000fea0003800200 */
.L_x_325:
[----:B-----5:R0:W-:Y:S02]  /*98f0*/  STL [R22], R95 ;  /* 0x0000005f16007387 */ /* 0x0201e40000100800 */
.L_x_320:
[----:B------:R-:W-:Y:S05]  /*9900*/  BSYNC.RECONVERGENT B3 ;  /* 0x0000000000037941 */ /* 0x000fea0003800200 */
.L_x_319:
        /* <DEDUP_REMOVED lines=13> */
.L_x_336:
        /* <DEDUP_REMOVED lines=24> */
.L_x_335:
[----:B------:R-:W-:-:S07]  /*9b60*/  MOV R34, R40 ;  /* 0x0000002800227202 */ /* 0x000fce0000000f00 */
.L_x_334:
[----:B------:R-:W-:Y:S05]  /*9b70*/  BSYNC.RECONVERGENT B4 ;  /* 0x0000000000047941 */ /* 0x000fea0003800200 */
.L_x_333:
[----:B------:R-:W-:Y:S01]  /*9b80*/  ISETP.NE.AND P6, PT, R47, RZ, PT ;  /* 0x000000ff2f00720c */ /* 0x000fe20003fc5270 */
[----:B------:R-:W-:-:S12]  /*9b90*/  BSSY.RECONVERGENT B4, `(.L_x_337) ;  /* 0x000002c000047945 */ /* 0x000fd80003800200 */
[----:B------:R-:W-:Y:S05]  /*9ba0*/  @!P6 BRA `(.L_x_338) ;  /* 0x0000000000a8e947 */ /* 0x000fea0003800000 */
[----:B------:R-:W-:Y:S01]  /*9bb0*/  ISETP.GE.U32.AND P6, PT, R46, 0x3, PT ;  /* 0x000000032e00780c */ /* 0x000fe20003fc6070 */
[----:B------:R-:W-:-:S12]  /*9bc0*/  BSSY.RECONVERGENT B5, `(.L_x_339) ;  /* 0x0000011000057945 */ /* 0x000fd80003800200 */
[----:B------:R-:W-:Y:S05]  /*9bd0*/  @!P6 BRA `(.L_x_340) ;  /* 0x00000000003ce947 */ /* 0x000fea0003800000 */
[----:B------:R-:W-:-:S04]  /*9be0*/  IADD3 R33, PT, PT, R25, 0x4100, RZ ;  /* 0x0000410019217810 */ /* 0x000fc80007ffe0ff */
[----:B------:R-:W-:-:S05]  /*9bf0*/  LEA R33, R24, R33, 0x18 ;  /* 0x0000002118217211 */ /* 0x000fca00078ec0ff */
[C---:B------:R-:W-:Y:S01]  /*9c00*/  IMAD R35, R34.reuse, 0x4, R33 ;  /* 0x0000000422237824 */ /* 0x040fe200078e0221 */
[----:B------:R-:W-:-:S04]  /*9c10*/  IADD3 R34, PT, PT, R34, 0x4, RZ ;  /* 0x0000000422227810 */ /* 0x000fc80007ffe0ff */
        /* <DEDUP_REMOVED lines=11> */
.L_x_340:
[----:B------:R-:W-:Y:S05]  /*9cd0*/  BSYNC.RECONVERGENT B5 ;  /* 0x0000000000057941 */ /* 0x000fea0003800200 */
.L_x_339:
        /* <DEDUP_REMOVED lines=15> */
.L_x_342:
[----:B------:R-:W-:Y:S05]  /*9dd0*/  BSYNC.RECONVERGENT B5 ;  /* 0x0000000000057941 */ /* 0x000fea0003800200 */
.L_x_341:
[----:B------:R-:W-:-:S13]  /*9de0*/  ISETP.NE.AND P6, PT, R30, RZ, PT ;  /* 0x000000ff1e00720c */ /* 0x000fda0003fc5270 */
[----:B------:R-:W-:-:S04]  /*9df0*/  @P6 IADD3 R33, PT, PT, R25, 0x4100, RZ ;  /* 0x0000410019216810 */ /* 0x000fc80007ffe0ff */
[----:B------:R-:W-:-:S04]  /*9e00*/  @P6 LEA R33, R24, R33, 0x18 ;  /* 0x0000002118216211 */ /* 0x000fc800078ec0ff */
[----:B------:R-:W-:-:S05]  /*9e10*/  @P6 LEA R32, R34, R33, 0x2 ;  /* 0x0000002122206211 */ /* 0x000fca00078e10ff */
[----:B------:R-:W0:Y:S02]  /*9e20*/  @P6 LDS R33, [R32+0xd34] ;  /* 0x000d340020216984 */ /* 0x000e240000000800 */
[----:B0-----:R-:W-:-:S04]  /*9e30*/  @P6 FMUL R33, R92, R33 ;  /* 0x000000215c216220 */ /* 0x001fc80000400000 */
[----:B-----5:R-:W-:-:S07]  /*9e40*/  @P6 FFMA R93, R26, R93, R33 ;  /* 0x0000005d1a5d6223 */ /* 0x020fce0000000021 */
.L_x_338:
[----:B------:R-:W-:Y:S05]  /*9e50*/  BSYNC.RECONVERGENT B4 ;  /* 0x0000000000047941 */ /* 0x000fea0003800200 */
.L_x_337:
[----:B-----5:R0:W-:Y:S02]  /*9e60*/  STL [R22], R93 ;  /* 0x0000005d16007387 */ /* 0x0201e40000100800 */
.L_x_332:
[----:B------:R-:W-:Y:S05]  /*9e70*/  BSYNC.RECONVERGENT B3 ;  /* 0x0000000000037941 */ /* 0x000fea0003800200 */
.L_x_331:
[----:B------:R-:W-:Y:S01]  /*9e80*/  IADD3 R33, PT, PT, R23, 0xe, RZ ;  /* 0x0000000e17217810 */ /* 0x000fe20007ffe0ff */
[----:B------:R-:W-:Y:S03]  /*9e90*/  BSSY.RECONVERGENT B3, `(.L_x_343) ;  /* 0x0000053000037945 */ /* 0x000fe60003800200 */
[----:B------:R-:W-:-:S13]  /*9ea0*/  ISETP.GE.U32.AND P6, PT, R33, R90, PT ;  /* 0x0000005a2100720c */ /* 0x000fda0003fc6070 */
        /* <DEDUP_REMOVED lines=10> */
.L_x_348:
        /* <DEDUP_REMOVED lines=8> */
[C---:B-----5:R-:W-:Y:S01]  /*9fd0*/  FFMA R97, R26.reuse, R93, R97 ;  /* 0x0000005d1a617223 */ /* 0x060fe20000000061 */
[C---:B-1----:R-:W-:Y:S01]  /*9fe0*/  FMUL R32, R91.reuse, R32 ;  /* 0x000000205b207220 */ /* 0x042fe20000400000 */
[C---:B------:R-:W-:Y:S02]  /*9ff0*/  FMUL R34, R91.reuse, R34 ;  /* 0x000000225b227220 */ /* 0x040fe40000400000 */
[C---:B------:R-:W-:Y:S01]  /*a000*/  FFMA R97, R26.reuse, R97, R36 ;  /* 0x000000611a617223 */ /* 0x040fe20000000024 */
[C---:B------:R-:W-:Y:S01]  /*a010*/  FMUL R36, R91.reuse, R33 ;  /* 0x000000215b247220 */ /* 0x040fe20000400000 */
[C---:B--2---:R-:W-:Y:S02]  /*a020*/  FMUL R38, R91.reuse, R38 ;  /* 0x000000265b267220 */ /* 0x044fe40000400000 */
        /* <DEDUP_REMOVED lines=10> */
.L_x_347:
[----:B------:R-:W-:-:S07]  /*a0d0*/  MOV R36, R40 ;  /* 0x0000002800247202 */ /* 0x000fce0000000f00 */
.L_x_346:
[----:B------:R-:W-:Y:S05]  /*a0e0*/  BSYNC.RECONVERGENT B4 ;  /* 0x0000000000047941 */ /* 0x000fea0003800200 */
.L_x_345:
        /* <DEDUP_REMOVED lines=20> */
.L_x_352:
[----:B------:R-:W-:Y:S05]  /*a230*/  BSYNC.RECONVERGENT B5 ;  /* 0x0000000000057941 */ /* 0x000fea0003800200 */
.L_x_351:
        /* <DEDUP_REMOVED lines=14> */
.L_x_354:
[----:B------:R-:W-:Y:S05]  /*a320*/  BSYNC.RECONVERGENT B5 ;  /* 0x0000000000057941 */ /* 0x000fea0003800200 */
.L_x_353:
[----:B------:R-:W-:-:S13]  /*a330*/  ISETP.NE.AND P6, PT, R30, RZ, PT ;  /* 0x000000ff1e00720c */ /* 0x000fda0003fc5270 */
[----:B------:R-:W-:-:S04]  /*a340*/  @P6 IADD3 R33, PT, PT, R25, 0x4100, RZ ;  /* 0x0000410019216810 */ /* 0x000fc80007ffe0ff */
[----:B------:R-:W-:-:S04]  /*a350*/  @P6 LEA R33, R24, R33, 0x18 ;  /* 0x0000002118216211 */ /* 0x000fc800078ec0ff */
[----:B------:R-:W-:-:S06]  /*a360*/  @P6 LEA R32, R36, R33, 0x2 ;  /* 0x0000002124206211 */ /* 0x000fcc00078e10ff */
[----:B------:R-:W0:Y:S02]  /*a370*/  @P6 LDS R32, [R32+0xe38] ;  /* 0x000e380020206984 */ /* 0x000e240000000800 */
[----:B0-----:R-:W-:-:S04]  /*a380*/  @P6 FMUL R91, R91, R32 ;  /* 0x000000205b5b6220 */ /* 0x001fc80000400000 */
[----:B-----5:R-:W-:-:S07]  /*a390*/  @P6 FFMA R93, R26, R93, R91 ;  /* 0x0000005d1a5d6223 */ /* 0x020fce000000005b */
.L_x_350:
[----:B------:R-:W-:Y:S05]  /*a3a0*/  BSYNC.RECONVERGENT B4 ;  /* 0x0000000000047941 */ /* 0x000fea0003800200 */
.L_x_349:
[----:B-----5:R0:W-:Y:S02]  /*a3b0*/  STL [R22], R93 ;  /* 0x0000005d16007387 */ /* 0x0201e40000100800 */
.L_x_344:
[----:B------:R-:W-:Y:S05]  /*a3c0*/  BSYNC.RECONVERGENT B3 ;  /* 0x0000000000037941 */ /* 0x000fea0003800200 */
.L_x_343:
        /* <DEDUP_REMOVED lines=11> */
[----:B------:R-:W-:Y:S02]  /*a480*/  IMAD.MOV.U32 R93, RZ, RZ, RZ ;  /* 0x000000ffff5d7224 */ /* 0x000fe400078e00ff */
[----:B------:R-:W-:-:S07]  /*a490*/  LEA R94, R24, R33, 0x18 ;  /* 0x00000021185e7211 */ /* 0x000fce00078ec0ff */
.L_x_360:
        /* <DEDUP_REMOVED lines=24> */
.L_x_359:
[----:B------:R-:W-:-:S07]  /*a620*/  MOV R34, R40 ;  /* 0x0000002800227202 */ /* 0x000fce0000000f00 */
.L_x_358:
[----:B------:R-:W-:Y:S05]  /*a630*/  BSYNC.RECONVERGENT B4 ;  /* 0x0000000000047941 */ /* 0x000fea0003800200 */
.L_x_357:
        /* <DEDUP_REMOVED lines=21> */
.L_x_364:
[----:B------:R-:W-:Y:S05]  /*a790*/  BSYNC.RECONVERGENT B5 ;  /* 0x0000000000057941 */ /* 0x000fea0003800200 */
.L_x_363:
        /* <DEDUP_REMOVED lines=15> */
.L_x_366:
[----:B------:R-:W-:Y:S05]  /*a890*/  BSYNC.RECONVERGENT B5 ;  /* 0x0000000000057941 */ /* 0x000fea0003800200 */
.L_x_365:
[----:B------:R-:W-:-:S13]  /*a8a0*/  ISETP.NE.AND P6, PT, R30, RZ, PT ;  /* 0x000000ff1e00720c */ /* 0x000fda0003fc5270 */
[----:B------:R-:W-:-:S04]  /*a8b0*/  @P6 IADD3 R33, PT, PT, R25, 0x4100, RZ ;  /* 0x0000410019216810 */ /* 0x000fc80007ffe0ff */
[----:B------:R-:W-:-:S04]  /*a8c0*/  @P6 LEA R33, R24, R33, 0x18 ;  /* 0x0000002118216211 */ /* 0x000fc800078ec0ff */
[----:B------:R-:W-:-:S06]  /*a8d0*/  @P6 LEA R32, R34, R33, 0x2 ;  /* 0x0000002122206211 */ /* 0x000fcc00078e10ff */
[----:B------:R-:W0:Y:S02]  /*a8e0*/  @P6 LDS R32, [R32+0xf3c] ;  /* 0x000f3c0020206984 */ /* 0x000e240000000800 */
[----:B0-----:R-:W-:-:S04]  /*a8f0*/  @P6 FMUL R89, R89, R32 ;  /* 0x0000002059596220 */ /* 0x001fc80000400000 */
[----:B-----5:R-:W-:-:S07]  /*a900*/  @P6 FFMA R91, R26, R91, R89 ;  /* 0x0000005b1a5b6223 */ /* 0x020fce0000000059 */
.L_x_362:
[----:B------:R-:W-:Y:S05]  /*a910*/  BSYNC.RECONVERGENT B4 ;  /* 0x0000000000047941 */ /* 0x000fea0003800200 */
.L_x_361:
[----:B-----5:R0:W-:Y:S02]  /*a920*/  STL [R22], R91 ;  /* 0x0000005b16007387 */ /* 0x0201e40000100800 */
.L_x_356:
[----:B------:R-:W-:Y:S05]  /*a930*/  BSYNC.RECONVERGENT B3 ;  /* 0x0000000000037941 */ /* 0x000fea0003800200 */
.L_x_355:
        /* <DEDUP_REMOVED lines=12> */
.L_x_372:
        /* <DEDUP_REMOVED lines=23> */
.L_x_371:
[----:B------:R-:W-:-:S07]  /*ab70*/  MOV R36, R40 ;  /* 0x0000002800247202 */ /* 0x000fce0000000f00 */
.L_x_370:
[----:B------:R-:W-:Y:S05]  /*ab80*/  BSYNC.RECONVERGENT B4 ;  /* 0x0000000000047941 */ /* 0x000fea0003800200 */
.L_x_369:
        /* <DEDUP_REMOVED lines=20> */
.L_x_376:
[----:B------:R-:W-:Y:S05]  /*acd0*/  BSYNC.RECONVERGENT B5 ;  /* 0x0000000000057941 */ /* 0x000fea0003800200 */
.L_x_375:
        /* <DEDUP_REMOVED lines=14> */
.L_x_378:
[----:B------:R-:W-:Y:S05]  /*adc0*/  BSYNC.RECONVERGENT B5 ;  /* 0x0000000000057941 */ /* 0x000fea0003800200 */
.L_x_377:
[----:B------:R-:W-:-:S13]  /*add0*/  ISETP.NE.AND P6, PT, R30, RZ, PT ;  /* 0x000000ff1e00720c */ /* 0x000fda0003fc5270 */
[----:B------:R-:W-:-:S04]  /*ade0*/  @P6 IADD3 R33, PT, PT, R25, 0x4100, RZ ;  /* 0x0000410019216810 */ /* 0x000fc80007ffe0ff */
[----:B------:R-:W-:-:S05]  /*adf0*/  @P6 LEA R33, R24, R33, 0x18 ;  /* 0x0000002118216211 */ /* 0x000fca00078ec0ff */
[----:B------:R-:W-:-:S06]  /*ae00*/  @P6 IMAD R32, R36, 0x4, R33 ;  /* 0x0000000424206824 */ /* 0x000fcc00078e0221 */
[----:B------:R-:W0:Y:S02]  /*ae10*/  @P6 LDS R32, [R32+0x1040] ;  /* 0x0010400020206984 */ /* 0x000e240000000800 */
[----:B0-----:R-:W-:-:S04]  /*ae20*/  @P6 FMUL R87, R87, R32 ;  /* 0x0000002057576220 */ /* 0x001fc80000400000 */
[----:B-----5:R-:W-:-:S07]  /*ae30*/  @P6 FFMA R89, R26, R89, R87 ;  /* 0x000000591a596223 */ /* 0x020fce0000000057 */
.L_x_374:
[----:B------:R-:W-:Y:S05]  /*ae40*/  BSYNC.RECONVERGENT B4 ;  /* 0x0000000000047941 */ /* 0x000fea0003800200 */
.L_x_373:
[----:B-----5:R0:W-:Y:S02]  /*ae50*/  STL [R22], R89 ;  /* 0x0000005916007387 */ /* 0x0201e40000100800 */
.L_x_368:
[----:B------:R-:W-:Y:S05]  /*ae60*/  BSYNC.RECONVERGENT B3 ;  /* 0x0000000000037941 */ /* 0x000fea0003800200 */
.L_x_367:
        /* <DEDUP_REMOVED lines=12> */
.L_x_384:
        /* <DEDUP_REMOVED lines=24> */
.L_x_383:
[----:B------:R-:W-:-:S07]  /*b0b0*/  MOV R34, R40 ;  /* 0x0000002800227202 */ /* 0x000fce0000000f00 */
.L_x_382:
[----:B------:R-:W-:Y:S05]  /*b0c0*/  BSYNC.RECONVERGENT B4 ;  /* 0x0000000000047941 */ /* 0x000fea0003800200 */
.L_x_381:
        /* <DEDUP_REMOVED lines=21> */
.L_x_388:
[----:B------:R-:W-:Y:S05]  /*b220*/  BSYNC.RECONVERGENT B5 ;  /* 0x0000000000057941 */ /* 0x000fea0003800200 */
.L_x_387:
        /* <DEDUP_REMOVED lines=15> */
.L_x_390:
[----:B------:R-:W-:Y:S05]  /*b320*/  BSYNC.RECONVERGENT B5 ;  /* 0x0000000000057941 */ /* 0x000fea0003800200 */
.L_x_389:
[----:B------:R-:W-:-:S13]  /*b330*/  ISETP.NE.AND P6, PT, R30, RZ, PT ;  /* 0x000000ff1e00720c */ /* 0x000fda0003fc5270 */
[----:B------:R-:W-:-:S04]  /*b340*/  @P6 IADD3 R33, PT, PT, R25, 0x4100, RZ ;  /* 0x0000410019216810 */ /* 0x000fc80007ffe0ff */
[----:B------:R-:W-:-:S04]  /*b350*/  @P6 LEA R33, R24, R33, 0x18 ;  /* 0x0000002118216211 */ /* 0x000fc800078ec0ff */
[----:B------:R-:W-:-:S05]  /*b360*/  @P6 LEA R32, R34, R33, 0x2 ;  /* 0x0000002122206211 */ /* 0x000fca00078e10ff */
[----:B------:R-:W0:Y:S02]  /*b370*/  @P6 LDS R33, [R32+0x1144] ;  /* 0x0011440020216984 */ /* 0x000e240000000800 */
[----:B0-----:R-:W-:-:S04]  /*b380*/  @P6 FMUL R33, R88, R33 ;  /* 0x0000002158216220 */ /* 0x001fc80000400000 */
[----:B-----5:R-:W-:-:S07]  /*b390*/  @P6 FFMA R87, R26, R87, R33 ;  /* 0x000000571a576223 */ /* 0x020fce0000000021 */
.L_x_386:
[----:B------:R-:W-:Y:S05]  /*b3a0*/  BSYNC.RECONVERGENT B4 ;  /* 0x0000000000047941 */ /* 0x000fea0003800200 */
.L_x_385:
[----:B-----5:R0:W-:Y:S02]  /*b3b0*/  STL [R22], R87 ;  /* 0x0000005716007387 */ /* 0x0201e40000100800 */
.L_x_380:
[----:B------:R-:W-:Y:S05]  /*b3c0*/  BSYNC.RECONVERGENT B3 ;  /* 0x0000000000037941 */ /* 0x000fea0003800200 */
.L_x_379:
        /* <DEDUP_REMOVED lines=12> */
.L_x_396:
        /* <DEDUP_REMOVED lines=24> */
.L_x_395:
[----:B------:R-:W-:-:S07]  /*b610*/  MOV R36, R40 ;  /* 0x0000002800247202 */ /* 0x000fce0000000f00 */
.L_x_394:
[----:B------:R-:W-:Y:S05]  /*b620*/  BSYNC.RECONVERGENT B4 ;  /* 0x0000000000047941 */ /* 0x000fea0003800200 */
.L_x_393:
        /* <DEDUP_REMOVED lines=20> */
.L_x_400:
[----:B------:R-:W-:Y:S05]  /*b770*/  BSYNC.RECONVERGENT B5 ;  /* 0x0000000000057941 */ /* 0x000fea0003800200 */
.L_x_399:
[----:B------:R-:W-:-:S13]  /*b780*/  ISETP.NE.AND P6, PT, R45, RZ, PT ;  /* 0x000000ff2d00720c */ /* 0x000fda0003fc5270 */
[----:B------:R-:W-:Y:S05]  /*b790*/  @!P6 BRA `(.L_x_398) ;  /* 0x000000000050e947 */ /* 0x000fea0003800000 */
[----:B------:R-:W-:Y:S01]  /*b7a0*/  ISETP.NE.AND P6, PT, R44, RZ, PT ;  /* 0x000000ff2c00720c */ /* 0x000fe20003fc5270 */
[----:B------:R-:W-:-:S12]  /*b7b0*/  BSSY.RECONVERGENT B5, `(.L_x_401) ;  /* 0x000000b000057945 */ /* 0x000fd80003800200 */
[----:B------:R-:W-:Y:S05]  /*b7c0*/  @!P6 BRA `(.L_x_402) ;  /* 0x000000000024e947 */ /* 0x000fea0003800000 */
[----:B------:R-:W-:-:S04]  /*b7d0*/  IADD3 R33, PT, PT, R25, 0x4100, RZ ;  /* 0x0000410019217810 */ /* 0x000fc80007ffe0ff */
[----:B------:R-:W-:-:S05]  /*b7e0*/  LEA R33, R24, R33, 0x18 ;  /* 0x0000002118217211 */ /* 0x000fca00078ec0ff */
[C---:B------:R-:W-:Y:S01]  /*b7f0*/  IMAD R33, R36.reuse, 0x4, R33 ;  /* 0x0000000424217824 */ /* 0x040fe200078e0221 */
[----:B------:R-:W-:-:S05]  /*b800*/  IADD3 R36, PT, PT, R36, 0x2, RZ ;  /* 0x0000000224247810 */ /* 0x000fca0007ffe0ff */
[----:B------:R-:W0:Y:S02]  /*b810*/  LDS.64 R32, [R33+0x1248] ;  /* 0x0012480021207984 */ /* 0x000e240000000a00 */
[C---:B0-----:R-:W-:Y:S01]  /*b820*/  FMUL R35, R86.reuse, R32 ;  /* 0x0000002056237220 */ /* 0x041fe20000400000 */
[----:B------:R-:W-:-:S03]  /*b830*/  FMUL R32, R86, R33 ;  /* 0x0000002156207220 */ /* 0x000fc60000400000 */
[----:B-----5:R-:W-:-:S04]  /*b840*/  FFMA R35, R26, R87, R35 ;  /* 0x000000571a237223 */ /* 0x020fc80000000023 */
[----:B------:R-:W-:-:S07]  /*b850*/  FFMA R87, R26, R35, R32 ;  /* 0x000000231a577223 */ /* 0x000fce0000000020 */
.L_x_402:
[----:B------:R-:W-:Y:S05]  /*b860*/  BSYNC.RECONVERGENT B5 ;  /* 0x0000000000057941 */ /* 0x000fea0003800200 */
.L_x_401:
[----:B------:R-:W-:-:S13]  /*b870*/  ISETP.NE.AND P6, PT, R30, RZ, PT ;  /* 0x000000ff1e00720c */ /* 0x000fda0003fc5270 */
[----:B------:R-:W-:-:S04]  /*b880*/  @P6 IADD3 R33, PT, PT, R25, 0x4100, RZ ;  /* 0x0000410019216810 */ /* 0x000fc80007ffe0ff */
[----:B------:R-:W-:-:S04]  /*b890*/  @P6 LEA R33, R24, R33, 0x18 ;  /* 0x0000002118216211 */ /* 0x000fc800078ec0ff */
[----:B------:R-:W-:-:S05]  /*b8a0*/  @P6 LEA R32, R36, R33, 0x2 ;  /* 0x0000002124206211 */ /* 0x000fca00078e10ff */
[----:B------:R-:W0:Y:S02]  /*b8b0*/  @P6 LDS R33, [R32+0x1248] ;  /* 0x0012480020216984 */ /* 0x000e240000000800 */
[----:B0-----:R-:W-:-:S04]  /*b8c0*/  @P6 FMUL R33, R86, R33 ;  /* 0x0000002156216220 */ /* 0x001fc80000400000 */
[----:B-----5:R-:W-:-:S07]  /*b8d0*/  @P6 FFMA R87, R26, R87, R33 ;  /* 0x000000571a576223 */ /* 0x020fce0000000021 */
.L_x_398:
[----:B------:R-:W-:Y:S05]  /*b8e0*/  BSYNC.RECONVERGENT B4 ;  /* 0x0000000000047941 */ /* 0x000fea0003800200 */
.L_x_397:
[----:B-----5:R0:W-:Y:S02]  /*b8f0*/  STL [R22], R87 ;  /* 0x0000005716007387 */ /* 0x0201e40000100800 */
.L_x_392:
[----:B------:R-:W-:Y:S05]  /*b900*/  BSYNC.RECONVERGENT B3 ;  /* 0x0000000000037941 */ /* 0x000fea0003800200 */
.L_x_391:
        /* <DEDUP_REMOVED lines=12> */
.L_x_408:
        /* <DEDUP_REMOVED lines=24> */
.L_x_407:
[----:B------:R-:W-:-:S07]  /*bb50*/  MOV R34, R40 ;  /* 0x0000002800227202 */ /* 0x000fce0000000f00 */
.L_x_406:
[----:B------:R-:W-:Y:S05]  /*bb60*/  BSYNC.RECONVERGENT B4 ;  /* 0x0000000000047941 */ /* 0x000fea0003800200 */
.L_x_405:
        /* <DEDUP_REMOVED lines=21> */
.L_x_412:
[----:B------:R-:W-:Y:S05]  /*bcc0*/  BSYNC.RECONVERGENT B5 ;  /* 0x0000000000057941 */ /* 0x000fea0003800200 */
.L_x_411:
        /* <DEDUP_REMOVED lines=15> */
.L_x_414:
[----:B------:R-:W-:Y:S05]  /*bdc0*/  BSYNC.RECONVERGENT B5 ;  /* 0x0000000000057941 */ /* 0x000fea0003800200 */
.L_x_413:
[----:B------:R-:W-:-:S13]  /*bdd0*/  ISETP.NE.AND P6, PT, R30, RZ, PT ;  /* 0x000000ff1e00720c */ /* 0x000fda0003fc5270 */
[----:B------:R-:W-:-:S04]  /*bde0*/  @P6 IADD3 R33, PT, PT, R25, 0x4100, RZ ;  /* 0x0000410019216810 */ /* 0x000fc80007ffe0ff */
[----:B------:R-:W-:-:S04]  /*bdf0*/  @P6 LEA R33, R24, R33, 0x18 ;  /* 0x0000002118216211 */ /* 0x000fc800078ec0ff */
[----:B------:R-:W-:-:S06]  /*be00*/  @P6 LEA R32, R34, R33, 0x2 ;  /* 0x0000002122206211 */ /* 0x000fcc00078e10ff */
[----:B------:R-:W0:Y:S02]  /*be10*/  @P6 LDS R32, [R32+0x134c] ;  /* 0x00134c0020206984 */ /* 0x000e240000000800 */
[----:B0-----:R-:W-:-:S04]  /*be20*/  @P6 FMUL R85, R85, R32 ;  /* 0x0000002055556220 */ /* 0x001fc80000400000 */
[----:B-----5:R-:W-:-:S07]  /*be30*/  @P6 FFMA R87, R26, R87, R85 ;  /* 0x000000571a576223 */ /* 0x020fce0000000055 */
.L_x_410:
[----:B------:R-:W-:Y:S05]  /*be40*/  BSYNC.RECONVERGENT B4 ;  /* 0x0000000000047941 */ /* 0x000fea0003800200 */
.L_x_409:
[----:B-----5:R0:W-:Y:S02]  /*be50*/  STL [R22], R87 ;  /* 0x0000005716007387 */ /* 0x0201e40000100800 */
.L_x_404:
[----:B------:R-:W-:Y:S05]  /*be60*/  BSYNC.RECONVERGENT B3 ;  /* 0x0000000000037941 */ /* 0x000fea0003800200 */
.L_x_403:
        /* <DEDUP_REMOVED lines=12> */
.L_x_420:
        /* <DEDUP_REMOVED lines=23> */
.L_x_419:
[----:B------:R-:W-:-:S07]  /*c0a0*/  MOV R36, R40 ;  /* 0x0000002800247202 */ /* 0x000fce0000000f00 */
.L_x_418:
[----:B------:R-:W-:Y:S05]  /*c0b0*/  BSYNC.RECONVERGENT B4 ;  /* 0x0000000000047941 */ /* 0x000fea0003800200 */
.L_x_417:
        /* <DEDUP_REMOVED lines=8> */
[C---:B-1----:R-:W-:Y:S01]  /*c140*/  IMAD R37, R36.reuse, 0x4, R33 ;  /* 0x0000000424257824 */ /* 0x042fe200078e0221 */
[----:B------:R-:W-:-:S04]  /*c150*/  IADD3 R36, PT, PT, R36, 0x4, RZ ;  /* 0x0000000424247810 */ /* 0x000fc80007ffe0ff */
        /* <DEDUP_REMOVED lines=10> */
.L_x_424:
[----:B------:R-:W-:Y:S05]  /*c200*/  BSYNC.RECONVERGENT B5 ;  /* 0x0000000000057941 */ /* 0x000fea0003800200 */
.L_x_423:
        /* <DEDUP_REMOVED lines=14> */
.L_x_426:
[----:B------:R-:W-:Y:S05]  /*c2f0*/  BSYNC.RECONVERGENT B5 ;  /* 0x0000000000057941 */ /* 0x000fea0003800200 */
.L_x_425:
[----:B------:R-:W-:-:S13]  /*c300*/  ISETP.NE.AND P6, PT, R30, RZ, PT ;  /* 0x000000ff1e00720c */ /* 0x000fda0003fc5270 */
[----:B------:R-:W-:-:S04]  /*c310*/  @P6 IADD3 R33, PT, PT, R25, 0x4100, RZ ;  /* 0x0000410019216810 */ /* 0x000fc80007ffe0ff */
[----:B------:R-:W-:-:S04]  /*c320*/  @P6 LEA R33, R24, R33, 0x18 ;  /* 0x0000002118216211 */ /* 0x000fc800078ec0ff */
[----:B------:R-:W-:-:S06]  /*c330*/  @P6 LEA R32, R36, R33, 0x2 ;  /* 0x0000002124206211 */ /* 0x000fcc00078e10ff */
[----:B------:R-:W0:Y:S02]  /*c340*/  @P6 LDS R32, [R32+0x1450] ;  /* 0x0014500020206984 */ /* 0x000e240000000800 */
[----:B0-----:R-:W-:-:S04]  /*c350*/  @P6 FMUL R83, R83, R32 ;  /* 0x0000002053536220 */ /* 0x001fc80000400000 */
[----:B-----5:R-:W-:-:S07]  /*c360*/  @P6 FFMA R85, R26, R85, R83 ;  /* 0x000000551a556223 */ /* 0x020fce0000000053 */
.L_x_422:
[----:B------:R-:W-:Y:S05]  /*c370*/  BSYNC.RECONVERGENT B4 ;  /* 0x0000000000047941 */ /* 0x000fea0003800200 */
.L_x_421:
[----:B-----5:R0:W-:Y:S02]  /*c380*/  STL [R22], R85 ;  /* 0x0000005516007387 */ /* 0x0201e40000100800 */
.L_x_416:
[----:B------:R-:W-:Y:S05]  /*c390*/  BSYNC.RECONVERGENT B3 ;  /* 0x0000000000037941 */ /* 0x000fea0003800200 */
.L_x_415:
        /* <DEDUP_REMOVED lines=12> */
.L_x_432:
        /* <DEDUP_REMOVED lines=24> */
.L_x_431:
[----:B------:R-:W-:-:S07]  /*c5e0*/  MOV R34, R40 ;  /* 0x0000002800227202 */ /* 0x000fce0000000f00 */
.L_x_430:
[----:B------:R-:W-:Y:S05]  /*c5f0*/  BSYNC.RECONVERGENT B4 ;  /* 0x0000000000047941 */ /* 0x000fea0003800200 */
.L_x_429:
        /* <DEDUP_REMOVED lines=21> */
.L_x_436:
[----:B------:R-:W-:Y:S05]  /*c750*/  BSYNC.RECONVERGENT B5 ;  /* 0x0000000000057941 */ /* 0x000fea0003800200 */
.L_x_435:
        /* <DEDUP_REMOVED lines=15> */
.L_x_438:
[----:B------:R-:W-:Y:S05]  /*c850*/  BSYNC.RECONVERGENT B5 ;  /* 0x0000000000057941 */ /* 0x000fea0003800200 */
.L_x_437:
[----:B------:R-:W-:-:S13]  /*c860*/  ISETP.NE.AND P6, PT, R30, RZ, PT ;  /* 0x000000ff1e00720c */ /* 0x000fda0003fc5270 */
[----:B------:R-:W-:-:S04]  /*c870*/  @P6 IADD3 R33, PT, PT, R25, 0x4100, RZ ;  /* 0x0000410019216810 */ /* 0x000fc80007ffe0ff */
[----:B------:R-:W-:-:S04]  /*c880*/  @P6 LEA R33, R24, R33, 0x18 ;  /* 0x0000002118216211 */ /* 0x000fc800078ec0ff */
[----:B------:R-:W-:-:S05]  /*c890*/  @P6 LEA R32, R34, R33, 0x2 ;  /* 0x0000002122206211 */ /* 0x000fca00078e10ff */
[----:B------:R-:W0:Y:S02]  /*c8a0*/  @P6 LDS R33, [R32+0x1554] ;  /* 0x0015540020216984 */ /* 0x000e240000000800 */
[----:B0-----:R-:W-:-:S04]  /*c8b0*/  @P6 FMUL R33, R84, R33 ;  /* 0x0000002154216220 */ /* 0x001fc80000400000 */
[----:B-----5:R-:W-:-:S07]  /*c8c0*/  @P6 FFMA R83, R26, R83, R33 ;  /* 0x000000531a536223 */ /* 0x020fce0000000021 */
.L_x_434:
[----:B------:R-:W-:Y:S05]  /*c8d0*/  BSYNC.RECONVERGENT B4 ;  /* 0x0000000000047941 */ /* 0x000fea0003800200 */
.L_x_433:
[----:B-----5:R0:W-:Y:S02]  /*c8e0*/  STL [R22], R83 ;  /* 0x0000005316007387 */ /* 0x0201e40000100800 */
.L_x_428:
[----:B------:R-:W-:Y:S05]  /*c8f0*/  BSYNC.RECONVERGENT B3 ;  /* 0x0000000000037941 */ /* 0x000fea0003800200 */
.L_x_427:
        /* <DEDUP_REMOVED lines=12> */
.L_x_444:
[C---:B------:R-:W-:Y:S01]  /*c9c0*/  LEA R84, R85.reuse, R86, 0x2 ;  /* 0x0000005655547211 */ /* 0x040fe200078e10ff */
[----:B------:R-:W-:-:S04]  /*c9d0*/  VIADD R85, R85, 0x8 ;  /* 0x0000000855557836 */ /* 0x000fc80000000000 */
        /* <DEDUP_REMOVED lines=22> */
.L_x_443:
[----:B------:R-:W-:-:S07]  /*cb40*/  MOV R36, R40 ;  /* 0x0000002800247202 */ /* 0x000fce0000000f00 */
.L_x_442:
[----:B------:R-:W-:Y:S05]  /*cb50*/  BSYNC.RECONVERGENT B4 ;  /* 0x0000000000047941 */ /* 0x000fea0003800200 */
.L_x_441:
        /* <DEDUP_REMOVED lines=20> */
.L_x_448:
[----:B------:R-:W-:Y:S05]  /*cca0*/  BSYNC.RECONVERGENT B5 ;  /* 0x0000000000057941 */ /* 0x000fea0003800200 */
.L_x_447:
        /* <DEDUP_REMOVED lines=14> */
.L_x_450:
[----:B------:R-:W-:Y:S05]  /*cd90*/  BSYNC.RECONVERGENT B5 ;  /* 0x0000000000057941 */ /* 0x000fea0003800200 */
.L_x_449:
[----:B------:R-:W-:-:S13]  /*cda0*/  ISETP.NE.AND P6, PT, R30, RZ, PT ;  /* 0x000000ff1e00720c */ /* 0x000fda0003fc5270 */
[----:B------:R-:W-:-:S04]  /*cdb0*/  @P6 IADD3 R33, PT, PT, R25, 0x4100, RZ ;  /* 0x0000410019216810 */ /* 0x000fc80007ffe0ff */
[----:B------:R-:W-:-:S04]  /*cdc0*/  @P6 LEA R33, R24, R33, 0x18 ;  /* 0x0000002118216211 */ /* 0x000fc800078ec0ff */
[----:B------:R-:W-:-:S05]  /*cdd0*/  @P6 LEA R32, R36, R33, 0x2 ;  /* 0x0000002124206211 */ /* 0x000fca00078e10ff */
[----:B------:R-:W0:Y:S02]  /*cde0*/  @P6 LDS R33, [R32+0x1658] ;  /* 0x0016580020216984 */ /* 0x000e240000000800 */
[----:B0-----:R-:W-:-:S04]  /*cdf0*/  @P6 FMUL R33, R82, R33 ;  /* 0x0000002152216220 */ /* 0x001fc80000400000 */
[----:B-----5:R-:W-:-:S07]  /*ce00*/  @P6 FFMA R83, R26, R83, R33 ;  /* 0x000000531a536223 */ /* 0x020fce0000000021 */
.L_x_446:
[----:B------:R-:W-:Y:S05]  /*ce10*/  BSYNC.RECONVERGENT B4 ;  /* 0x0000000000047941 */ /* 0x000fea0003800200 */
.L_x_445:
[----:B-----5:R0:W-:Y:S02]  /*ce20*/  STL [R22], R83 ;  /* 0x0000005316007387 */ /* 0x0201e40000100800 */
.L_x_440:
[----:B------:R-:W-:Y:S05]  /*ce30*/  BSYNC.RECONVERGENT B3 ;  /* 0x0000000000037941 */ /* 0x000fea0003800200 */
.L_x_439:
        /* <DEDUP_REMOVED lines=12> */
.L_x_456:
        /* <DEDUP_REMOVED lines=24> */
.L_x_455:
[----:B------:R-:W-:-:S07]  /*d080*/  MOV R34, R40 ;  /* 0x0000002800227202 */ /* 0x000fce0000000f00 */
.L_x_454:
[----:B------:R-:W-:Y:S05]  /*d090*/  BSYNC.RECONVERGENT B4 ;  /* 0x0000000000047941 */ /* 0x000fea0003800200 */
.L_x_453:
        /* <DEDUP_REMOVED lines=21> */
.L_x_460:
[----:B------:R-:W-:Y:S05]  /*d1f0*/  BSYNC.RECONVERGENT B5 ;  /* 0x0000000000057941 */ /* 0x000fea0003800200 */
.L_x_459:
        /* <DEDUP_REMOVED lines=15> */
.L_x_462:
[----:B------:R-:W-:Y:S05]  /*d2f0*/  BSYNC.RECONVERGENT B5 ;  /* 0x0000000000057941 */ /* 0x000fea0003800200 */
.L_x_461:
[----:B------:R-:W-:-:S13]  /*d300*/  ISETP.NE.AND P6, PT, R30, RZ, PT ;  /* 0x000000ff1e00720c */ /* 0x000fda0003fc5270 */
[----:B------:R-:W-:-:S04]  /*d310*/  @P6 IADD3 R33, PT, PT, R25, 0x4100, RZ ;  /* 0x0000410019216810 */ /* 0x000fc80007ffe0ff */
[----:B------:R-:W-:-:S04]  /*d320*/  @P6 LEA R33, R24, R33, 0x18 ;  /* 0x0000002118216211 */ /* 0x000fc800078ec0ff */
[----:B------:R-:W-:-:S06]  /*d330*/  @P6 LEA R32, R34, R33, 0x2 ;  /* 0x0000002122206211 */ /* 0x000fcc00078e10ff */
[----:B------:R-:W0:Y:S02]  /*d340*/  @P6 LDS R32, [R32+0x175c] ;  /* 0x00175c0020206984 */ /* 0x000e240000000800 */
[----:B0-----:R-:W-:-:S04]  /*d350*/  @P6 FMUL R81, R81, R32 ;  /* 0x0000002051516220 */ /* 0x001fc80000400000 */
[----:B-----5:R-:W-:-:S07]  /*d360*/  @P6 FFMA R83, R26, R83, R81 ;  /* 0x000000531a536223 */ /* 0x020fce0000000051 */
.L_x_458:
[----:B------:R-:W-:Y:S05]  /*d370*/  BSYNC.RECONVERGENT B4 ;  /* 0x0000000000047941 */ /* 0x000fea0003800200 */
.L_x_457:
[----:B-----5:R0:W-:Y:S02]  /*d380*/  STL [R22], R83 ;  /* 0x0000005316007387 */ /* 0x0201e40000100800 */
.L_x_452:
[----:B------:R-:W-:Y:S05]  /*d390*/  BSYNC.RECONVERGENT B3 ;  /* 0x0000000000037941 */ /* 0x000fea0003800200 */
.L_x_451:
        /* <DEDUP_REMOVED lines=12> */
.L_x_468:
        /* <DEDUP_REMOVED lines=23> */
.L_x_467:
[----:B------:R-:W-:-:S07]  /*d5d0*/  MOV R36, R40 ;  /* 0x0000002800247202 */ /* 0x000fce0000000f00 */
.L_x_466:
[----:B------:R-:W-:Y:S05]  /*d5e0*/  BSYNC.RECONVERGENT B4 ;  /* 0x0000000000047941 */ /* 0x000fea0003800200 */
.L_x_465:
        /* <DEDUP_REMOVED lines=20> */
.L_x_472:
[----:B------:R-:W-:Y:S05]  /*d730*/  BSYNC.RECONVERGENT B5 ;  /* 0x0000000000057941 */ /* 0x000fea0003800200 */
.L_x_471:
        /* <DEDUP_REMOVED lines=14> */
.L_x_474:
[----:B------:R-:W-:Y:S05]  /*d820*/  BSYNC.RECONVERGENT B5 ;  /* 0x0000000000057941 */ /* 0x000fea0003800200 */
.L_x_473:
[----:B------:R-:W-:-:S13]  /*d830*/  ISETP.NE.AND P6, PT, R30, RZ, PT ;  /* 0x000000ff1e00720c */ /* 0x000fda0003fc5270 */
[----:B------:R-:W-:-:S04]  /*d840*/  @P6 IADD3 R33, PT, PT, R25, 0x4100, RZ ;  /* 0x0000410019216810 */ /* 0x000fc80007ffe0ff */
[----:B------:R-:W-:-:S04]  /*d850*/  @P6 LEA R33, R24, R33, 0x18 ;  /* 0x0000002118216211 */ /* 0x000fc800078ec0ff */
[----:B------:R-:W-:-:S06]  /*d860*/  @P6 LEA R32, R36, R33, 0x2 ;  /* 0x0000002124206211 */ /* 0x000fcc00078e10ff */
[----:B------:R-:W0:Y:S02]  /*d870*/  @P6 LDS R32, [R32+0x1860] ;  /* 0x0018600020206984 */ /* 0x000e240000000800 */
[----:B0-----:R-:W-:-:S04]  /*d880*/  @P6 FMUL R79, R79, R32 ;  /* 0x000000204f4f6220 */ /* 0x001fc80000400000 */
[----:B-----5:R-:W-:-:S07]  /*d890*/  @P6 FFMA R81, R26, R81, R79 ;  /* 0x000000511a516223 */ /* 0x020fce000000004f */
.L_x_470:
[----:B------:R-:W-:Y:S05]  /*d8a0*/  BSYNC.RECONVERGENT B4 ;  /* 0x0000000000047941 */ /* 0x000fea0003800200 */
.L_x_469:
[----:B-----5:R0:W-:Y:S02]  /*d8b0*/  STL [R22], R81 ;  /* 0x0000005116007387 */ /* 0x0201e40000100800 */
.L_x_464:
[----:B------:R-:W-:Y:S05]  /*d8c0*/  BSYNC.RECONVERGENT B3 ;  /* 0x0000000000037941 */ /* 0x000fea0003800200 */
.L_x_463:
        /* <DEDUP_REMOVED lines=12> */
.L_x_480:
        /* <DEDUP_REMOVED lines=24> */
.L_x_479:
[----:B------:R-:W-:-:S07]  /*db10*/  MOV R34, R40 ;  /* 0x0000002800227202 */ /* 0x000fce0000000f00 */
.L_x_478:
[----:B------:R-:W-:Y:S05]  /*db20*/  BSYNC.RECONVERGENT B4 ;  /* 0x0000000000047941 */ /* 0x000fea0003800200 */
.L_x_477:
        /* <DEDUP_REMOVED lines=21> */
.L_x_484:
[----:B------:R-:W-:Y:S05]  /*dc80*/  BSYNC.RECONVERGENT B5 ;  /* 0x0000000000057941 */ /* 0x000fea0003800200 */
.L_x_483:
        /* <DEDUP_REMOVED lines=15> */
.L_x_486:
[----:B------:R-:W-:Y:S05]  /*dd80*/  BSYNC.RECONVERGENT B5 ;  /* 0x0000000000057941 */ /* 0x000fea0003800200 */
.L_x_485:
[----:B------:R-:W-:-:S13]  /*dd90*/  ISETP.NE.AND P6, PT, R30, RZ, PT ;  /* 0x000000ff1e00720c */ /* 0x000fda0003fc5270 */
[----:B------:R-:W-:-:S05]  /*dda0*/  @P6 VIADD R33, R25, 0x4100 ;  /* 0x0000410019216836 */ /* 0x000fca0000000000 */
[----:B------:R-:W-:-:S04]  /*ddb0*/  @P6 LEA R33, R24, R33, 0x18 ;  /* 0x0000002118216211 */ /* 0x000fc800078ec0ff */
[----:B------:R-:W-:-:S05]  /*ddc0*/  @P6 LEA R32, R34, R33, 0x2 ;  /* 0x0000002122206211 */ /* 0x000fca00078e10ff */
[----:B------:R-:W0:Y:S02]  /*ddd0*/  @P6 LDS R33, [R32+0x1964] ;  /* 0x0019640020216984 */ /* 0x000e240000000800 */
[----:B0-----:R-:W-:-:S04]  /*dde0*/  @P6 FMUL R33, R80, R33 ;  /* 0x0000002150216220 */ /* 0x001fc80000400000 */
[----:B-----5:R-:W-:-:S07]  /*ddf0*/  @P6 FFMA R79, R26, R79, R33 ;  /* 0x0000004f1a4f6223 */ /* 0x020fce0000000021 */
.L_x_482:
[----:B------:R-:W-:Y:S05]  /*de00*/  BSYNC.RECONVERGENT B4 ;  /* 0x0000000000047941 */ /* 0x000fea0003800200 */
.L_x_481:
[----:B-----5:R0:W-:Y:S02]  /*de10*/  STL [R22], R79 ;  /* 0x0000004f16007387 */ /* 0x0201e40000100800 */
.L_x_476:
[----:B------:R-:W-:Y:S05]  /*de20*/  BSYNC.RECONVERGENT B3 ;  /* 0x0000000000037941 */ /* 0x000fea0003800200 */
.L_x_475:
[----:B------:R-:W-:Y:S04]  /*de30*/  BSSY.RECONVERGENT B3, `(.L_x_487) ;  /* 0x0000052000037945 */ /* 0x000fe80003800200 */
        /* <DEDUP_REMOVED lines=10> */
.L_x_492:
        /* <DEDUP_REMOVED lines=24> */
.L_x_491:
[----:B------:R-:W-:-:S07]  /*e060*/  MOV R36, R40 ;  /* 0x0000002800247202 */ /* 0x000fce0000000f00 */
.L_x_490:
[----:B------:R-:W-:Y:S05]  /*e070*/  BSYNC.RECONVERGENT B4 ;  /* 0x0000000000047941 */ /* 0x000fea0003800200 */
.L_x_489:
        /* <DEDUP_REMOVED lines=20> */
.L_x_496:
[----:B------:R-:W-:Y:S05]  /*e1c0*/  BSYNC.RECONVERGENT B5 ;  /* 0x0000000000057941 */ /* 0x000fea0003800200 */
.L_x_495:
        /* <DEDUP_REMOVED lines=14> */
.L_x_498:
[----:B------:R-:W-:Y:S05]  /*e2b0*/  BSYNC.RECONVERGENT B5 ;  /* 0x0000000000057941 */ /* 0x000fea0003800200 */
.L_x_497:
[----:B------:R-:W-:-:S13]  /*e2c0*/  ISETP.NE.AND P6, PT, R30, RZ, PT ;  /* 0x000000ff1e00720c */ /* 0x000fda0003fc5270 */
[----:B------:R-:W-:-:S04]  /*e2d0*/  @P6 IADD3 R33, PT, PT, R25, 0x4100, RZ ;  /* 0x0000410019216810 */ /* 0x000fc80007ffe0ff */
[----:B------:R-:W-:-:S04]  /*e2e0*/  @P6 LEA R33, R24, R33, 0x18 ;  /* 0x0000002118216211 */ /* 0x000fc800078ec0ff */
[----:B------:R-:W-:-:S05]  /*e2f0*/  @P6 LEA R32, R36, R33, 0x2 ;  /* 0x0000002124206211 */ /* 0x000fca00078e10ff */
[----:B------:R-:W0:Y:S02]  /*e300*/  @P6 LDS R33, [R32+0x1a68] ;  /* 0x001a680020216984 */ /* 0x000e240000000800 */
[----:B0-----:R-:W-:-:S04]  /*e310*/  @P6 FMUL R33, R78, R33 ;  /* 0x000000214e216220 */ /* 0x001fc80000400000 */
[----:B-----5:R-:W-:-:S07]  /*e320*/  @P6 FFMA R79, R26, R79, R33 ;  /* 0x0000004f1a4f6223 */ /* 0x020fce0000000021 */
.L_x_494:
[----:B------:R-:W-:Y:S05]  /*e330*/  BSYNC.RECONVERGENT B4 ;  /* 0x0000000000047941 */ /* 0x000fea0003800200 */
.L_x_493:
[----:B-----5:R0:W-:Y:S02]  /*e340*/  STL [R22], R79 ;  /* 0x0000004f16007387 */ /* 0x0201e40000100800 */
.L_x_488:
[----:B------:R-:W-:Y:S05]  /*e350*/  BSYNC.RECONVERGENT B3 ;  /* 0x0000000000037941 */ /* 0x000fea0003800200 */
.L_x_487:
        /* <DEDUP_REMOVED lines=11> */
.L_x_504:
        /* <DEDUP_REMOVED lines=24> */
.L_x_503:
[----:B------:R-:W-:-:S07]  /*e590*/  MOV R34, R40 ;  /* 0x0000002800227202 */ /* 0x000fce0000000f00 */
.L_x_502:
[----:B------:R-:W-:Y:S05]  /*e5a0*/  BSYNC.RECONVERGENT B4 ;  /* 0x0000000000047941 */ /* 0x000fea0003800200 */
.L_x_501:
        /* <DEDUP_REMOVED lines=21> */
.L_x_508:
[----:B------:R-:W-:Y:S05]  /*e700*/  BSYNC.RECONVERGENT B5 ;  /* 0x0000000000057941 */ /* 0x000fea0003800200 */
.L_x_507:
[----:B------:R-:W-:-:S13]  /*e710*/  ISETP.NE.AND P6, PT, R45, RZ, PT ;  /* 0x000000ff2d00720c */ /* 0x000fda0003fc5270 */
[----:B------:R-:W-:Y:S05]  /*e720*/  @!P6 BRA `(.L_x_506) ;  /* 0x000000000054e947 */ /* 0x000fea0003800000 */
[----:B------:R-:W-:Y:S01]  /*e730*/  ISETP.NE.AND P6, PT, R44, RZ, PT ;  /* 0x000000ff2c00720c */ /* 0x000fe20003fc5270 */
[----:B------:R-:W-:-:S12]  /*e740*/  BSSY.RECONVERGENT B5, `(.L_x_509) ;  /* 0x000000c000057945 */ /* 0x000fd80003800200 */
[----:B------:R-:W-:Y:S05]  /*e750*/  @!P6 BRA `(.L_x_510) ;  /* 0x000000000028e947 */ /* 0x000fea0003800000 */
[----:B------:R-:W-:-:S05]  /*e760*/  VIADD R33, R25, 0x4100 ;  /* 0x0000410019217836 */ /* 0x000fca0000000000 */
        /* <DEDUP_REMOVED lines=9> */
.L_x_510:
[----:B------:R-:W-:Y:S05]  /*e800*/  BSYNC.RECONVERGENT B5 ;  /* 0x0000000000057941 */ /* 0x000fea0003800200 */
.L_x_509:
[----:B------:R-:W-:-:S13]  /*e810*/  ISETP.NE.AND P6, PT, R30, RZ, PT ;  /* 0x000000ff1e00720c */ /* 0x000fda0003fc5270 */
[----:B------:R-:W-:-:S04]  /*e820*/  @P6 IADD3 R33, PT, PT, R25, 0x4100, RZ ;  /* 0x0000410019216810 */ /* 0x000fc80007ffe0ff */
[----:B------:R-:W-:-:S04]  /*e830*/  @P6 LEA R33, R24, R33, 0x18 ;  /* 0x0000002118216211 */ /* 0x000fc800078ec0ff */
[----:B------:R-:W-:-:S06]  /*e840*/  @P6 LEA R32, R34, R33, 0x2 ;  /* 0x0000002122206211 */ /* 0x000fcc00078e10ff */
[----:B------:R-:W0:Y:S02]  /*e850*/  @P6 LDS R32, [R32+0x1b6c] ;  /* 0x001b6c0020206984 */ /* 0x000e240000000800 */
[----:B0-----:R-:W-:-:S04]  /*e860*/  @P6 FMUL R77, R77, R32 ;  /* 0x000000204d4d6220 */ /* 0x001fc80000400000 */
[----:B-----5:R-:W-:-:S07]  /*e870*/  @P6 FFMA R79, R26, R79, R77 ;  /* 0x0000004f1a4f6223 */ /* 0x020fce000000004d */
.L_x_506:
[----:B------:R-:W-:Y:S05]  /*e880*/  BSYNC.RECONVERGENT B4 ;  /* 0x0000000000047941 */ /* 0x000fea0003800200 */
.L_x_505:
[----:B-----5:R0:W-:Y:S02]  /*e890*/  STL [R22], R79 ;  /* 0x0000004f16007387 */ /* 0x0201e40000100800 */
.L_x_500:
[----:B------:R-:W-:Y:S05]  /*e8a0*/  BSYNC.RECONVERGENT B3 ;  /* 0x0000000000037941 */ /* 0x000fea0003800200 */
.L_x_499:
[----:B------:R-:W-:Y:S04]  /*e8b0*/  BSSY.RECONVERGENT B3, `(.L_x_511) ;  /* 0x0000051000037945 */ /* 0x000fe80003800200 */
        /* <DEDUP_REMOVED lines=10> */
.L_x_516:
        /* <DEDUP_REMOVED lines=23> */
.L_x_515:
[----:B------:R-:W-:-:S07]  /*ead0*/  MOV R36, R40 ;  /* 0x0000002800247202 */ /* 0x000fce0000000f00 */
.L_x_514:
[----:B------:R-:W-:Y:S05]  /*eae0*/  BSYNC.RECONVERGENT B4 ;  /* 0x0000000000047941 */ /* 0x000fea0003800200 */
.L_x_513:
        /* <DEDUP_REMOVED lines=20> */
.L_x_520:
[----:B------:R-:W-:Y:S05]  /*ec30*/  BSYNC.RECONVERGENT B5 ;  /* 0x0000000000057941 */ /* 0x000fea0003800200 */
.L_x_519:
        /* <DEDUP_REMOVED lines=14> */
.L_x_522:
[----:B------:R-:W-:Y:S05]  /*ed20*/  BSYNC.RECONVERGENT B5 ;  /* 0x0000000000057941 */ /* 0x000fea0003800200 */
.L_x_521:
[----:B------:R-:W-:-:S13]  /*ed30*/  ISETP.NE.AND P6, PT, R30, RZ, PT ;  /* 0x000000ff1e00720c */ /* 0x000fda0003fc5270 */
[----:B------:R-:W-:-:S04]  /*ed40*/  @P6 IADD3 R33, PT, PT, R25, 0x4100, RZ ;  /* 0x0000410019216810 */ /* 0x000fc80007ffe0ff */
[----:B------:R-:W-:-:S04]  /*ed50*/  @P6 LEA R33, R24, R33, 0x18 ;  /* 0x0000002118216211 */ /* 0x000fc800078ec0ff */
[----:B------:R-:W-:-:S06]  /*ed60*/  @P6 LEA R32, R36, R33, 0x2 ;  /* 0x0000002124206211 */ /* 0x000fcc00078e10ff */
[----:B------:R-:W0:Y:S02]  /*ed70*/  @P6 LDS R32, [R32+0x1c70] ;  /* 0x001c700020206984 */ /* 0x000e240000000800 */
[----:B0-----:R-:W-:-:S04]  /*ed80*/  @P6 FMUL R75, R75, R32 ;  /* 0x000000204b4b6220 */ /* 0x001fc80000400000 */
[----:B-----5:R-:W-:-:S07]  /*ed90*/  @P6 FFMA R77, R26, R77, R75 ;  /* 0x0000004d1a4d6223 */ /* 0x020fce000000004b */
.L_x_518:
[----:B------:R-:W-:Y:S05]  /*eda0*/  BSYNC.RECONVERGENT B4 ;  /* 0x0000000000047941 */ /* 0x000fea0003800200 */
.L_x_517:
[----:B-----5:R0:W-:Y:S02]  /*edb0*/  STL [R22], R77 ;  /* 0x0000004d16007387 */ /* 0x0201e40000100800 */
.L_x_512:
[----:B------:R-:W-:Y:S05]  /*edc0*/  BSYNC.RECONVERGENT B3 ;  /* 0x0000000000037941 */ /* 0x000fea0003800200 */
.L_x_511:
        /* <DEDUP_REMOVED lines=11> */
.L_x_528:
        /* <DEDUP_REMOVED lines=24> */
.L_x_527:
[----:B------:R-:W-:-:S07]  /*f000*/  MOV R34, R40 ;  /* 0x0000002800227202 */ /* 0x000fce0000000f00 */
.L_x_526:
[----:B------:R-:W-:Y:S05]  /*f010*/  BSYNC.RECONVERGENT B4 ;  /* 0x0000000000047941 */ /* 0x000fea0003800200 */
.L_x_525:
[----:B------:R-:W-:Y:S01]  /*f020*/  ISETP.NE.AND P6, PT, R47, RZ, PT ;  /* 0x000000ff2f00720c */ /* 0x000fe20003fc5270 */
[----:B------:R-:W-:-:S12]  /*f030*/  BSSY.RECONVERGENT B4, `(.L_x_529) ;  /* 0x000002c000047945 */ /* 0x000fd80003800200 */
[----:B------:R-:W-:Y:S05]  /*f040*/  @!P6 BRA `(.L_x_530) ;  /* 0x0000000000a8e947 */ /* 0x000fea0003800000 */
[----:B------:R-:W-:Y:S01]  /*f050*/  ISETP.GE.U32.AND P6, PT, R46, 0x3, PT ;  /* 0x000000032e00780c */ /* 0x000fe20003fc6070 */
[----:B------:R-:W-:-:S12]  /*f060*/  BSSY.RECONVERGENT B5, `(.L_x_531) ;  /* 0x0000011000057945 */ /* 0x000fd80003800200 */
[----:B------:R-:W-:Y:S05]  /*f070*/  @!P6 BRA `(.L_x_532) ;  /* 0x00000000003ce947 */ /* 0x000fea0003800000 */
[----:B------:R-:W-:-:S05]  /*f080*/  VIADD R33, R25, 0x4100 ;  /* 0x0000410019217836 */ /* 0x000fca0000000000 */
        /* <DEDUP_REMOVED lines=14> */
.L_x_532:
[----:B------:R-:W-:Y:S05]  /*f170*/  BSYNC.RECONVERGENT B5 ;  /* 0x0000000000057941 */ /* 0x000fea0003800200 */
.L_x_531:
        /* <DEDUP_REMOVED lines=15> */
.L_x_534:
[----:B------:R-:W-:Y:S05]  /*f270*/  BSYNC.RECONVERGENT B5 ;  /* 0x0000000000057941 */ /* 0x000fea0003800200 */
.L_x_533:
[----:B------:R-:W-:-:S13]  /*f280*/  ISETP.NE.AND P6, PT, R30, RZ, PT ;  /* 0x000000ff1e00720c */ /* 0x000fda0003fc5270 */
[----:B------:R-:W-:-:S04]  /*f290*/  @P6 IADD3 R33, PT, PT, R25, 0x4100, RZ ;  /* 0x0000410019216810 */ /* 0x000fc80007ffe0ff */
[----:B------:R-:W-:-:S04]  /*f2a0*/  @P6 LEA R33, R24, R33, 0x18 ;  /* 0x0000002118216211 */ /* 0x000fc800078ec0ff */
[----:B------:R-:W-:-:S05]  /*f2b0*/  @P6 LEA R32, R34, R33, 0x2 ;  /* 0x0000002122206211 */ /* 0x000fca00078e10ff */
[----:B------:R-:W0:Y:S02]  /*f2c0*/  @P6 LDS R33, [R32+0x1d74] ;  /* 0x001d740020216984 */ /* 0x000e240000000800 */
[----:B0-----:R-:W-:-:S04]  /*f2d0*/  @P6 FMUL R33, R76, R33 ;  /* 0x000000214c216220 */ /* 0x001fc80000400000 */
[----:B-----5:R-:W-:-:S07]  /*f2e0*/  @P6 FFMA R75, R26, R75, R33 ;  /* 0x0000004b1a4b6223 */ /* 0x020fce0000000021 */
.L_x_530:
[----:B------:R-:W-:Y:S05]  /*f2f0*/  BSYNC.RECONVERGENT B4 ;  /* 0x0000000000047941 */ /* 0x000fea0003800200 */
.L_x_529:
[----:B-----5:R0:W-:Y:S02]  /*f300*/  STL [R22], R75 ;  /* 0x0000004b16007387 */ /* 0x0201e40000100800 */
.L_x_524:
[----:B------:R-:W-:Y:S05]  /*f310*/  BSYNC.RECONVERGENT B3 ;  /* 0x0000000000037941 */ /* 0x000fea0003800200 */
.L_x_523:
        /* <DEDUP_REMOVED lines=11> */
.L_x_540:
        /* <DEDUP_REMOVED lines=24> */
.L_x_539:
[----:B------:R-:W-:-:S07]  /*f550*/  MOV R36, R40 ;  /* 0x0000002800247202 */ /* 0x000fce0000000f00 */
.L_x_538:
[----:B------:R-:W-:Y:S05]  /*f560*/  BSYNC.RECONVERGENT B4 ;  /* 0x0000000000047941 */ /* 0x000fea0003800200 */
.L_x_537:
        /* <DEDUP_REMOVED lines=20> */
.L_x_544:
[----:B------:R-:W-:Y:S05]  /*f6b0*/  BSYNC.RECONVERGENT B5 ;  /* 0x0000000000057941 */ /* 0x000fea0003800200 */
.L_x_543:
        /* <DEDUP_REMOVED lines=14> */
.L_x_546:
[----:B------:R-:W-:Y:S05]  /*f7a0*/  BSYNC.RECONVERGENT B5 ;  /* 0x0000000000057941 */ /* 0x000fea0003800200 */
.L_x_545:
[----:B------:R-:W-:-:S13]  /*f7b0*/  ISETP.NE.AND P6, PT, R30, RZ, PT ;  /* 0x000000ff1e00720c */ /* 0x000fda0003fc5270 */
[----:B------:R-:W-:-:S04]  /*f7c0*/  @P6 IADD3 R33, PT, PT, R25, 0x4100, RZ ;  /* 0x0000410019216810 */ /* 0x000fc80007ffe0ff */
[----:B------:R-:W-:-:S04]  /*f7d0*/  @P6 LEA R33, R24, R33, 0x18 ;  /* 0x0000002118216211 */ /* 0x000fc800078ec0ff */
[----:B------:R-:W-:-:S06]  /*f7e0*/  @P6 LEA R32, R36, R33, 0x2 ;  /* 0x0000002124206211 */ /* 0x000fcc00078e10ff */
[----:B------:R-:W0:Y:S02]  /*f7f0*/  @P6 LDS R32, [R32+0x1e78] ;  /* 0x001e780020206984 */ /* 0x000e240000000800 */
[----:B0-----:R-:W-:-:S04]  /*f800*/  @P6 FMUL R73, R73, R32 ;  /* 0x0000002049496220 */ /* 0x001fc80000400000 */
[----:B-----5:R-:W-:-:S07]  /*f810*/  @P6 FFMA R75, R26, R75, R73 ;  /* 0x0000004b1a4b6223 */ /* 0x020fce0000000049 */
.L_x_542:
[----:B------:R-:W-:Y:S05]  /*f820*/  BSYNC.RECONVERGENT B4 ;  /* 0x0000000000047941 */ /* 0x000fea0003800200 */
.L_x_541:
[----:B-----5:R0:W-:Y:S02]  /*f830*/  STL [R22], R75 ;  /* 0x0000004b16007387 */ /* 0x0201e40000100800 */
.L_x_536:
[----:B------:R-:W-:Y:S05]  /*f840*/  BSYNC.RECONVERGENT B3 ;  /* 0x0000000000037941 */ /* 0x000fea0003800200 */
.L_x_535:
        /* <DEDUP_REMOVED lines=11> */
.L_x_551:
[C---:B------:R-:W-:Y:S01]  /*f900*/  IMAD R76, R75.reuse, 0x4, R80 ;  /* 0x000000044b4c7824 */ /* 0x040fe200078e0250 */
[----:B------:R-:W-:-:S04]  /*f910*/  IADD3 R75, PT, PT, R75, 0x8, RZ ;  /* 0x000000084b4b7810 */ /* 0x000fc80007ffe0ff */
        /* <DEDUP_REMOVED lines=22> */
.L_x_550:
[----:B------:R-:W-:-:S07]  /*fa80*/  MOV R34, R40 ;  /* 0x0000002800227202 */ /* 0x000fce0000000f00 */
.L_x_549:
[----:B------:R-:W-:Y:S05]  /*fa90*/  BSYNC.RECONVERGENT B4 ;  /* 0x0000000000047941 */ /* 0x000fea0003800200 */
.L_x_548:
        /* <DEDUP_REMOVED lines=21> */
.L_x_555:
[----:B------:R-:W-:Y:S05]  /*fbf0*/  BSYNC.RECONVERGENT B5 ;  /* 0x0000000000057941 */ /* 0x000fea0003800200 */
.L_x_554:
        /* <DEDUP_REMOVED lines=15> */
.L_x_557:
[----:B------:R-:W-:Y:S05]  /*fcf0*/  BSYNC.RECONVERGENT B5 ;  /* 0x0000000000057941 */ /* 0x000fea0003800200 */
.L_x_556:
[----:B------:R-:W-:-:S13]  /*fd00*/  ISETP.NE.AND P6, PT, R30, RZ, PT ;  /* 0x000000ff1e00720c */ /* 0x000fda0003fc5270 */
[----:B------:R-:W-:-:S04]  /*fd10*/  @P6 IADD3 R25, PT, PT, R25, 0x4100, RZ ;  /* 0x0000410019196810 */ /* 0x000fc80007ffe0ff */
[----:B------:R-:W-:-:S04]  /*fd20*/  @P6 LEA R25, R24, R25, 0x18 ;  /* 0x0000001918196211 */ /* 0x000fc800078ec0ff */
[----:B------:R-:W-:-:S06]  /*fd30*/  @P6 LEA R24, R34, R25, 0x2 ;  /* 0x0000001922186211 */ /* 0x000fcc00078e10ff */
[----:B------:R-:W0:Y:S02]  /*fd40*/  @P6 LDS R24, [R24+0x1f7c] ;  /* 0x001f7c0018186984 */ /* 0x000e240000000800 */
[----:B0-----:R-:W-:-:S04]  /*fd50*/  @P6 FMUL R29, R29, R24 ;  /* 0x000000181d1d6220 */ /* 0x001fc80000400000 */
[----:B-----5:R-:W-:-:S07]  /*fd60*/  @P6 FFMA R73, R26, R73, R29 ;  /* 0x000000491a496223 */ /* 0x020fce000000001d */
.L_x_553:
[----:B------:R-:W-:Y:S05]  /*fd70*/  BSYNC.RECONVERGENT B4 ;  /* 0x0000000000047941 */ /* 0x000fea0003800200 */
.L_x_552:
[----:B-----5:R0:W-:Y:S02]  /*fd80*/  STL [R22], R73 ;  /* 0x0000004916007387 */ /* 0x0201e40000100800 */
.L_x_547:
[----:B------:R-:W-:Y:S05]  /*fd90*/  BSYNC.RECONVERGENT B3 ;  /* 0x0000000000037941 */ /* 0x000fea0003800200 */
.L_x_174:
[----:B------:R0:W-:Y:S02]  /*fda0*/  STL [R22+0x80], R27 ;  /* 0x0000801b16007387 */ /* 0x0001e40000100800 */
.L_x_173:
[----:B------:R-:W-:Y:S05]  /*fdb0*/  BSYNC.RECONVERGENT B1 ;  /* 0x0000000000017941 */ /* 0x000fea0003800200 */
.L_x_172:
[----:B------:R-:W-:-:S04]  /*fdc0*/  LEA.HI R31, R2, R31, RZ, 0x1b ;  /* 0x0000001f021f7211 */ /* 0x000fc800078fd8ff */
[----:B------:R-:W-:-:S13]  /*fdd0*/  ISETP.GE.U32.AND P6, PT, R31, 0x20, PT ;  /* 0x000000201f00780c */ /* 0x000fda0003fc6070 */
[----:B------:R-:W-:Y:S05]  /*fde0*/  @!P6 BRA `(.L_x_558) ;  /* 0xffffff3c0050e947 */ /* 0x000fea000383ffff */
[----:B------:R-:W-:Y:S05]  /*fdf0*/  BSYNC.RECONVERGENT B2 ;  /* 0x0000000000027941 */ /* 0x000fea0003800200 */
.L_x_171:
[----:B------:R-:W-:Y:S01]  /*fe00*/  IADD3 R28, PT, PT, R28, 0x1, RZ ;  /* 0x000000011c1c7810 */ /* 0x000fe20007ffe0ff */
[----:B------:R-:W-:Y:S03]  /*fe10*/  BAR.SYNC.DEFER_BLOCKING 0x0 ;  /* 0x0000000000007b1d */ /* 0x000fe60000010000 */
[----:B------:R-:W-:-:S13]  /*fe20*/  ISETP.NE.AND P0, PT, R28, R41, PT ;  /* 0x000000291c00720c */ /* 0x000fda0003f05270 */
[----:B------:R-:W-:Y:S05]  /*fe30*/  @P0 BRA `(.L_x_559) ;  /* 0xffffff0c007c0947 */ /* 0x000fea000383ffff */
.L_x_118:
[----:B------:R-:W-:Y:S05]  /*fe40*/  BSYNC.RECONVERGENT B0 ;  /* 0x0000000000007941 */ /* 0x000fea0003800200 */
.L_x_117:
[----:B------:R-:W-:-:S13]  /*fe50*/  ISETP.GE.U32.AND P0, PT, R54, R51, PT ;  /* 0x000000333600720c */ /* 0x000fda0003f06070 */
[----:B------:R-:W-:Y:S05]  /*fe60*/  @P0 EXIT ;  /* 0x000000000000094d */ /* 0x000fea0003800000 */
[----:B------:R-:W0:Y:S01]  /*fe70*/  LDCU UR4, c[0x0][0x360] ;  /* 0x00006c00ff0477ac */ /* 0x000e220008000800 */
[----:B------:R-:W0:Y:S01]  /*fe80*/  LDCU UR10, c[0x0][0x3b4] ;  /* 0x00007680ff0a77ac */ /* 0x000e220008000800 */
[----:B------:R-:W0:Y:S01]  /*fe90*/  LDCU UR5, c[0x0][0x3b8] ;  /* 0x00007700ff0577ac */ /* 0x000e220008000800 */
[----:B------:R-:W0:Y:S02]  /*fea0*/  LDCU.64 UR8, c[0x0][0x380] ;  /* 0x00007000ff0877ac */ /* 0x000e240008000a00 */
.L_x_564:
[----:B0-----:R-:W0:Y:S01]  /*feb0*/  I2F.U32.RP R4, UR5 ;  /* 0x0000000500047d06 */ /* 0x001e220008209000 */
[----:B------:R-:W-:Y:S01]  /*fec0*/  HFMA2 R2, -RZ, RZ, 0, 0 ;  /* 0x00000000ff027431 */ /* 0x000fe200000001ff */
[----:B------:R-:W-:Y:S01]  /*fed0*/  ISETP.NE.U32.AND P2, PT, RZ, UR5, PT ;  /* 0x00000005ff007c0c */ /* 0x000fe2000bf45070 */
[----:B------:R-:W-:Y:S05]  /*fee0*/  BSSY.RECONVERGENT B0, `(.L_x_560) ;  /* 0x000003a000007945 */ /* 0x000fea0003800200 */
[----:B0-----:R-:W0:Y:S02]  /*fef0*/  MUFU.RCP R4, R4 ;  /* 0x0000000400047308 */ /* 0x001e240000001000 */
[----:B0-----:R-:W-:-:S06]  /*ff00*/  IADD3 R6, PT, PT, R4, 0xffffffe, RZ ;  /* 0x0ffffffe04067810 */ /* 0x001fcc0007ffe0ff */
[----:B------:R-:W0:Y:S02]  /*ff10*/  F2I.FTZ.U32.TRUNC.NTZ R3, R6 ;  /* 0x0000000600037305 */ /* 0x000e24000021f000 */
[----:B0-----:R-:W-:-:S05]  /*ff20*/  IADD3 R5, PT, PT, RZ, -R3, RZ ;  /* 0x80000003ff057210 */ /* 0x001fca0007ffe0ff */
[----:B------:R-:W-:-:S04]  /*ff30*/  IMAD R5, R5, UR5, RZ ;  /* 0x0000000505057c24 */ /* 0x000fc8000f8e02ff */
[----:B------:R-:W-:-:S06]  /*ff40*/  IMAD.HI.U32 R3, R3, R5, R2 ;  /* 0x0000000503037227 */ /* 0x000fcc00078e0002 */
[----:B------:R-:W-:-:S05]  /*ff50*/  IMAD.HI.U32 R3, R3, R54, RZ ;  /* 0x0000003603037227 */ /* 0x000fca00078e00ff */
[----:B------:R-:W-:-:S05]  /*ff60*/  IADD3 R5, PT, PT, -R3, RZ, RZ ;  /* 0x000000ff03057210 */ /* 0x000fca0007ffe1ff */
[----:B------:R-:W-:-:S05]  /*ff70*/  IMAD R2, R5, UR5, R54 ;  /* 0x0000000505027c24 */ /* 0x000fca000f8e0236 */
[----:B------:R-:W-:-:S13]  /*ff80*/  ISETP.GE.U32.AND P0, PT, R2, UR5, PT ;  /* 0x0000000502007c0c */ /* 0x000fda000bf06070 */
[----:B------:R-:W-:Y:S02]  /*ff90*/  @P0 IADD3 R2, PT, PT, R2, -UR5, RZ ;  /* 0x8000000502020c10 */ /* 0x000fe4000fffe0ff */
[----:B------:R-:W-:Y:S02]  /*ffa0*/  @P0 IADD3 R3, PT, PT, R3, 0x1, RZ ;  /* 0x0000000103030810 */ /* 0x000fe40007ffe0ff */
[----:B------:R-:W-:-:S13]  /*ffb0*/  ISETP.GE.U32.AND P1, PT, R2, UR5, PT ;  /* 0x0000000502007c0c */ /* 0x000fda000bf26070 */
[----:B------:R-:W-:Y:S02]  /*ffc0*/  @P1 IADD3 R3, PT, PT, R3, 0x1, RZ ;  /* 0x0000000103031810 */ /* 0x000fe40007ffe0ff */
[----:B------:R-:W-:-:S04]  /*ffd0*/  @!P2 LOP3.LUT R3, RZ, UR5, RZ, 0x33, !PT ;  /* 0x00000005ff03ac12 */ /* 0x000fc8000f8e33ff */
[----:B------:R-:W-:-:S04]  /*ffe0*/  LEA R11, R0, R3, 0x5 ;  /* 0x00000003000b7211 */ /* 0x000fc800078e28ff */
[----:B------:R-:W-:-:S13]  /*fff0*/  ISETP.GE.U32.AND P0, PT, R11, UR10, PT ;  /* 0x0000000a0b007c0c */ /* 0x000fda000bf06070 */
[----:B------:R-:W-:Y:S05]  /*10000*/  @P0 BRA `(.L_x_561) ;  /* 0x00000000009c0947 */ /* 0x000fea0003800000 */
[----:B------:R-:W-:-:S05]  /*10010*/  LEA R3, R3, R74, 0x2 ;  /* 0x0000004a03037211 */ /* 0x000fca00078e10ff */
[----:B------:R-:W5:Y:S04]  /*10020*/  LDL R7, [R3+0x100] ;  /* 0x0001000003077983 */ /* 0x000f680000100800 */
[----:B------:R-:W2:Y:S01]  /*10030*/  LDL R2, [R3] ;  /* 0x0000000003027983 */ /* 0x000ea20000100800 */
[----:B------:R-:W-:Y:S01]  /*10040*/  BSSY.RECONVERGENT B1, `(.L_x_562) ;  /* 0x000000c000017945 */ /* 0x000fe20003800200 */
[----:B-----5:R-:W0:Y:S08]  /*10050*/  MUFU.RCP R4, R7 ;  /* 0x0000000700047308 */ /* 0x020e300000001000 */
[----:B--2---:R-:W2:Y:S01]  /*10060*/  FCHK P0, R2, R7 ;  /* 0x0000000702007302 */ /* 0x004ea20000000000 */
[----:B0-----:R-:W-:-:S04]  /*10070*/  FFMA R5, -R7, R4, 1 ;  /* 0x3f80000007057423 */ /* 0x001fc80000000104 */
[----:B------:R-:W-:-:S04]  /*10080*/  FFMA R5, R4, R5, R4 ;  /* 0x0000000504057223 */ /* 0x000fc80000000004 */
[----:B------:R-:W-:-:S04]  /*10090*/  FFMA R4, R2, R5, RZ ;  /* 0x0000000502047223 */ /* 0x000fc800000000ff */
[----:B------:R-:W-:-:S04]  /*100a0*/  FFMA R6, -R7, R4, R2 ;  /* 0x0000000407067223 */ /* 0x000fc80000000102 */
[----:B------:R-:W-:Y:S01]  /*100b0*/  FFMA R5, R5, R6, R4 ;  /* 0x0000000605057223 */ /* 0x000fe20000000004 */
[----:B--2---:R-:W-:Y:S06]  /*100c0*/  @!P0 BRA `(.L_x_563) ;  /* 0x00000000000c8947 */ /* 0x004fec0003800000 */
[----:B------:R-:W-:-:S07]  /*100d0*/  MOV R10, 0x100f0 ;  /* 0x000100f0000a7802 */ /* 0x000fce0000000f00 */
[----:B-1-34-:R-:W-:Y:S05]  /*100e0*/  CALL.REL.NOINC `($__internal_3_$__cuda_sm3x_div_rn_noftz_f32_slowpath) ;  /* 0x0000000000787944 */ /* 0x01afea0003c00000 */
[----:B------:R-:W-:-:S07]  /*100f0*/  MOV R5, R4 ;  /* 0x0000000400057202 */ /* 0x000fce0000000f00 */
.L_x_563:
[----:B------:R-:W-:Y:S05]  /*10100*/  BSYNC.RECONVERGENT B1 ;  /* 0x0000000000017941 */ /* 0x000fea0003800200 */
.L_x_562:
[----:B------:R-:W0:Y:S01]  /*10110*/  I2F.U32.RP R4, UR5 ;  /* 0x0000000500047d06 */ /* 0x000e220008209000 */
[----:B------:R-:W-:-:S07]  /*10120*/  ISETP.NE.U32.AND P1, PT, RZ, UR5, PT ;  /* 0x00000005ff007c0c */ /* 0x000fce000bf25070 */
[----:B0-----:R-:W0:Y:S02]  /*10130*/  MUFU.RCP R4, R4 ;  /* 0x0000000400047308 */ /* 0x001e240000001000 */
[----:B0-----:R-:W-:-:S06]  /*10140*/  IADD3 R2, PT, PT, R4, 0xffffffe, RZ ;  /* 0x0ffffffe04027810 */ /* 0x001fcc0007ffe0ff */
[----:B------:R0:W2:Y:S02]  /*10150*/  F2I.FTZ.U32.TRUNC.NTZ R3, R2 ;  /* 0x0000000200037305 */ /* 0x0000a4000021f000 */
[----:B0-----:R-:W-:Y:S01]  /*10160*/  HFMA2 R2, -RZ, RZ, 0, 0 ;  /* 0x00000000ff027431 */ /* 0x001fe200000001ff */
[----:B--2---:R-:W-:-:S05]  /*10170*/  IADD3 R7, PT, PT, RZ, -R3, RZ ;  /* 0x80000003ff077210 */ /* 0x004fca0007ffe0ff */
[----:B------:R-:W-:-:S04]  /*10180*/  IMAD R7, R7, UR5, RZ ;  /* 0x0000000507077c24 */ /* 0x000fc8000f8e02ff */
[----:B------:R-:W-:-:S06]  /*10190*/  IMAD.HI.U32 R7, R3, R7, R2 ;  /* 0x0000000703077227 */ /* 0x000fcc00078e0002 */
[----:B------:R-:W-:-:S04]  /*101a0*/  IMAD.HI.U32 R7, R7, R54, RZ ;  /* 0x0000003607077227 */ /* 0x000fc800078e00ff */
[----:B------:R-:W-:-:S04]  /*101b0*/  IMAD.MOV R7, RZ, RZ, -R7 ;  /* 0x000000ffff077224 */ /* 0x000fc800078e0a07 */
[----:B------:R-:W-:-:S05]  /*101c0*/  IMAD R6, R7, UR5, R54 ;  /* 0x0000000507067c24 */ /* 0x000fca000f8e0236 */
[----:B------:R-:W-:-:S13]  /*101d0*/  ISETP.GE.U32.AND P0, PT, R6, UR5, PT ;  /* 0x0000000506007c0c */ /* 0x000fda000bf06070 */
[----:B------:R-:W-:-:S04]  /*101e0*/  @P0 IADD3 R6, PT, PT, R6, -UR5, RZ ;  /* 0x8000000506060c10 */ /* 0x000fc8000fffe0ff */
[----:B------:R-:W-:-:S13]  /*101f0*/  ISETP.GE.U32.AND P0, PT, R6, UR5, PT ;  /* 0x0000000506007c0c */ /* 0x000fda000bf06070 */
[----:B------:R-:W-:Y:S02]  /*10200*/  @P0 IADD3 R6, PT, PT, R6, -UR5, RZ ;  /* 0x8000000506060c10 */ /* 0x000fe4000fffe0ff */
[----:B------:R-:W-:-:S05]  /*10210*/  @!P1 LOP3.LUT R6, RZ, UR5, RZ, 0x33, !PT ;  /* 0x00000005ff069c12 */ /* 0x000fca000f8e33ff */
[----:B------:R-:W-:-:S05]  /*10220*/  IMAD R3, R11, UR5, R6 ;  /* 0x000000050b037c24 */ /* 0x000fca000f8e0206 */
[----:B------:R-:W-:-:S04]  /*10230*/  IADD3 R3, P0, PT, R52, R3, RZ ;  /* 0x0000000334037210 */ /* 0x000fc80007f1e0ff */
[----:B------:R-:W-:Y:S02]  /*10240*/  IADD3.X R4, PT, PT, RZ, RZ, RZ, P0, !PT ;  /* 0x000000ffff047210 */ /* 0x000fe400007fe4ff */
[----:B------:R-:W-:-:S04]  /*10250*/  LEA R2, P0, R3, UR8, 0x2 ;  /* 0x0000000803027c11 */ /* 0x000fc8000f8010ff */
[----:B------:R-:W-:-:S05]  /*10260*/  LEA.HI.X R3, R3, UR9, R4, 0x2, P0 ;  /* 0x0000000903037c11 */ /* 0x000fca00080f1404 */
[----:B------:R0:W-:Y:S04]  /*10270*/  STG.E desc[UR6][R2.64], R5 ;  /* 0x0000000502007986 */ /* 0x0001e8000c101906 */
.L_x_561:
[----:B------:R-:W-:Y:S05]  /*10280*/  BSYNC.RECONVERGENT B0 ;  /* 0x0000000000007941 */ /* 0x000fea0003800200 */
.L_x_560:
[----:B------:R-:W-:-:S04]  /*10290*/  IADD3 R54, PT, PT, R54, UR4, RZ ;  /* 0x0000000436367c10 */ /* 0x000fc8000fffe0ff */
[----:B------:R-:W-:-:S13]  /*102a0*/  ISETP.GE.U32.AND P0, PT, R54, R51, PT ;  /* 0x000000333600720c */ /* 0x000fda0003f06070 */
[----:B------:R-:W-:Y:S05]  /*102b0*/  @!P0 BRA `(.L_x_564) ;  /* 0xfffffff800fc8947 */ /* 0x000fea000383ffff */
[----:B------:R-:W-:Y:S05]  /*102c0*/  EXIT ;  /* 0x000000000000794d */ /* 0x000fea0003800000 */
        .weak           $__internal_3_$__cuda_sm3x_div_rn_noftz_f32_slowpath
        .type           $__internal_3_$__cuda_sm3x_div_rn_noftz_f32_slowpath,@function
        .size           $__internal_3_$__cuda_sm3x_div_rn_noftz_f32_slowpath,(.L_x_580 - $__internal_3_$__cuda_sm3x_div_rn_noftz_f32_slowpath)
$__internal_3_$__cuda_sm3x_div_rn_noftz_f32_slowpath:
[----:B------:R-:W-:Y:S01]  /*102d0*/  SHF.R.U32.HI R4, RZ, 0x17, R7 ;  /* 0x00000017ff047819 */ /* 0x000fe20000011607 */
[----:B------:R-:W-:Y:S01]  /*102e0*/  BSSY.RECONVERGENT B2, `(.L_x_565) ;  /* 0x0000065000027945 */ /* 0x000fe20003800200 */
[----:B------:R-:W-:Y:S02]  /*102f0*/  SHF.R.U32.HI R3, RZ, 0x17, R2 ;  /* 0x00000017ff037819 */ /* 0x000fe40000011602 */
[----:B------:R-:W-:Y:S02]  /*10300*/  LOP3.LUT R12, R4, 0xff, RZ, 0xc0, !PT ;  /* 0x000000ff040c7812 */ /* 0x000fe400078ec0ff */
[----:B------:R-:W-:Y:S02]  /*10310*/  LOP3.LUT R8, R3, 0xff, RZ, 0xc0, !PT ;  /* 0x000000ff03087812 */ /* 0x000fe400078ec0ff */
[----:B------:R-:W-:Y:S02]  /*10320*/  IADD3 R13, PT, PT, R12, -0x1, RZ ;  /* 0xffffffff0c0d7810 */ /* 0x000fe40007ffe0ff */
[----:B------:R-:W-:-:S02]  /*10330*/  IADD3 R9, PT, PT, R8, -0x1, RZ ;  /* 0xffffffff08097810 */ /* 0x000fc40007ffe0ff */
[----:B------:R-:W-:Y:S02]  /*10340*/  ISETP.GT.U32.AND P0, PT, R13, 0xfd, PT ;  /* 0x000000fd0d00780c */ /* 0x000fe40003f04070 */
[----:B------:R-:W-:Y:S02]  /*10350*/  MOV R4, R2 ;  /* 0x0000000200047202 */ /* 0x000fe40000000f00 */
[----:B------:R-:W-:Y:S02]  /*10360*/  ISETP.GT.U32.OR P0, PT, R9, 0xfd, P0 ;  /* 0x000000fd0900780c */ /* 0x000fe40000704470 */
[----:B------:R-:W-:-:S11]  /*10370*/  MOV R5, R7 ;  /* 0x0000000700057202 */ /* 0x000fd60000000f00 */
[----:B------:R-:W-:Y:S01]  /*10380*/  @!P0 MOV R6, RZ ;  /* 0x000000ff00068202 */ /* 0x000fe20000000f00 */
[----:B------:R-:W-:Y:S06]  /*10390*/  @!P0 BRA `(.L_x_566) ;  /* 0x0000000000608947 */ /* 0x000fec0003800000 */
[----:B------:R-:W-:Y:S02]  /*103a0*/  FSETP.GTU.FTZ.AND P0, PT, |R2|, +INF , PT ;  /* 0x7f8000000200780b */ /* 0x000fe40003f1c200 */
[----:B------:R-:W-:Y:S02]  /*103b0*/  FSETP.GTU.FTZ.AND P1, PT, |R7|, +INF , PT ;  /* 0x7f8000000700780b */ /* 0x000fe40003f3c200 */
[----:B------:R-:W-:Y:S02]  /*103c0*/  MOV R3, R7 ;  /* 0x0000000700037202 */ /* 0x000fe40000000f00 */
[----:B------:R-:W-:-:S13]  /*103d0*/  PLOP3.LUT P0, PT, P0, P1, PT, 0xf8, 0x8f ;  /* 0x00000000008f781c */ /* 0x000fda0000703f70 */
[----:B------:R-:W-:Y:S05]  /*103e0*/  @P0 BRA `(.L_x_567) ;  /* 0x00000004004c0947 */ /* 0x000fea0003800000 */
[----:B------:R-:W-:-:S13]  /*103f0*/  LOP3.LUT P0, RZ, R5, 0x7fffffff, R4, 0xc8, !PT ;  /* 0x7fffffff05ff7812 */ /* 0x000fda000780c804 */
[----:B------:R-:W-:Y:S05]  /*10400*/  @!P0 BRA `(.L_x_568) ;  /* 0x00000004003c8947 */ /* 0x000fea0003800000 */
[C---:B------:R-:W-:Y:S02]  /*10410*/  FSETP.NEU.FTZ.AND P0, PT, |R2|.reuse, +INF , PT ;  /* 0x7f8000000200780b */ /* 0x040fe40003f1d200 */
[----:B------:R-:W-:Y:S02]  /*10420*/  FSETP.NEU.FTZ.AND P2, PT, |R3|, +INF , PT ;  /* 0x7f8000000300780b */ /* 0x000fe40003f5d200 */
[----:B------:R-:W-:-:S11]  /*10430*/  FSETP.NEU.FTZ.AND P1, PT, |R2|, +INF , PT ;  /* 0x7f8000000200780b */ /* 0x000fd60003f3d200 */
[----:B------:R-:W-:Y:S05]  /*10440*/  @!P2 BRA !P0, `(.L_x_568) ;  /* 0x00000004002ca947 */ /* 0x000fea0004000000 */
[----:B------:R-:W-:-:S04]  /*10450*/  LOP3.LUT P0, RZ, R4, 0x7fffffff, RZ, 0xc0, !PT ;  /* 0x7fffffff04ff7812 */ /* 0x000fc8000780c0ff */
[----:B------:R-:W-:-:S13]  /*10460*/  PLOP3.LUT P0, PT, P2, P0, PT, 0x2f, 0xf2 ;  /* 0x0000000000f2781c */ /* 0x000fda0001700577 */
[----:B------:R-:W-:Y:S05]  /*10470*/  @P0 BRA `(.L_x_569) ;  /* 0x0000000400180947 */ /* 0x000fea0003800000 */
[----:B------:R-:W-:-:S04]  /*10480*/  LOP3.LUT P0, RZ, R5, 0x7fffffff, RZ, 0xc0, !PT ;  /* 0x7fffffff05ff7812 */ /* 0x000fc8000780c0ff */
[----:B------:R-:W-:-:S13]  /*10490*/  PLOP3.LUT P0, PT, P1, P0, PT, 0x2f, 0xf2 ;  /* 0x0000000000f2781c */ /* 0x000fda0000f00577 */
[----:B------:R-:W-:Y:S05]  /*104a0*/  @P0 BRA `(.L_x_570) ;  /* 0x0000000400000947 */ /* 0x000fea0003800000 */
[----:B------:R-:W-:Y:S02]  /*104b0*/  ISETP.GE.AND P0, PT, R9, RZ, PT ;  /* 0x000000ff0900720c */ /* 0x000fe40003f06270 */
[----:B------:R-:W-:-:S11]  /*104c0*/  ISETP.GE.AND P1, PT, R13, RZ, PT ;  /* 0x000000ff0d00720c */ /* 0x000fd60003f26270 */
[----:B------:R-:W-:Y:S01]  /*104d0*/  @P0 MOV R6, RZ ;  /* 0x000000ff00060202 */ /* 0x000fe20000000f00 */
[----:B------:R-:W-:Y:S01]  /*104e0*/  @!P0 FFMA R4, R2, 1.84467440737095516160e+19, RZ ;  /* 0x5f80000002048823 */ /* 0x000fe200000000ff */
[----:B------:R-:W-:Y:S01]  /*104f0*/  @!P0 MOV R6, 0xffffffc0 ;  /* 0xffffffc000068802 */ /* 0x000fe20000000f00 */
[----:B------:R-:W-:-:S03]  /*10500*/  @!P1 FFMA R5, R3, 1.84467440737095516160e+19, RZ ;  /* 0x5f80000003059823 */ /* 0x000fc600000000ff */
[----:B------:R-:W-:-:S07]  /*10510*/  @!P1 IADD3 R6, PT, PT, R6, 0x40, RZ ;  /* 0x0000004006069810 */ /* 0x000fce0007ffe0ff */
.L_x_566:
[----:B------:R-:W-:Y:S01]  /*10520*/  LEA R2, R12, 0xc0800000, 0x17 ;  /* 0xc08000000c027811 */ /* 0x000fe200078eb8ff */
[----:B------:R-:W-:Y:S01]  /*10530*/  BSSY.RECONVERGENT B3, `(.L_x_571) ;  /* 0x0000036000037945 */ /* 0x000fe20003800200 */
[----:B------:R-:W-:Y:S02]  /*10540*/  IADD3 R3, PT, PT, R8, -0x7f, RZ ;  /* 0xffffff8108037810 */ /* 0x000fe40007ffe0ff */
[----:B------:R-:W-:-:S03]  /*10550*/  IADD3 R5, PT, PT, -R2, R5, RZ ;  /* 0x0000000502057210 */ /* 0x000fc60007ffe1ff */
[----:B------:R-:W-:Y:S01]  /*10560*/  IMAD R2, R3, -0x800000, R4 ;  /* 0xff80000003027824 */ /* 0x000fe200078e0204 */
[----:B------:R-:W0:Y:S01]  /*10570*/  MUFU.RCP R7, R5 ;  /* 0x0000000500077308 */ /* 0x000e220000001000 */
[----:B------:R-:W-:Y:S01]  /*10580*/  FADD.FTZ R9, -R5, -RZ ;  /* 0x800000ff05097221 */ /* 0x000fe20000010100 */
[----:B------:R-:W-:-:S04]  /*10590*/  IADD3 R3, PT, PT, R3, 0x7f, -R12 ;  /* 0x0000007f03037810 */ /* 0x000fc80007ffe80c */
[----:B------:R-:W-:Y:S01]  /*105a0*/  IADD3 R3, PT, PT, R3, R6, RZ ;  /* 0x0000000603037210 */ /* 0x000fe20007ffe0ff */
[----:B0-----:R-:W-:-:S04]  /*105b0*/  FFMA R8, R7, R9, 1 ;  /* 0x3f80000007087423 */ /* 0x001fc80000000009 */
[----:B------:R-:W-:-:S04]  /*105c0*/  FFMA R13, R7, R8, R7 ;  /* 0x00000008070d7223 */ /* 0x000fc80000000007 */
[----:B------:R-:W-:-:S04]  /*105d0*/  FFMA R4, R2, R13, RZ ;  /* 0x0000000d02047223 */ /* 0x000fc800000000ff */
[----:B------:R-:W-:-:S04]  /*105e0*/  FFMA R7, R9, R4, R2 ;  /* 0x0000000409077223 */ /* 0x000fc80000000002 */
[----:B------:R-:W-:-:S04]  /*105f0*/  FFMA R8, R13, R7, R4 ;  /* 0x000000070d087223 */ /* 0x000fc80000000004 */
[----:B------:R-:W-:-:S04]  /*10600*/  FFMA R9, R9, R8, R2 ;  /* 0x0000000809097223 */ /* 0x000fc80000000002 */
[----:B------:R-:W-:-:S05]  /*10610*/  FFMA R4, R13, R9, R8 ;  /* 0x000000090d047223 */ /* 0x000fca0000000008 */
[----:B------:R-:W-:-:S04]  /*10620*/  SHF.R.U32.HI R2, RZ, 0x17, R4 ;  /* 0x00000017ff027819 */ /* 0x000fc80000011604 */
[----:B------:R-:W-:-:S04]  /*10630*/  LOP3.LUT R2, R2, 0xff, RZ, 0xc0, !PT ;  /* 0x000000ff02027812 */ /* 0x000fc800078ec0ff */
[----:B------:R-:W-:-:S04]  /*10640*/  IADD3 R7, PT, PT, R2, R3, RZ ;  /* 0x0000000302077210 */ /* 0x000fc80007ffe0ff */
[----:B------:R-:W-:-:S04]  /*10650*/  IADD3 R2, PT, PT, R7, -0x1, RZ ;  /* 0xffffffff07027810 */ /* 0x000fc80007ffe0ff */
[----:B------:R-:W-:-:S13]  /*10660*/  ISETP.GE.U32.AND P0, PT, R2, 0xfe, PT ;  /* 0x000000fe0200780c */ /* 0x000fda0003f06070 */
[----:B------:R-:W-:Y:S05]  /*10670*/  @!P0 BRA `(.L_x_572) ;  /* 0x0000000000808947 */ /* 0x000fea0003800000 */
[----:B------:R-:W-:-:S13]  /*10680*/  ISETP.GT.AND P0, PT, R7, 0xfe, PT ;  /* 0x000000fe0700780c */ /* 0x000fda0003f04270 */
[----:B------:R-:W-:Y:S05]  /*10690*/  @P0 BRA `(.L_x_573) ;  /* 0x00000000006c0947 */ /* 0x000fea0003800000 */
[----:B------:R-:W-:-:S13]  /*106a0*/  ISETP.GE.AND P0, PT, R7, 0x1, PT ;  /* 0x000000010700780c */ /* 0x000fda0003f06270 */
[----:B------:R-:W-:Y:S05]  /*106b0*/  @P0 BRA `(.L_x_574) ;  /* 0x0000000000740947 */ /* 0x000fea0003800000 */
[----:B------:R-:W-:Y:S02]  /*106c0*/  ISETP.GE.AND P0, PT, R7, -0x18, PT ;  /* 0xffffffe80700780c */ /* 0x000fe40003f06270 */
[----:B------:R-:W-:-:S11]  /*106d0*/  LOP3.LUT R4, R4, 0x80000000, RZ, 0xc0, !PT ;  /* 0x8000000004047812 */ /* 0x000fd600078ec0ff */
[----:B------:R-:W-:Y:S05]  /*106e0*/  @!P0 BRA `(.L_x_574) ;  /* 0x0000000000688947 */ /* 0x000fea0003800000 */
[-CC-:B------:R-:W-:Y:S01]  /*106f0*/  FFMA.RZ R2, R13, R9.reuse, R8.reuse ;  /* 0x000000090d027223 */ /* 0x180fe2000000c008 */
[----:B------:R-:W-:Y:S01]  /*10700*/  IADD3 R6, PT, PT, R7, 0x20, RZ ;  /* 0x0000002007067810 */ /* 0x000fe20007ffe0ff */
[-CC-:B------:R-:W-:Y:S01]  /*10710*/  FFMA.RM R3, R13, R9.reuse, R8.reuse ;  /* 0x000000090d037223 */ /* 0x180fe20000004008 */
[----:B------:R-:W-:Y:S02]  /*10720*/  ISETP.NE.AND P2, PT, R7, RZ, PT ;  /* 0x000000ff0700720c */ /* 0x000fe40003f45270 */
[----:B------:R-:W-:Y:S01]  /*10730*/  LOP3.LUT R5, R2, 0x7fffff, RZ, 0xc0, !PT ;  /* 0x007fffff02057812 */ /* 0x000fe200078ec0ff */
[----:B------:R-:W-:Y:S01]  /*10740*/  FFMA.RP R2, R13, R9, R8 ;  /* 0x000000090d027223 */ /* 0x000fe20000008008 */
[----:B------:R-:W-:Y:S02]  /*10750*/  ISETP.NE.AND P1, PT, R7, RZ, PT ;  /* 0x000000ff0700720c */ /* 0x000fe40003f25270 */
[----:B------:R-:W-:Y:S02]  /*10760*/  LOP3.LUT R5, R5, 0x800000, RZ, 0xfc, !PT ;  /* 0x0080000005057812 */ /* 0x000fe400078efcff */
[----:B------:R-:W-:-:S02]  /*10770*/  IADD3 R7, PT, PT, -R7, RZ, RZ ;  /* 0x000000ff07077210 */ /* 0x000fc40007ffe1ff */
[----:B------:R-:W-:Y:S02]  /*10780*/  SHF.L.U32 R6, R5, R6, RZ ;  /* 0x0000000605067219 */ /* 0x000fe400000006ff */
[----:B------:R-:W-:Y:S02]  /*10790*/  FSETP.NEU.FTZ.AND P0, PT, R2, R3, PT ;  /* 0x000000030200720b */ /* 0x000fe40003f1d000 */
[----:B------:R-:W-:Y:S02]  /*107a0*/  SEL R2, R7, RZ, P2 ;  /* 0x000000ff07027207 */ /* 0x000fe40001000000 */
[----:B------:R-:W-:Y:S02]  /*107b0*/  ISETP.NE.AND P1, PT, R6, RZ, P1 ;  /* 0x000000ff0600720c */ /* 0x000fe40000f25270 */
[----:B------:R-:W-:Y:S02]  /*107c0*/  SHF.R.U32.HI R2, RZ, R2, R5 ;  /* 0x00000002ff027219 */ /* 0x000fe40000011605 */
[----:B------:R-:W-:-:S02]  /*107d0*/  PLOP3.LUT P0, PT, P0, P1, PT, 0xf8, 0x8f ;  /* 0x00000000008f781c */ /* 0x000fc40000703f70 */
[----:B------:R-:W-:Y:S02]  /*107e0*/  SHF.R.U32.HI R6, RZ, 0x1, R2 ;  /* 0x00000001ff067819 */ /* 0x000fe40000011602 */
[----:B------:R-:W-:-:S04]  /*107f0*/  SEL R3, RZ, 0x1, !P0 ;  /* 0x00000001ff037807 */ /* 0x000fc80004000000 */
[----:B------:R-:W-:-:S04]  /*10800*/  LOP3.LUT R3, R3, 0x1, R6, 0xf8, !PT ;  /* 0x0000000103037812 */ /* 0x000fc800078ef806 */
[----:B------:R-:W-:-:S04]  /*10810*/  LOP3.LUT R3, R3, R2, RZ, 0xc0, !PT ;  /* 0x0000000203037212 */ /* 0x000fc800078ec0ff */
[----:B------:R-:W-:-:S04]  /*10820*/  IADD3 R3, PT, PT, R6, R3, RZ ;  /* 0x0000000306037210 */ /* 0x000fc80007ffe0ff */
[----:B------:R-:W-:Y:S01]  /*10830*/  LOP3.LUT R4, R3, R4, RZ, 0xfc, !PT ;  /* 0x0000000403047212 */ /* 0x000fe200078efcff */
[----:B------:R-:W-:Y:S06]  /*10840*/  BRA `(.L_x_574) ;  /* 0x0000000000107947 */ /* 0x000fec0003800000 */
.L_x_573:
[----:B------:R-:W-:-:S04]  /*10850*/  LOP3.LUT R4, R4, 0x80000000, RZ, 0xc0, !PT ;  /* 0x8000000004047812 */ /* 0x000fc800078ec0ff */
[----:B------:R-:W-:Y:S01]  /*10860*/  LOP3.LUT R4, R4, 0x7f800000, RZ, 0xfc, !PT ;  /* 0x7f80000004047812 */ /* 0x000fe200078efcff */
[----:B------:R-:W-:Y:S06]  /*10870*/  BRA `(.L_x_574) ;  /* 0x0000000000047947 */ /* 0x000fec0003800000 */
.L_x_572:
[----:B------:R-:W-:-:S07]  /*10880*/  LEA R4, R3, R4, 0x17 ;  /* 0x0000000403047211 */ /* 0x000fce00078eb8ff */
.L_x_574:
[----:B------:R-:W-:Y:S05]  /*10890*/  BSYNC.RECONVERGENT B3 ;  /* 0x0000000000037941 */ /* 0x000fea0003800200 */
.L_x_571:
[----:B------:R-:W-:Y:S05]  /*108a0*/  BRA `(.L_x_575) ;  /* 0x0000000000207947 */ /* 0x000fea0003800000 */
.L_x_570:
[----:B------:R-:W-:-:S04]  /*108b0*/  LOP3.LUT R4, R5, 0x80000000, R4, 0x48, !PT ;  /* 0x8000000005047812 */ /* 0x000fc800078e4804 */
[----:B------:R-:W-:Y:S01]  /*108c0*/  LOP3.LUT R4, R4, 0x7f800000, RZ, 0xfc, !PT ;  /* 0x7f80000004047812 */ /* 0x000fe200078efcff */
[----:B------:R-:W-:Y:S06]  /*108d0*/  BRA `(.L_x_575) ;  /* 0x0000000000147947 */ /* 0x000fec0003800000 */
.L_x_569:
[----:B------:R-:W-:Y:S01]  /*108e0*/  LOP3.LUT R4, R5, 0x80000000, R4, 0x48, !PT ;  /* 0x8000000005047812 */ /* 0x000fe200078e4804 */
[----:B------:R-:W-:Y:S06]  /*108f0*/  BRA `(.L_x_575) ;  /* 0x00000000000c7947 */ /* 0x000fec0003800000 */
.L_x_568:
[----:B------:R-:W0:Y:S01]  /*10900*/  MUFU.RSQ R4, -QNAN ;  /* 0xffc0000000047908 */ /* 0x000e220000001400 */
[----:B------:R-:W-:Y:S05]  /*10910*/  BRA `(.L_x_575) ;  /* 0x0000000000047947 */ /* 0x000fea0003800000 */
.L_x_567:
[----:B------:R-:W-:-:S07]  /*10920*/  FADD.FTZ R4, R2, R3 ;  /* 0x0000000302047221 */ /* 0x000fce0000010000 */
.L_x_575:
[----:B------:R-:W-:Y:S05]  /*10930*/  BSYNC.RECONVERGENT B2 ;  /* 0x0000000000027941 */ /* 0x000fea0003800200 */
.L_x_565:
[----:B------:R-:W-:Y:S01]  /*10940*/  HFMA2 R3, -RZ, RZ, 0, 0 ;  /* 0x00000000ff037431 */ /* 0x000fe200000001ff */
[----:B------:R-:W-:-:S04]  /*10950*/  MOV R2, R10 ;  /* 0x0000000a00027202 */ /* 0x000fc80000000f00 */
[----:B0-----:R-:W-:Y:S05]  /*10960*/  RET.REL.NODEC R2 `(steel_attention_tiled_kernel) ;  /* 0xfffffef402a47950 */ /* 0x001fea0003c3ffff */
.L_x_576:
        /* <DEDUP_REMOVED lines=9> */
.L_x_580:


//--------------------- .nv.shared.steel_sliding_window_attention_kernel --------------------------
	.section	.nv.shared.steel_sliding_window_attention_kernel,"aw",@nobits
	.sectionflags	@""
	.align	16
.nv.shared.steel_sliding_window_attention_kernel:
	.zero		1040


//--------------------- .nv.shared.reserved.0     --------------------------
	.section	.nv.shared.reserved.0,"aw",@nobits
	.weak		__nv_reservedSMEM_offset_0_alias
	.size		__nv_reservedSMEM_offset_0_alias, 0, 64
	.other		__nv_reservedSMEM_offset_0_alias,@"STO_CUDA_RESERVED_SHARED STV_DEFAULT"
__nv_reservedSMEM_offset_0_alias:
	.zero		0
	.zero		64


//--------------------- .nv.shared.steel_mqa_attention_kernel --------------------------
	.section	.nv.shared.steel_mqa_attention_kernel,"aw",@nobits
	.sectionflags	@""
	.align	16
.nv.shared.steel_mqa_attention_kernel:
	.zero		1040


//--------------------- .nv.shared.steel_gqa_attention_kernel --------------------------
	.section	.nv.shared.steel_gqa_attention_kernel,"aw",@nobits
	.sectionflags	@""
	.align	16
.nv.shared.steel_gqa_attention_kernel:
	.zero		1040


//--------------------- .nv.shared.steel_attention_tiled_kernel --------------------------
	.section	.nv.shared.steel_attention_tiled_kernel,"aw",@nobits
	.sectionflags	@""
	.align	16
.nv.shared.steel_attention_tiled_kernel:
	.zero		30208


//--------------------- .nv.constant0.steel_sliding_window_attention_kernel --------------------------
	.section	.nv.constant0.steel_sliding_window_attention_kernel,"a",@progbits
	.sectionflags	@""
	.align	4
.nv.constant0.steel_sliding_window_attention_kernel:
	.zero		952


//--------------------- .nv.constant0.steel_mqa_attention_kernel --------------------------
	.section	.nv.constant0.steel_mqa_attention_kernel,"a",@progbits
	.sectionflags	@""
	.align	4
.nv.constant0.steel_mqa_attention_kernel:
	.zero		948


//--------------------- .nv.constant0.steel_gqa_attention_kernel --------------------------
	.section	.nv.constant0.steel_gqa_attention_kernel,"a",@progbits
	.sectionflags	@""
	.align	4
.nv.constant0.steel_gqa_attention_kernel:
	.zero		952


//--------------------- .nv.constant0.steel_attention_tiled_kernel --------------------------
	.section	.nv.constant0.steel_attention_tiled_kernel,"a",@progbits
	.sectionflags	@""
	.align	4
.nv.constant0.steel_attention_tiled_kernel:
	.zero		956


//--------------------- SYMBOLS --------------------------

	.type		.nv.reservedSmem.offset0,@object
	.size		.nv.reservedSmem.offset0,0x4
	.type		.nv.reservedSmem.cap,@object
	.size		.nv.reservedSmem.cap,0x4
